//
// Generated by NVIDIA NVVM Compiler
//
// Compiler Build ID: CL-36424714
// Cuda compilation tools, release 13.0, V13.0.88
// Based on NVVM 20.0.0
//

.version 9.0
.target sm_100
.address_size 64

	// .globl	_Z4initjP17curandStateXORWOW
.func  (.param .align 16 .b8 func_retval0[16]) __internal_trig_reduction_slowpathd
(
	.param .b64 __internal_trig_reduction_slowpathd_param_0
)
;
.func  (.param .b64 func_retval0) __internal_accurate_pow
(
	.param .b64 __internal_accurate_pow_param_0,
	.param .b64 __internal_accurate_pow_param_1
)
;
.global .align 4 .b8 precalc_xorwow_matrix[102400];
.global .align 4 .b8 precalc_xorwow_offset_matrix[102400];
.global .align 4 .b8 mrg32k3aM1[2304];
.global .align 4 .b8 mrg32k3aM2[2304];
.global .align 4 .b8 mrg32k3aM1SubSeq[2016];
.global .align 4 .b8 mrg32k3aM2SubSeq[2016];
.global .align 4 .b8 mrg32k3aM1Seq[2304];
.global .align 4 .b8 mrg32k3aM2Seq[2304];
.const .align 8 .b8 __cr_lgamma_table[72];
.global .align 8 .b8 __cudart_i2opi_d[144] = {8, 93, 141, 31, 177, 95, 251, 107, 234, 146, 82, 138, 247, 57, 7, 61, 123, 241, 229, 235, 199, 186, 39, 117, 45, 234, 95, 158, 102, 63, 70, 79, 183, 9, 203, 39, 207, 126, 54, 109, 31, 109, 10, 90, 139, 17, 47, 239, 15, 152, 5, 222, 255, 151, 248, 31, 59, 40, 249, 189, 139, 95, 132, 156, 244, 57, 83, 131, 57, 214, 145, 57, 65, 126, 95, 180, 38, 112, 156, 233, 132, 68, 187, 46, 245, 53, 130, 232, 62, 167, 41, 177, 28, 235, 29, 254, 28, 146, 209, 9, 234, 46, 73, 6, 224, 210, 77, 66, 58, 110, 36, 183, 97, 197, 187, 222, 171, 99, 81, 254, 65, 144, 67, 60, 153, 149, 98, 219, 192, 221, 52, 245, 209, 87, 39, 252, 41, 21, 68, 78, 110, 131, 249, 162};
.global .align 16 .b8 __cudart_sin_cos_coeffs[128] = {70, 210, 176, 44, 241, 229, 90, 190, 146, 227, 172, 105, 227, 29, 199, 62, 161, 98, 219, 25, 160, 1, 42, 191, 24, 8, 17, 17, 17, 17, 129, 63, 84, 85, 85, 85, 85, 85, 197, 191, 0, 0, 0, 0, 0, 0, 0, 0, 0, 0, 0, 0, 0, 0, 0, 0, 100, 129, 253, 32, 131, 255, 168, 189, 40, 133, 239, 193, 167, 238, 33, 62, 217, 230, 6, 142, 79, 126, 146, 190, 233, 188, 221, 25, 160, 1, 250, 62, 71, 93, 193, 22, 108, 193, 86, 191, 81, 85, 85, 85, 85, 85, 165, 63, 0, 0, 0, 0, 0, 0, 224, 191, 0, 0, 0, 0, 0, 0, 240, 63};

.visible .entry _Z4initjP17curandStateXORWOW(
	.param .u32 _Z4initjP17curandStateXORWOW_param_0,
	.param .u64 .ptr .align 1 _Z4initjP17curandStateXORWOW_param_1
)
{
	.reg .pred 	%p<25>;
	.reg .b32 	%r<409>;
	.reg .b64 	%rd<18>;

	ld.param.u32 	%r183, [_Z4initjP17curandStateXORWOW_param_0];
	ld.param.u64 	%rd8, [_Z4initjP17curandStateXORWOW_param_1];
	mov.u32 	%r184, %tid.x;
	mov.u32 	%r185, %ctaid.x;
	mov.u32 	%r186, %ntid.x;
	mad.lo.s32 	%r1, %r185, %r186, %r184;
	setp.gt.s32 	%p1, %r1, 999999;
	@%p1 bra 	$L__BB0_44;
	cvta.to.global.u64 	%rd9, %rd8;
	cvt.s64.s32 	%rd17, %r1;
	mul.wide.s32 	%rd10, %r1, 48;
	add.s64 	%rd2, %rd9, %rd10;
	xor.b32  	%r187, %r183, -1429050551;
	mul.lo.s32 	%r188, %r187, 1099087573;
	add.s32 	%r189, %r188, -638133224;
	add.s32 	%r190, %r188, 123456789;
	st.global.v2.u32 	[%rd2], {%r189, %r190};
	xor.b32  	%r191, %r188, 362436069;
	mov.b32 	%r192, -123459836;
	st.global.v2.u32 	[%rd2+8], {%r191, %r192};
	add.s32 	%r193, %r188, 5783321;
	mov.b32 	%r194, -589760388;
	st.global.v2.u32 	[%rd2+16], {%r194, %r193};
	setp.eq.s32 	%p2, %r1, 0;
	@%p2 bra 	$L__BB0_43;
	mov.b32 	%r315, 0;
	mov.u64 	%rd12, precalc_xorwow_matrix;
$L__BB0_3:
	and.b64  	%rd4, %rd17, 3;
	setp.eq.s64 	%p3, %rd4, 0;
	@%p3 bra 	$L__BB0_42;
	mul.wide.u32 	%rd11, %r315, 3200;
	add.s64 	%rd5, %rd12, %rd11;
	cvt.u32.u64 	%r3, %rd4;
	mov.b32 	%r316, 0;
$L__BB0_5:
	mov.b32 	%r329, 0;
	mov.u32 	%r330, %r329;
	mov.u32 	%r331, %r329;
	mov.u32 	%r332, %r329;
	mov.u32 	%r333, %r329;
	mov.u32 	%r322, %r329;
$L__BB0_6:
	mul.wide.u32 	%rd13, %r322, 4;
	add.s64 	%rd14, %rd2, %rd13;
	ld.global.u32 	%r11, [%rd14+4];
	shl.b32 	%r12, %r322, 5;
	mov.b32 	%r328, 0;
$L__BB0_7:
	.pragma "nounroll";
	shr.u32 	%r199, %r11, %r328;
	and.b32  	%r200, %r199, 1;
	setp.eq.b32 	%p4, %r200, 1;
	not.pred 	%p5, %p4;
	add.s32 	%r201, %r12, %r328;
	mul.lo.s32 	%r202, %r201, 5;
	mul.wide.u32 	%rd15, %r202, 4;
	add.s64 	%rd6, %rd5, %rd15;
	@%p5 bra 	$L__BB0_9;
	ld.global.u32 	%r203, [%rd6];
	xor.b32  	%r333, %r333, %r203;
	ld.global.u32 	%r204, [%rd6+4];
	xor.b32  	%r332, %r332, %r204;
	ld.global.u32 	%r205, [%rd6+8];
	xor.b32  	%r331, %r331, %r205;
	ld.global.u32 	%r206, [%rd6+12];
	xor.b32  	%r330, %r330, %r206;
	ld.global.u32 	%r207, [%rd6+16];
	xor.b32  	%r329, %r329, %r207;
$L__BB0_9:
	and.b32  	%r209, %r199, 2;
	setp.eq.s32 	%p6, %r209, 0;
	@%p6 bra 	$L__BB0_11;
	ld.global.u32 	%r210, [%rd6+20];
	xor.b32  	%r333, %r333, %r210;
	ld.global.u32 	%r211, [%rd6+24];
	xor.b32  	%r332, %r332, %r211;
	ld.global.u32 	%r212, [%rd6+28];
	xor.b32  	%r331, %r331, %r212;
	ld.global.u32 	%r213, [%rd6+32];
	xor.b32  	%r330, %r330, %r213;
	ld.global.u32 	%r214, [%rd6+36];
	xor.b32  	%r329, %r329, %r214;
$L__BB0_11:
	and.b32  	%r216, %r199, 4;
	setp.eq.s32 	%p7, %r216, 0;
	@%p7 bra 	$L__BB0_13;
	ld.global.u32 	%r217, [%rd6+40];
	xor.b32  	%r333, %r333, %r217;
	ld.global.u32 	%r218, [%rd6+44];
	xor.b32  	%r332, %r332, %r218;
	ld.global.u32 	%r219, [%rd6+48];
	xor.b32  	%r331, %r331, %r219;
	ld.global.u32 	%r220, [%rd6+52];
	xor.b32  	%r330, %r330, %r220;
	ld.global.u32 	%r221, [%rd6+56];
	xor.b32  	%r329, %r329, %r221;
$L__BB0_13:
	and.b32  	%r223, %r199, 8;
	setp.eq.s32 	%p8, %r223, 0;
	@%p8 bra 	$L__BB0_15;
	ld.global.u32 	%r224, [%rd6+60];
	xor.b32  	%r333, %r333, %r224;
	ld.global.u32 	%r225, [%rd6+64];
	xor.b32  	%r332, %r332, %r225;
	ld.global.u32 	%r226, [%rd6+68];
	xor.b32  	%r331, %r331, %r226;
	ld.global.u32 	%r227, [%rd6+72];
	xor.b32  	%r330, %r330, %r227;
	ld.global.u32 	%r228, [%rd6+76];
	xor.b32  	%r329, %r329, %r228;
$L__BB0_15:
	and.b32  	%r230, %r199, 16;
	setp.eq.s32 	%p9, %r230, 0;
	@%p9 bra 	$L__BB0_17;
	ld.global.u32 	%r231, [%rd6+80];
	xor.b32  	%r333, %r333, %r231;
	ld.global.u32 	%r232, [%rd6+84];
	xor.b32  	%r332, %r332, %r232;
	ld.global.u32 	%r233, [%rd6+88];
	xor.b32  	%r331, %r331, %r233;
	ld.global.u32 	%r234, [%rd6+92];
	xor.b32  	%r330, %r330, %r234;
	ld.global.u32 	%r235, [%rd6+96];
	xor.b32  	%r329, %r329, %r235;
$L__BB0_17:
	and.b32  	%r237, %r199, 32;
	setp.eq.s32 	%p10, %r237, 0;
	@%p10 bra 	$L__BB0_19;
	ld.global.u32 	%r238, [%rd6+100];
	xor.b32  	%r333, %r333, %r238;
	ld.global.u32 	%r239, [%rd6+104];
	xor.b32  	%r332, %r332, %r239;
	ld.global.u32 	%r240, [%rd6+108];
	xor.b32  	%r331, %r331, %r240;
	ld.global.u32 	%r241, [%rd6+112];
	xor.b32  	%r330, %r330, %r241;
	ld.global.u32 	%r242, [%rd6+116];
	xor.b32  	%r329, %r329, %r242;
$L__BB0_19:
	and.b32  	%r244, %r199, 64;
	setp.eq.s32 	%p11, %r244, 0;
	@%p11 bra 	$L__BB0_21;
	ld.global.u32 	%r245, [%rd6+120];
	xor.b32  	%r333, %r333, %r245;
	ld.global.u32 	%r246, [%rd6+124];
	xor.b32  	%r332, %r332, %r246;
	ld.global.u32 	%r247, [%rd6+128];
	xor.b32  	%r331, %r331, %r247;
	ld.global.u32 	%r248, [%rd6+132];
	xor.b32  	%r330, %r330, %r248;
	ld.global.u32 	%r249, [%rd6+136];
	xor.b32  	%r329, %r329, %r249;
$L__BB0_21:
	and.b32  	%r251, %r199, 128;
	setp.eq.s32 	%p12, %r251, 0;
	@%p12 bra 	$L__BB0_23;
	ld.global.u32 	%r252, [%rd6+140];
	xor.b32  	%r333, %r333, %r252;
	ld.global.u32 	%r253, [%rd6+144];
	xor.b32  	%r332, %r332, %r253;
	ld.global.u32 	%r254, [%rd6+148];
	xor.b32  	%r331, %r331, %r254;
	ld.global.u32 	%r255, [%rd6+152];
	xor.b32  	%r330, %r330, %r255;
	ld.global.u32 	%r256, [%rd6+156];
	xor.b32  	%r329, %r329, %r256;
$L__BB0_23:
	and.b32  	%r258, %r199, 256;
	setp.eq.s32 	%p13, %r258, 0;
	@%p13 bra 	$L__BB0_25;
	ld.global.u32 	%r259, [%rd6+160];
	xor.b32  	%r333, %r333, %r259;
	ld.global.u32 	%r260, [%rd6+164];
	xor.b32  	%r332, %r332, %r260;
	ld.global.u32 	%r261, [%rd6+168];
	xor.b32  	%r331, %r331, %r261;
	ld.global.u32 	%r262, [%rd6+172];
	xor.b32  	%r330, %r330, %r262;
	ld.global.u32 	%r263, [%rd6+176];
	xor.b32  	%r329, %r329, %r263;
$L__BB0_25:
	and.b32  	%r265, %r199, 512;
	setp.eq.s32 	%p14, %r265, 0;
	@%p14 bra 	$L__BB0_27;
	ld.global.u32 	%r266, [%rd6+180];
	xor.b32  	%r333, %r333, %r266;
	ld.global.u32 	%r267, [%rd6+184];
	xor.b32  	%r332, %r332, %r267;
	ld.global.u32 	%r268, [%rd6+188];
	xor.b32  	%r331, %r331, %r268;
	ld.global.u32 	%r269, [%rd6+192];
	xor.b32  	%r330, %r330, %r269;
	ld.global.u32 	%r270, [%rd6+196];
	xor.b32  	%r329, %r329, %r270;
$L__BB0_27:
	and.b32  	%r272, %r199, 1024;
	setp.eq.s32 	%p15, %r272, 0;
	@%p15 bra 	$L__BB0_29;
	ld.global.u32 	%r273, [%rd6+200];
	xor.b32  	%r333, %r333, %r273;
	ld.global.u32 	%r274, [%rd6+204];
	xor.b32  	%r332, %r332, %r274;
	ld.global.u32 	%r275, [%rd6+208];
	xor.b32  	%r331, %r331, %r275;
	ld.global.u32 	%r276, [%rd6+212];
	xor.b32  	%r330, %r330, %r276;
	ld.global.u32 	%r277, [%rd6+216];
	xor.b32  	%r329, %r329, %r277;
$L__BB0_29:
	and.b32  	%r279, %r199, 2048;
	setp.eq.s32 	%p16, %r279, 0;
	@%p16 bra 	$L__BB0_31;
	ld.global.u32 	%r280, [%rd6+220];
	xor.b32  	%r333, %r333, %r280;
	ld.global.u32 	%r281, [%rd6+224];
	xor.b32  	%r332, %r332, %r281;
	ld.global.u32 	%r282, [%rd6+228];
	xor.b32  	%r331, %r331, %r282;
	ld.global.u32 	%r283, [%rd6+232];
	xor.b32  	%r330, %r330, %r283;
	ld.global.u32 	%r284, [%rd6+236];
	xor.b32  	%r329, %r329, %r284;
$L__BB0_31:
	and.b32  	%r286, %r199, 4096;
	setp.eq.s32 	%p17, %r286, 0;
	@%p17 bra 	$L__BB0_33;
	ld.global.u32 	%r287, [%rd6+240];
	xor.b32  	%r333, %r333, %r287;
	ld.global.u32 	%r288, [%rd6+244];
	xor.b32  	%r332, %r332, %r288;
	ld.global.u32 	%r289, [%rd6+248];
	xor.b32  	%r331, %r331, %r289;
	ld.global.u32 	%r290, [%rd6+252];
	xor.b32  	%r330, %r330, %r290;
	ld.global.u32 	%r291, [%rd6+256];
	xor.b32  	%r329, %r329, %r291;
$L__BB0_33:
	and.b32  	%r293, %r199, 8192;
	setp.eq.s32 	%p18, %r293, 0;
	@%p18 bra 	$L__BB0_35;
	ld.global.u32 	%r294, [%rd6+260];
	xor.b32  	%r333, %r333, %r294;
	ld.global.u32 	%r295, [%rd6+264];
	xor.b32  	%r332, %r332, %r295;
	ld.global.u32 	%r296, [%rd6+268];
	xor.b32  	%r331, %r331, %r296;
	ld.global.u32 	%r297, [%rd6+272];
	xor.b32  	%r330, %r330, %r297;
	ld.global.u32 	%r298, [%rd6+276];
	xor.b32  	%r329, %r329, %r298;
$L__BB0_35:
	and.b32  	%r300, %r199, 16384;
	setp.eq.s32 	%p19, %r300, 0;
	@%p19 bra 	$L__BB0_37;
	ld.global.u32 	%r301, [%rd6+280];
	xor.b32  	%r333, %r333, %r301;
	ld.global.u32 	%r302, [%rd6+284];
	xor.b32  	%r332, %r332, %r302;
	ld.global.u32 	%r303, [%rd6+288];
	xor.b32  	%r331, %r331, %r303;
	ld.global.u32 	%r304, [%rd6+292];
	xor.b32  	%r330, %r330, %r304;
	ld.global.u32 	%r305, [%rd6+296];
	xor.b32  	%r329, %r329, %r305;
$L__BB0_37:
	and.b32  	%r307, %r199, 32768;
	setp.eq.s32 	%p20, %r307, 0;
	@%p20 bra 	$L__BB0_39;
	ld.global.u32 	%r308, [%rd6+300];
	xor.b32  	%r333, %r333, %r308;
	ld.global.u32 	%r309, [%rd6+304];
	xor.b32  	%r332, %r332, %r309;
	ld.global.u32 	%r310, [%rd6+308];
	xor.b32  	%r331, %r331, %r310;
	ld.global.u32 	%r311, [%rd6+312];
	xor.b32  	%r330, %r330, %r311;
	ld.global.u32 	%r312, [%rd6+316];
	xor.b32  	%r329, %r329, %r312;
$L__BB0_39:
	add.s32 	%r328, %r328, 16;
	setp.ne.s32 	%p21, %r328, 32;
	@%p21 bra 	$L__BB0_7;
	mad.lo.s32 	%r313, %r322, -31, %r12;
	add.s32 	%r322, %r313, 1;
	setp.ne.s32 	%p22, %r322, 5;
	@%p22 bra 	$L__BB0_6;
	st.global.u32 	[%rd2+4], %r333;
	st.global.u32 	[%rd2+8], %r332;
	st.global.u32 	[%rd2+12], %r331;
	st.global.u32 	[%rd2+16], %r330;
	st.global.u32 	[%rd2+20], %r329;
	add.s32 	%r316, %r316, 1;
	setp.lt.u32 	%p23, %r316, %r3;
	@%p23 bra 	$L__BB0_5;
$L__BB0_42:
	shr.u64 	%rd7, %rd17, 2;
	add.s32 	%r315, %r315, 1;
	setp.gt.u64 	%p24, %rd17, 3;
	mov.u64 	%rd17, %rd7;
	@%p24 bra 	$L__BB0_3;
$L__BB0_43:
	mov.b32 	%r314, 0;
	st.global.v2.u32 	[%rd2+24], {%r314, %r314};
	st.global.u32 	[%rd2+32], %r314;
	mov.b64 	%rd16, 0;
	st.global.u64 	[%rd2+40], %rd16;
$L__BB0_44:
	ret;

}
	// .globl	_Z8simulateP17curandStateXORWOWPdS1_S1_ii
.visible .entry _Z8simulateP17curandStateXORWOWPdS1_S1_ii(
	.param .u64 .ptr .align 1 _Z8simulateP17curandStateXORWOWPdS1_S1_ii_param_0,
	.param .u64 .ptr .align 1 _Z8simulateP17curandStateXORWOWPdS1_S1_ii_param_1,
	.param .u64 .ptr .align 1 _Z8simulateP17curandStateXORWOWPdS1_S1_ii_param_2,
	.param .u64 .ptr .align 1 _Z8simulateP17curandStateXORWOWPdS1_S1_ii_param_3,
	.param .u32 _Z8simulateP17curandStateXORWOWPdS1_S1_ii_param_4,
	.param .u32 _Z8simulateP17curandStateXORWOWPdS1_S1_ii_param_5
)
{
	.reg .pred 	%p<262>;
	.reg .b32 	%r<440>;
	.reg .b64 	%rd<59>;
	.reg .b64 	%fd<1375>;

	mov.u32 	%r47, %tid.x;
	mov.u32 	%r48, %ctaid.x;
	mov.u32 	%r49, %ntid.x;
	mad.lo.s32 	%r1, %r48, %r49, %r47;
	setp.gt.s32 	%p7, %r1, 999999;
	@%p7 bra 	$L__BB1_119;
	ld.param.u32 	%r431, [_Z8simulateP17curandStateXORWOWPdS1_S1_ii_param_5];
	ld.param.u32 	%r430, [_Z8simulateP17curandStateXORWOWPdS1_S1_ii_param_4];
	ld.param.u64 	%rd57, [_Z8simulateP17curandStateXORWOWPdS1_S1_ii_param_2];
	ld.param.u64 	%rd55, [_Z8simulateP17curandStateXORWOWPdS1_S1_ii_param_0];
	cvta.to.global.u64 	%rd5, %rd57;
	cvta.to.global.u64 	%rd6, %rd55;
	mul.wide.s32 	%rd7, %r1, 48;
	add.s64 	%rd8, %rd6, %rd7;
	ld.global.v2.u32 	{%r51, %r52}, [%rd8];
	shr.u32 	%r53, %r52, 2;
	xor.b32  	%r54, %r53, %r52;
	ld.global.v2.u32 	{%r55, %r56}, [%rd8+8];
	ld.global.v2.u32 	{%r57, %r58}, [%rd8+16];
	shl.b32 	%r59, %r58, 4;
	shl.b32 	%r60, %r54, 1;
	xor.b32  	%r61, %r60, %r59;
	xor.b32  	%r62, %r61, %r54;
	xor.b32  	%r63, %r62, %r58;
	add.s32 	%r64, %r51, %r63;
	add.s32 	%r65, %r64, 362437;
	shr.u32 	%r66, %r55, 2;
	xor.b32  	%r67, %r66, %r55;
	shl.b32 	%r68, %r63, 4;
	shl.b32 	%r69, %r67, 1;
	xor.b32  	%r70, %r69, %r68;
	xor.b32  	%r71, %r70, %r67;
	xor.b32  	%r72, %r71, %r63;
	add.s32 	%r73, %r51, %r72;
	add.s32 	%r74, %r73, 724874;
	cvt.u64.u32 	%rd9, %r65;
	mul.wide.u32 	%rd10, %r74, 2097152;
	xor.b64  	%rd11, %rd10, %rd9;
	shr.u32 	%r75, %r56, 2;
	xor.b32  	%r76, %r75, %r56;
	shl.b32 	%r77, %r72, 4;
	shl.b32 	%r78, %r76, 1;
	xor.b32  	%r79, %r78, %r77;
	xor.b32  	%r80, %r79, %r76;
	xor.b32  	%r81, %r80, %r72;
	add.s32 	%r82, %r51, %r81;
	add.s32 	%r83, %r82, 1087311;
	shr.u32 	%r84, %r57, 2;
	xor.b32  	%r85, %r84, %r57;
	shl.b32 	%r86, %r81, 4;
	shl.b32 	%r87, %r85, 1;
	xor.b32  	%r88, %r87, %r86;
	xor.b32  	%r89, %r88, %r85;
	xor.b32  	%r90, %r89, %r81;
	add.s32 	%r91, %r51, %r90;
	add.s32 	%r92, %r91, 1449748;
	cvt.u64.u32 	%rd12, %r83;
	mul.wide.u32 	%rd13, %r92, 2097152;
	xor.b64  	%rd14, %rd13, %rd12;
	shr.u32 	%r93, %r58, 2;
	xor.b32  	%r94, %r93, %r58;
	shl.b32 	%r95, %r90, 4;
	shl.b32 	%r96, %r94, 1;
	xor.b32  	%r97, %r96, %r95;
	xor.b32  	%r98, %r97, %r94;
	xor.b32  	%r99, %r98, %r90;
	add.s32 	%r100, %r51, %r99;
	add.s32 	%r101, %r100, 1812185;
	shr.u32 	%r102, %r63, 2;
	xor.b32  	%r103, %r102, %r63;
	shl.b32 	%r104, %r99, 4;
	shl.b32 	%r105, %r103, 1;
	xor.b32  	%r106, %r105, %r104;
	xor.b32  	%r107, %r106, %r103;
	xor.b32  	%r108, %r107, %r99;
	add.s32 	%r109, %r51, %r108;
	add.s32 	%r110, %r109, 2174622;
	cvt.u64.u32 	%rd15, %r101;
	mul.wide.u32 	%rd16, %r110, 2097152;
	xor.b64  	%rd17, %rd16, %rd15;
	shr.u32 	%r111, %r72, 2;
	xor.b32  	%r112, %r111, %r72;
	shl.b32 	%r113, %r108, 4;
	shl.b32 	%r114, %r112, 1;
	xor.b32  	%r115, %r114, %r113;
	xor.b32  	%r116, %r115, %r112;
	xor.b32  	%r117, %r116, %r108;
	add.s32 	%r118, %r51, %r117;
	add.s32 	%r119, %r118, 2537059;
	shr.u32 	%r120, %r81, 2;
	xor.b32  	%r121, %r120, %r81;
	shl.b32 	%r122, %r117, 4;
	shl.b32 	%r123, %r121, 1;
	xor.b32  	%r124, %r123, %r122;
	xor.b32  	%r125, %r124, %r121;
	xor.b32  	%r126, %r125, %r117;
	add.s32 	%r127, %r51, %r126;
	add.s32 	%r128, %r127, 2899496;
	cvt.u64.u32 	%rd18, %r119;
	mul.wide.u32 	%rd19, %r128, 2097152;
	xor.b64  	%rd20, %rd19, %rd18;
	shr.u32 	%r129, %r90, 2;
	xor.b32  	%r130, %r129, %r90;
	shl.b32 	%r131, %r126, 4;
	shl.b32 	%r132, %r130, 1;
	xor.b32  	%r133, %r132, %r131;
	xor.b32  	%r134, %r133, %r130;
	xor.b32  	%r135, %r134, %r126;
	add.s32 	%r136, %r51, %r135;
	add.s32 	%r137, %r136, 3261933;
	shr.u32 	%r138, %r99, 2;
	xor.b32  	%r139, %r138, %r99;
	shl.b32 	%r140, %r135, 4;
	shl.b32 	%r141, %r139, 1;
	xor.b32  	%r142, %r141, %r140;
	xor.b32  	%r143, %r142, %r139;
	xor.b32  	%r144, %r143, %r135;
	add.s32 	%r145, %r51, %r144;
	add.s32 	%r146, %r145, 3624370;
	cvt.u64.u32 	%rd21, %r137;
	mul.wide.u32 	%rd22, %r146, 2097152;
	xor.b64  	%rd23, %rd22, %rd21;
	shr.u32 	%r147, %r108, 2;
	xor.b32  	%r148, %r147, %r108;
	shl.b32 	%r149, %r144, 4;
	shl.b32 	%r150, %r148, 1;
	xor.b32  	%r151, %r150, %r149;
	xor.b32  	%r152, %r151, %r148;
	xor.b32  	%r153, %r152, %r144;
	add.s32 	%r154, %r51, %r153;
	add.s32 	%r155, %r154, 3986807;
	shr.u32 	%r156, %r117, 2;
	xor.b32  	%r157, %r156, %r117;
	st.global.v2.u32 	[%rd8+8], {%r135, %r144};
	shl.b32 	%r158, %r153, 4;
	shl.b32 	%r159, %r157, 1;
	xor.b32  	%r160, %r159, %r158;
	xor.b32  	%r161, %r160, %r157;
	xor.b32  	%r162, %r161, %r153;
	st.global.v2.u32 	[%rd8+16], {%r153, %r162};
	add.s32 	%r163, %r51, 4349244;
	st.global.v2.u32 	[%rd8], {%r163, %r126};
	add.s32 	%r164, %r162, %r163;
	cvt.u64.u32 	%rd24, %r155;
	mul.wide.u32 	%rd25, %r164, 2097152;
	xor.b64  	%rd26, %rd25, %rd24;
	cvt.rn.f64.u64 	%fd215, %rd26;
	fma.rn.f64 	%fd216, %fd215, 0d3CA0000000000000, 0d3C90000000000000;
	fma.rn.f64 	%fd217, %fd216, 0d4000000000000000, 0dBFF0000000000000;
	mul.f64 	%fd218, %fd217, 0d4010000000000000;
	cvt.rn.f64.u64 	%fd219, %rd23;
	fma.rn.f64 	%fd220, %fd219, 0d3CA0000000000000, 0d3C90000000000000;
	fma.rn.f64 	%fd221, %fd220, 0d400921FB54442D18, 0dBFF921FB54442D18;
	cvt.rn.f64.u64 	%fd222, %rd20;
	fma.rn.f64 	%fd223, %fd222, 0d3CA0000000000000, 0d3C90000000000000;
	fma.rn.f64 	%fd224, %fd223, 0d4000000000000000, 0dBFF0000000000000;
	mul.f64 	%fd225, %fd224, 0d4010000000000000;
	cvt.rn.f64.u64 	%fd226, %rd17;
	fma.rn.f64 	%fd227, %fd226, 0d3CA0000000000000, 0d3C90000000000000;
	fma.rn.f64 	%fd228, %fd227, 0d400921FB54442D18, 0dBFF921FB54442D18;
	cvt.rn.f64.u64 	%fd229, %rd14;
	fma.rn.f64 	%fd230, %fd229, 0d3CA0000000000000, 0d3C90000000000000;
	fma.rn.f64 	%fd231, %fd230, 0d4000000000000000, 0dBFF0000000000000;
	mul.f64 	%fd232, %fd231, 0d402E000000000000;
	cvt.rn.f64.u64 	%fd233, %rd11;
	fma.rn.f64 	%fd234, %fd233, 0d3CA0000000000000, 0d3C90000000000000;
	fma.rn.f64 	%fd235, %fd234, 0d4000000000000000, 0dBFF0000000000000;
	mul.f64 	%fd236, %fd235, 0d402E000000000000;
	setp.eq.s32 	%p8, %r430, 2;
	setp.eq.s32 	%p9, %r431, 2;
	selp.f64 	%fd237, %fd228, 0d0000000000000000, %p9;
	selp.f64 	%fd1344, %fd228, %fd237, %p8;
	setp.eq.s32 	%p10, %r430, 3;
	setp.eq.s32 	%p11, %r431, 3;
	selp.f64 	%fd238, %fd221, 0d0000000000000000, %p11;
	selp.f64 	%fd1342, %fd221, %fd238, %p10;
	setp.eq.s32 	%p12, %r430, 4;
	setp.eq.s32 	%p13, %r431, 4;
	or.pred  	%p14, %p12, %p13;
	selp.f64 	%fd1347, %fd232, 0d0000000000000000, %p14;
	selp.f64 	%fd4, %fd236, 0d0000000000000000, %p14;
	setp.eq.s32 	%p15, %r430, 6;
	setp.eq.s32 	%p16, %r431, 6;
	selp.f64 	%fd239, %fd225, 0d0000000000000000, %p16;
	selp.f64 	%fd240, %fd225, %fd239, %p15;
	selp.f64 	%fd1343, %fd240, 0d0000000000000000, %p14;
	setp.eq.s32 	%p17, %r430, 7;
	setp.eq.s32 	%p18, %r431, 7;
	selp.f64 	%fd241, %fd218, 0d0000000000000000, %p18;
	selp.f64 	%fd1341, %fd218, %fd241, %p17;
	shl.b32 	%r2, %r1, 3;
	mul.wide.s32 	%rd27, %r2, 8;
	add.s64 	%rd28, %rd5, %rd27;
	mov.b64 	%rd29, 0;
	st.global.u64 	[%rd28], %rd29;
	mov.b64 	%rd30, 4427486594234968593;
	st.global.u64 	[%rd28+8], %rd30;
	st.global.f64 	[%rd28+16], %fd1344;
	st.global.f64 	[%rd28+24], %fd1342;
	st.global.f64 	[%rd28+32], %fd1347;
	st.global.u64 	[%rd28+40], %rd29;
	st.global.f64 	[%rd28+48], %fd1343;
	st.global.f64 	[%rd28+56], %fd1341;
	mov.f64 	%fd242, 0d3FECCCCCCCCCCCCD;
	{
	.reg .b32 %temp; 
	mov.b64 	{%temp, %r165}, %fd242;
	}
	mov.f64 	%fd243, 0d4000000000000000;
	{
	.reg .b32 %temp; 
	mov.b64 	{%temp, %r166}, %fd243;
	}
	and.b32  	%r4, %r166, 2146435072;
	setp.eq.s32 	%p19, %r4, 1062207488;
	{ // callseq 0, 0
	.param .b64 param0;
	st.param.f64 	[param0], 0d3FECCCCCCCCCCCCD;
	.param .b64 param1;
	st.param.f64 	[param1], 0d4000000000000000;
	.param .b64 retval0;
	call.uni (retval0), 
	__internal_accurate_pow, 
	(
	param0, 
	param1
	);
	ld.param.f64 	%fd244, [retval0];
	} // callseq 0
	setp.lt.s32 	%p20, %r165, 0;
	neg.f64 	%fd246, %fd244;
	selp.f64 	%fd247, %fd246, %fd244, %p19;
	selp.f64 	%fd7, %fd247, %fd244, %p20;
	mov.f64 	%fd248, 0d4008000000000000;
	{
	.reg .b32 %temp; 
	mov.b64 	{%temp, %r167}, %fd248;
	}
	and.b32  	%r168, %r167, 2146435072;
	setp.eq.s32 	%p21, %r168, 1073741824;
	{ // callseq 1, 0
	.param .b64 param0;
	st.param.f64 	[param0], 0d3FECCCCCCCCCCCCD;
	.param .b64 param1;
	st.param.f64 	[param1], 0d4008000000000000;
	.param .b64 retval0;
	call.uni (retval0), 
	__internal_accurate_pow, 
	(
	param0, 
	param1
	);
	ld.param.f64 	%fd249, [retval0];
	} // callseq 1
	neg.f64 	%fd251, %fd249;
	selp.f64 	%fd252, %fd251, %fd249, %p21;
	selp.f64 	%fd8, %fd252, %fd249, %p20;
	mov.f64 	%fd253, 0d4014000000000000;
	{
	.reg .b32 %temp; 
	mov.b64 	{%temp, %r169}, %fd253;
	}
	{ // callseq 2, 0
	.param .b64 param0;
	st.param.f64 	[param0], 0d4014000000000000;
	.param .b64 param1;
	st.param.f64 	[param1], 0d4000000000000000;
	.param .b64 retval0;
	call.uni (retval0), 
	__internal_accurate_pow, 
	(
	param0, 
	param1
	);
	ld.param.f64 	%fd254, [retval0];
	} // callseq 2
	setp.lt.s32 	%p22, %r169, 0;
	neg.f64 	%fd256, %fd254;
	selp.f64 	%fd257, %fd256, %fd254, %p19;
	selp.f64 	%fd258, %fd257, %fd254, %p22;
	mul.f64 	%fd9, %fd258, 0d3FECCCCCCCCCCCCD;
	setp.lt.s32 	%p23, %r166, 0;
	selp.b32 	%r7, 0, 2146435072, %p23;
	mul.f64 	%fd10, %fd258, 0d4022000000000000;
	mul.f64 	%fd11, %fd258, 0d40239EB851EB851F;
	mov.f64 	%fd259, 0d4010000000000000;
	{
	.reg .b32 %temp; 
	mov.b64 	{%temp, %r170}, %fd259;
	}
	and.b32  	%r171, %r170, 2146435072;
	setp.eq.s32 	%p24, %r171, 1072693248;
	mov.f64 	%fd260, 0d4018000000000000;
	{
	.reg .b32 %temp; 
	mov.b64 	{%temp, %r172}, %fd260;
	}
	and.b32  	%r173, %r172, 2146435072;
	setp.eq.s32 	%p25, %r173, 1073741824;
	and.pred  	%p1, %p20, %p25;
	and.pred  	%p2, %p20, %p24;
	and.b32  	%r174, %r169, 2146435072;
	setp.eq.s32 	%p26, %r174, 1074790400;
	and.pred  	%p3, %p20, %p26;
	mov.f64 	%fd261, 0d4056800000000000;
	{
	.reg .b32 %temp; 
	mov.b64 	{%temp, %r175}, %fd261;
	}
	setp.lt.s32 	%p27, %r175, 0;
	and.pred  	%p4, %p27, %p19;
	mov.f64 	%fd1346, 0d3D719799812DEA11;
	mov.f64 	%fd1345, 0d0000000000000000;
	mov.b32 	%r432, 0;
	mov.u64 	%rd33, __cudart_sin_cos_coeffs;
$L__BB1_2:
	or.b32  	%r11, %r7, -2147483648;
	setp.lt.s32 	%p28, %r166, 0;
	setp.eq.s32 	%p29, %r4, 1062207488;
	sub.f64 	%fd262, %fd1347, %fd4;
	mul.f64 	%fd263, %fd1343, 0dC086300000000000;
	fma.rn.f64 	%fd19, %fd1344, 0dC0A1300000000000, %fd263;
	mul.f64 	%fd264, %fd262, %fd8;
	fma.rn.f64 	%fd265, %fd262, %fd7, %fd264;
	mul.f64 	%fd20, %fd262, 0d4012000000000000;
	sub.f64 	%fd266, %fd265, %fd20;
	mul.f64 	%fd267, %fd7, 0d4024000000000000;
	mul.f64 	%fd21, %fd267, 0d0000000000000000;
	add.f64 	%fd268, %fd21, %fd266;
	mul.f64 	%fd269, %fd8, 0d4024000000000000;
	mul.f64 	%fd22, %fd269, 0d0000000000000000;
	add.f64 	%fd23, %fd22, %fd268;
	{
	.reg .b32 %temp; 
	mov.b64 	{%temp, %r12}, %fd1343;
	}
	abs.f64 	%fd24, %fd1343;
	{ // callseq 3, 0
	.param .b64 param0;
	st.param.f64 	[param0], %fd24;
	.param .b64 param1;
	st.param.f64 	[param1], 0d4000000000000000;
	.param .b64 retval0;
	call.uni (retval0), 
	__internal_accurate_pow, 
	(
	param0, 
	param1
	);
	ld.param.f64 	%fd270, [retval0];
	} // callseq 3
	setp.lt.s32 	%p31, %r12, 0;
	neg.f64 	%fd272, %fd270;
	selp.f64 	%fd273, %fd272, %fd270, %p29;
	selp.f64 	%fd274, %fd273, %fd270, %p31;
	setp.eq.f64 	%p32, %fd1343, 0d0000000000000000;
	selp.b32 	%r176, %r12, 0, %p29;
	or.b32  	%r177, %r176, 2146435072;
	selp.b32 	%r178, %r177, %r176, %p28;
	mov.b32 	%r179, 0;
	mov.b64 	%fd275, {%r179, %r178};
	selp.f64 	%fd1348, %fd275, %fd274, %p32;
	add.f64 	%fd276, %fd1343, 0d4000000000000000;
	{
	.reg .b32 %temp; 
	mov.b64 	{%temp, %r180}, %fd276;
	}
	and.b32  	%r181, %r180, 2146435072;
	setp.ne.s32 	%p33, %r181, 2146435072;
	@%p33 bra 	$L__BB1_7;
	setp.num.f64 	%p34, %fd1343, %fd1343;
	@%p34 bra 	$L__BB1_5;
	mov.f64 	%fd277, 0d4000000000000000;
	add.rn.f64 	%fd1348, %fd1343, %fd277;
	bra.uni 	$L__BB1_7;
$L__BB1_5:
	setp.neu.f64 	%p35, %fd24, 0d7FF0000000000000;
	@%p35 bra 	$L__BB1_7;
	setp.lt.s32 	%p36, %r12, 0;
	setp.eq.s32 	%p37, %r4, 1062207488;
	and.b32  	%r183, %r166, 2147483647;
	setp.ne.s32 	%p38, %r183, 1071644672;
	selp.b32 	%r184, %r11, %r7, %p38;
	selp.b32 	%r185, %r184, %r7, %p37;
	selp.b32 	%r186, %r185, %r7, %p36;
	mov.b32 	%r187, 0;
	mov.b64 	%fd1348, {%r187, %r186};
$L__BB1_7:
	setp.eq.f64 	%p39, %fd1343, 0d3FF0000000000000;
	selp.f64 	%fd29, 0d3FF0000000000000, %fd1348, %p39;
	mul.f64 	%fd30, %fd9, %fd29;
	abs.f64 	%fd31, %fd1344;
	setp.neu.f64 	%p40, %fd31, 0d7FF0000000000000;
	@%p40 bra 	$L__BB1_9;
	mov.f64 	%fd283, 0d0000000000000000;
	mul.rn.f64 	%fd1349, %fd1344, %fd283;
	mov.b32 	%r433, 0;
	bra.uni 	$L__BB1_11;
$L__BB1_9:
	mul.f64 	%fd278, %fd1344, 0d3FE45F306DC9C883;
	cvt.rni.s32.f64 	%r433, %fd278;
	cvt.rn.f64.s32 	%fd279, %r433;
	fma.rn.f64 	%fd280, %fd279, 0dBFF921FB54442D18, %fd1344;
	fma.rn.f64 	%fd281, %fd279, 0dBC91A62633145C00, %fd280;
	fma.rn.f64 	%fd1349, %fd279, 0dB97B839A252049C0, %fd281;
	setp.ltu.f64 	%p41, %fd31, 0d41E0000000000000;
	@%p41 bra 	$L__BB1_11;
	{ // callseq 4, 0
	.param .b64 param0;
	st.param.f64 	[param0], %fd1344;
	.param .align 16 .b8 retval0[16];
	call.uni (retval0), 
	__internal_trig_reduction_slowpathd, 
	(
	param0
	);
	ld.param.f64 	%fd1349, [retval0];
	ld.param.b32 	%r433, [retval0+8];
	} // callseq 4
$L__BB1_11:
	setp.neu.f64 	%p42, %fd31, 0d7FF0000000000000;
	shl.b32 	%r190, %r433, 6;
	cvt.u64.u32 	%rd31, %r190;
	and.b64  	%rd32, %rd31, 64;
	add.s64 	%rd34, %rd33, %rd32;
	mul.rn.f64 	%fd284, %fd1349, %fd1349;
	and.b32  	%r191, %r433, 1;
	setp.eq.b32 	%p43, %r191, 1;
	selp.f64 	%fd285, 0dBDA8FF8320FD8164, 0d3DE5DB65F9785EBA, %p43;
	ld.global.nc.v2.f64 	{%fd286, %fd287}, [%rd34];
	fma.rn.f64 	%fd288, %fd285, %fd284, %fd286;
	fma.rn.f64 	%fd289, %fd288, %fd284, %fd287;
	ld.global.nc.v2.f64 	{%fd290, %fd291}, [%rd34+16];
	fma.rn.f64 	%fd292, %fd289, %fd284, %fd290;
	fma.rn.f64 	%fd293, %fd292, %fd284, %fd291;
	ld.global.nc.v2.f64 	{%fd294, %fd295}, [%rd34+32];
	fma.rn.f64 	%fd296, %fd293, %fd284, %fd294;
	fma.rn.f64 	%fd297, %fd296, %fd284, %fd295;
	fma.rn.f64 	%fd298, %fd297, %fd1349, %fd1349;
	fma.rn.f64 	%fd299, %fd297, %fd284, 0d3FF0000000000000;
	selp.f64 	%fd300, %fd299, %fd298, %p43;
	and.b32  	%r192, %r433, 2;
	setp.eq.s32 	%p44, %r192, 0;
	mov.f64 	%fd301, 0d0000000000000000;
	sub.f64 	%fd302, %fd301, %fd300;
	selp.f64 	%fd36, %fd300, %fd302, %p44;
	fma.rn.f64 	%fd303, %fd30, %fd36, %fd23;
	mul.f64 	%fd37, %fd7, 0d4014000000000000;
	mul.f64 	%fd38, %fd37, %fd29;
	mul.f64 	%fd304, %fd38, %fd36;
	sub.f64 	%fd39, %fd303, %fd304;
	mul.f64 	%fd40, %fd8, 0d4014000000000000;
	mul.f64 	%fd41, %fd40, %fd29;
	mul.f64 	%fd42, %fd1343, %fd37;
	@%p42 bra 	$L__BB1_13;
	mov.f64 	%fd310, 0d0000000000000000;
	mul.rn.f64 	%fd1351, %fd1344, %fd310;
	mov.b32 	%r435, 1;
	bra.uni 	$L__BB1_16;
$L__BB1_13:
	mul.f64 	%fd305, %fd1344, 0d3FE45F306DC9C883;
	cvt.rni.s32.f64 	%r434, %fd305;
	cvt.rn.f64.s32 	%fd306, %r434;
	fma.rn.f64 	%fd307, %fd306, 0dBFF921FB54442D18, %fd1344;
	fma.rn.f64 	%fd308, %fd306, 0dBC91A62633145C00, %fd307;
	fma.rn.f64 	%fd1351, %fd306, 0dB97B839A252049C0, %fd308;
	setp.ltu.f64 	%p45, %fd31, 0d41E0000000000000;
	@%p45 bra 	$L__BB1_15;
	{ // callseq 5, 0
	.param .b64 param0;
	st.param.f64 	[param0], %fd1344;
	.param .align 16 .b8 retval0[16];
	call.uni (retval0), 
	__internal_trig_reduction_slowpathd, 
	(
	param0
	);
	ld.param.f64 	%fd1351, [retval0];
	ld.param.b32 	%r434, [retval0+8];
	} // callseq 5
$L__BB1_15:
	add.s32 	%r435, %r434, 1;
$L__BB1_16:
	setp.lt.s32 	%p46, %r166, 0;
	setp.eq.s32 	%p47, %r4, 1062207488;
	shl.b32 	%r195, %r435, 6;
	cvt.u64.u32 	%rd35, %r195;
	and.b64  	%rd36, %rd35, 64;
	add.s64 	%rd38, %rd33, %rd36;
	mul.rn.f64 	%fd311, %fd1351, %fd1351;
	and.b32  	%r196, %r435, 1;
	setp.eq.b32 	%p49, %r196, 1;
	selp.f64 	%fd312, 0dBDA8FF8320FD8164, 0d3DE5DB65F9785EBA, %p49;
	ld.global.nc.v2.f64 	{%fd313, %fd314}, [%rd38];
	fma.rn.f64 	%fd315, %fd312, %fd311, %fd313;
	fma.rn.f64 	%fd316, %fd315, %fd311, %fd314;
	ld.global.nc.v2.f64 	{%fd317, %fd318}, [%rd38+16];
	fma.rn.f64 	%fd319, %fd316, %fd311, %fd317;
	fma.rn.f64 	%fd320, %fd319, %fd311, %fd318;
	ld.global.nc.v2.f64 	{%fd321, %fd322}, [%rd38+32];
	fma.rn.f64 	%fd323, %fd320, %fd311, %fd321;
	fma.rn.f64 	%fd324, %fd323, %fd311, %fd322;
	fma.rn.f64 	%fd325, %fd324, %fd1351, %fd1351;
	fma.rn.f64 	%fd326, %fd324, %fd311, 0d3FF0000000000000;
	selp.f64 	%fd327, %fd326, %fd325, %p49;
	and.b32  	%r197, %r435, 2;
	setp.eq.s32 	%p50, %r197, 0;
	mov.f64 	%fd328, 0d0000000000000000;
	sub.f64 	%fd329, %fd328, %fd327;
	selp.f64 	%fd48, %fd327, %fd329, %p50;
	mul.f64 	%fd330, %fd41, %fd36;
	sub.f64 	%fd331, %fd39, %fd330;
	fma.rn.f64 	%fd332, %fd42, %fd48, %fd331;
	mul.f64 	%fd49, %fd1343, %fd40;
	fma.rn.f64 	%fd50, %fd49, %fd48, %fd332;
	{
	.reg .b32 %temp; 
	mov.b64 	{%temp, %r21}, %fd48;
	}
	abs.f64 	%fd51, %fd48;
	{ // callseq 6, 0
	.param .b64 param0;
	st.param.f64 	[param0], %fd51;
	.param .b64 param1;
	st.param.f64 	[param1], 0d4000000000000000;
	.param .b64 retval0;
	call.uni (retval0), 
	__internal_accurate_pow, 
	(
	param0, 
	param1
	);
	ld.param.f64 	%fd333, [retval0];
	} // callseq 6
	setp.lt.s32 	%p51, %r21, 0;
	neg.f64 	%fd335, %fd333;
	selp.f64 	%fd336, %fd335, %fd333, %p47;
	selp.f64 	%fd337, %fd336, %fd333, %p51;
	setp.eq.f64 	%p52, %fd48, 0d0000000000000000;
	selp.b32 	%r198, %r21, 0, %p47;
	or.b32  	%r199, %r198, 2146435072;
	selp.b32 	%r200, %r199, %r198, %p46;
	mov.b32 	%r201, 0;
	mov.b64 	%fd338, {%r201, %r200};
	selp.f64 	%fd1352, %fd338, %fd337, %p52;
	add.f64 	%fd339, %fd48, 0d4000000000000000;
	{
	.reg .b32 %temp; 
	mov.b64 	{%temp, %r202}, %fd339;
	}
	and.b32  	%r203, %r202, 2146435072;
	setp.ne.s32 	%p53, %r203, 2146435072;
	@%p53 bra 	$L__BB1_21;
	setp.num.f64 	%p54, %fd48, %fd48;
	@%p54 bra 	$L__BB1_19;
	mov.f64 	%fd340, 0d4000000000000000;
	add.rn.f64 	%fd1352, %fd48, %fd340;
	bra.uni 	$L__BB1_21;
$L__BB1_19:
	setp.neu.f64 	%p55, %fd51, 0d7FF0000000000000;
	@%p55 bra 	$L__BB1_21;
	setp.lt.s32 	%p56, %r21, 0;
	setp.eq.s32 	%p57, %r4, 1062207488;
	and.b32  	%r205, %r166, 2147483647;
	setp.ne.s32 	%p58, %r205, 1071644672;
	selp.b32 	%r206, %r11, %r7, %p58;
	selp.b32 	%r207, %r206, %r7, %p57;
	selp.b32 	%r208, %r207, %r7, %p56;
	mov.b32 	%r209, 0;
	mov.b64 	%fd1352, {%r209, %r208};
$L__BB1_21:
	setp.eq.f64 	%p59, %fd48, 0d3FF0000000000000;
	selp.f64 	%fd56, 0d3FF0000000000000, %fd1352, %p59;
	fma.rn.f64 	%fd341, %fd20, %fd56, %fd50;
	mul.f64 	%fd342, %fd10, %fd36;
	sub.f64 	%fd343, %fd341, %fd342;
	mul.f64 	%fd57, %fd267, 0d4014000000000000;
	fma.rn.f64 	%fd345, %fd57, %fd36, %fd343;
	mul.f64 	%fd58, %fd269, 0d4014000000000000;
	fma.rn.f64 	%fd347, %fd58, %fd36, %fd345;
	mul.f64 	%fd348, %fd10, %fd56;
	mul.f64 	%fd349, %fd36, %fd348;
	add.f64 	%fd350, %fd349, %fd347;
	sub.f64 	%fd59, %fd350, %fd349;
	abs.f64 	%fd60, %fd1342;
	setp.neu.f64 	%p60, %fd60, 0d7FF0000000000000;
	@%p60 bra 	$L__BB1_23;
	mov.f64 	%fd356, 0d0000000000000000;
	mul.rn.f64 	%fd1354, %fd1342, %fd356;
	mov.b32 	%r437, 1;
	bra.uni 	$L__BB1_26;
$L__BB1_23:
	mul.f64 	%fd351, %fd1342, 0d3FE45F306DC9C883;
	cvt.rni.s32.f64 	%r436, %fd351;
	cvt.rn.f64.s32 	%fd352, %r436;
	fma.rn.f64 	%fd353, %fd352, 0dBFF921FB54442D18, %fd1342;
	fma.rn.f64 	%fd354, %fd352, 0dBC91A62633145C00, %fd353;
	fma.rn.f64 	%fd1354, %fd352, 0dB97B839A252049C0, %fd354;
	setp.ltu.f64 	%p61, %fd60, 0d41E0000000000000;
	@%p61 bra 	$L__BB1_25;
	{ // callseq 7, 0
	.param .b64 param0;
	st.param.f64 	[param0], %fd1342;
	.param .align 16 .b8 retval0[16];
	call.uni (retval0), 
	__internal_trig_reduction_slowpathd, 
	(
	param0
	);
	ld.param.f64 	%fd1354, [retval0];
	ld.param.b32 	%r436, [retval0+8];
	} // callseq 7
$L__BB1_25:
	add.s32 	%r437, %r436, 1;
$L__BB1_26:
	setp.lt.s32 	%p62, %r166, 0;
	setp.eq.s32 	%p63, %r4, 1062207488;
	shl.b32 	%r212, %r437, 6;
	cvt.u64.u32 	%rd39, %r212;
	and.b64  	%rd40, %rd39, 64;
	add.s64 	%rd42, %rd33, %rd40;
	mul.rn.f64 	%fd357, %fd1354, %fd1354;
	and.b32  	%r213, %r437, 1;
	setp.eq.b32 	%p65, %r213, 1;
	selp.f64 	%fd358, 0dBDA8FF8320FD8164, 0d3DE5DB65F9785EBA, %p65;
	ld.global.nc.v2.f64 	{%fd359, %fd360}, [%rd42];
	fma.rn.f64 	%fd361, %fd358, %fd357, %fd359;
	fma.rn.f64 	%fd362, %fd361, %fd357, %fd360;
	ld.global.nc.v2.f64 	{%fd363, %fd364}, [%rd42+16];
	fma.rn.f64 	%fd365, %fd362, %fd357, %fd363;
	fma.rn.f64 	%fd366, %fd365, %fd357, %fd364;
	ld.global.nc.v2.f64 	{%fd367, %fd368}, [%rd42+32];
	fma.rn.f64 	%fd369, %fd366, %fd357, %fd367;
	fma.rn.f64 	%fd370, %fd369, %fd357, %fd368;
	fma.rn.f64 	%fd371, %fd370, %fd1354, %fd1354;
	fma.rn.f64 	%fd372, %fd370, %fd357, 0d3FF0000000000000;
	selp.f64 	%fd373, %fd372, %fd371, %p65;
	and.b32  	%r214, %r437, 2;
	setp.eq.s32 	%p66, %r214, 0;
	mov.f64 	%fd374, 0d0000000000000000;
	sub.f64 	%fd375, %fd374, %fd373;
	selp.f64 	%fd66, %fd373, %fd375, %p66;
	mul.f64 	%fd67, %fd11, %fd66;
	mul.f64 	%fd376, %fd48, %fd67;
	mul.f64 	%fd377, %fd36, %fd376;
	sub.f64 	%fd378, %fd59, %fd377;
	mul.f64 	%fd68, %fd56, 0d0000000000000000;
	add.f64 	%fd69, %fd68, %fd378;
	{
	.reg .b32 %temp; 
	mov.b64 	{%temp, %r27}, %fd1341;
	}
	abs.f64 	%fd70, %fd1341;
	{ // callseq 8, 0
	.param .b64 param0;
	st.param.f64 	[param0], %fd70;
	.param .b64 param1;
	st.param.f64 	[param1], 0d4000000000000000;
	.param .b64 retval0;
	call.uni (retval0), 
	__internal_accurate_pow, 
	(
	param0, 
	param1
	);
	ld.param.f64 	%fd379, [retval0];
	} // callseq 8
	setp.lt.s32 	%p67, %r27, 0;
	neg.f64 	%fd381, %fd379;
	selp.f64 	%fd382, %fd381, %fd379, %p63;
	selp.f64 	%fd383, %fd382, %fd379, %p67;
	setp.eq.f64 	%p68, %fd1341, 0d0000000000000000;
	selp.b32 	%r215, %r27, 0, %p63;
	or.b32  	%r216, %r215, 2146435072;
	selp.b32 	%r217, %r216, %r215, %p62;
	mov.b32 	%r218, 0;
	mov.b64 	%fd384, {%r218, %r217};
	selp.f64 	%fd1355, %fd384, %fd383, %p68;
	add.f64 	%fd385, %fd1341, 0d4000000000000000;
	{
	.reg .b32 %temp; 
	mov.b64 	{%temp, %r219}, %fd385;
	}
	and.b32  	%r220, %r219, 2146435072;
	setp.ne.s32 	%p69, %r220, 2146435072;
	@%p69 bra 	$L__BB1_31;
	setp.num.f64 	%p70, %fd1341, %fd1341;
	@%p70 bra 	$L__BB1_29;
	mov.f64 	%fd386, 0d4000000000000000;
	add.rn.f64 	%fd1355, %fd1341, %fd386;
	bra.uni 	$L__BB1_31;
$L__BB1_29:
	setp.neu.f64 	%p71, %fd70, 0d7FF0000000000000;
	@%p71 bra 	$L__BB1_31;
	setp.lt.s32 	%p72, %r27, 0;
	setp.eq.s32 	%p73, %r4, 1062207488;
	and.b32  	%r222, %r166, 2147483647;
	setp.ne.s32 	%p74, %r222, 1071644672;
	selp.b32 	%r223, %r11, %r7, %p74;
	selp.b32 	%r224, %r223, %r7, %p73;
	selp.b32 	%r225, %r224, %r7, %p72;
	mov.b32 	%r226, 0;
	mov.b64 	%fd1355, {%r226, %r225};
$L__BB1_31:
	setp.lt.s32 	%p75, %r166, 0;
	setp.eq.s32 	%p76, %r4, 1062207488;
	setp.eq.f64 	%p78, %fd1341, 0d3FF0000000000000;
	selp.f64 	%fd75, 0d3FF0000000000000, %fd1355, %p78;
	mul.f64 	%fd76, %fd9, %fd75;
	mul.f64 	%fd387, %fd56, %fd76;
	fma.rn.f64 	%fd388, %fd36, %fd387, %fd69;
	mul.f64 	%fd77, %fd37, %fd75;
	mul.f64 	%fd389, %fd56, %fd77;
	mul.f64 	%fd390, %fd36, %fd389;
	sub.f64 	%fd78, %fd388, %fd390;
	mul.f64 	%fd79, %fd40, %fd75;
	{
	.reg .b32 %temp; 
	mov.b64 	{%temp, %r28}, %fd66;
	}
	abs.f64 	%fd80, %fd66;
	{ // callseq 9, 0
	.param .b64 param0;
	st.param.f64 	[param0], %fd80;
	.param .b64 param1;
	st.param.f64 	[param1], 0d4000000000000000;
	.param .b64 retval0;
	call.uni (retval0), 
	__internal_accurate_pow, 
	(
	param0, 
	param1
	);
	ld.param.f64 	%fd391, [retval0];
	} // callseq 9
	setp.lt.s32 	%p79, %r28, 0;
	neg.f64 	%fd393, %fd391;
	selp.f64 	%fd394, %fd393, %fd391, %p76;
	selp.f64 	%fd395, %fd394, %fd391, %p79;
	setp.eq.f64 	%p80, %fd66, 0d0000000000000000;
	selp.b32 	%r227, %r28, 0, %p76;
	or.b32  	%r228, %r227, 2146435072;
	selp.b32 	%r229, %r228, %r227, %p75;
	mov.b32 	%r230, 0;
	mov.b64 	%fd396, {%r230, %r229};
	selp.f64 	%fd1356, %fd396, %fd395, %p80;
	add.f64 	%fd397, %fd66, 0d4000000000000000;
	{
	.reg .b32 %temp; 
	mov.b64 	{%temp, %r231}, %fd397;
	}
	and.b32  	%r232, %r231, 2146435072;
	setp.ne.s32 	%p81, %r232, 2146435072;
	@%p81 bra 	$L__BB1_36;
	setp.num.f64 	%p82, %fd66, %fd66;
	@%p82 bra 	$L__BB1_34;
	mov.f64 	%fd398, 0d4000000000000000;
	add.rn.f64 	%fd1356, %fd66, %fd398;
	bra.uni 	$L__BB1_36;
$L__BB1_34:
	setp.neu.f64 	%p83, %fd80, 0d7FF0000000000000;
	@%p83 bra 	$L__BB1_36;
	setp.lt.s32 	%p84, %r28, 0;
	setp.eq.s32 	%p85, %r4, 1062207488;
	and.b32  	%r234, %r166, 2147483647;
	setp.ne.s32 	%p86, %r234, 1071644672;
	selp.b32 	%r235, %r11, %r7, %p86;
	selp.b32 	%r236, %r235, %r7, %p85;
	selp.b32 	%r237, %r236, %r7, %p84;
	mov.b32 	%r238, 0;
	mov.b64 	%fd1356, {%r238, %r237};
$L__BB1_36:
	setp.neu.f64 	%p87, %fd60, 0d7FF0000000000000;
	setp.eq.f64 	%p88, %fd66, 0d3FF0000000000000;
	selp.f64 	%fd85, 0d3FF0000000000000, %fd1356, %p88;
	mul.f64 	%fd399, %fd1343, %fd9;
	mul.f64 	%fd400, %fd399, %fd85;
	mul.f64 	%fd401, %fd48, %fd400;
	mul.f64 	%fd402, %fd56, %fd79;
	mul.f64 	%fd403, %fd36, %fd402;
	sub.f64 	%fd404, %fd78, %fd403;
	sub.f64 	%fd405, %fd404, %fd401;
	mul.f64 	%fd406, %fd20, %fd85;
	mul.f64 	%fd407, %fd56, %fd406;
	sub.f64 	%fd408, %fd405, %fd407;
	mul.f64 	%fd86, %fd66, 0d4046128F5C28F5C3;
	mul.f64 	%fd409, %fd48, %fd86;
	fma.rn.f64 	%fd410, %fd36, %fd409, %fd408;
	mul.f64 	%fd411, %fd10, %fd85;
	mul.f64 	%fd412, %fd56, %fd411;
	mul.f64 	%fd413, %fd36, %fd412;
	sub.f64 	%fd414, %fd410, %fd413;
	add.f64 	%fd87, %fd413, %fd414;
	@%p87 bra 	$L__BB1_38;
	mov.f64 	%fd420, 0d0000000000000000;
	mul.rn.f64 	%fd1357, %fd1342, %fd420;
	mov.b32 	%r438, 0;
	bra.uni 	$L__BB1_40;
$L__BB1_38:
	mul.f64 	%fd415, %fd1342, 0d3FE45F306DC9C883;
	cvt.rni.s32.f64 	%r438, %fd415;
	cvt.rn.f64.s32 	%fd416, %r438;
	fma.rn.f64 	%fd417, %fd416, 0dBFF921FB54442D18, %fd1342;
	fma.rn.f64 	%fd418, %fd416, 0dBC91A62633145C00, %fd417;
	fma.rn.f64 	%fd1357, %fd416, 0dB97B839A252049C0, %fd418;
	setp.ltu.f64 	%p89, %fd60, 0d41E0000000000000;
	@%p89 bra 	$L__BB1_40;
	{ // callseq 10, 0
	.param .b64 param0;
	st.param.f64 	[param0], %fd1342;
	.param .align 16 .b8 retval0[16];
	call.uni (retval0), 
	__internal_trig_reduction_slowpathd, 
	(
	param0
	);
	ld.param.f64 	%fd1357, [retval0];
	ld.param.b32 	%r438, [retval0+8];
	} // callseq 10
$L__BB1_40:
	setp.lt.s32 	%p90, %r167, 0;
	selp.b32 	%r32, 0, 2146435072, %p90;
	or.b32  	%r33, %r32, -2147483648;
	setp.eq.f64 	%p91, %fd48, 0d0000000000000000;
	setp.lt.s32 	%p92, %r21, 0;
	and.b32  	%r34, %r167, 2146435072;
	setp.eq.s32 	%p93, %r34, 1073741824;
	shl.b32 	%r241, %r438, 6;
	cvt.u64.u32 	%rd43, %r241;
	and.b64  	%rd44, %rd43, 64;
	mov.u64 	%rd45, __cudart_sin_cos_coeffs;
	add.s64 	%rd46, %rd45, %rd44;
	mul.rn.f64 	%fd421, %fd1357, %fd1357;
	and.b32  	%r242, %r438, 1;
	setp.eq.b32 	%p94, %r242, 1;
	selp.f64 	%fd422, 0dBDA8FF8320FD8164, 0d3DE5DB65F9785EBA, %p94;
	ld.global.nc.v2.f64 	{%fd423, %fd424}, [%rd46];
	fma.rn.f64 	%fd425, %fd422, %fd421, %fd423;
	fma.rn.f64 	%fd426, %fd425, %fd421, %fd424;
	ld.global.nc.v2.f64 	{%fd427, %fd428}, [%rd46+16];
	fma.rn.f64 	%fd429, %fd426, %fd421, %fd427;
	fma.rn.f64 	%fd430, %fd429, %fd421, %fd428;
	ld.global.nc.v2.f64 	{%fd431, %fd432}, [%rd46+32];
	fma.rn.f64 	%fd433, %fd430, %fd421, %fd431;
	fma.rn.f64 	%fd434, %fd433, %fd421, %fd432;
	fma.rn.f64 	%fd435, %fd434, %fd1357, %fd1357;
	fma.rn.f64 	%fd436, %fd434, %fd421, 0d3FF0000000000000;
	selp.f64 	%fd437, %fd436, %fd435, %p94;
	and.b32  	%r243, %r438, 2;
	setp.eq.s32 	%p95, %r243, 0;
	mov.f64 	%fd438, 0d0000000000000000;
	sub.f64 	%fd439, %fd438, %fd437;
	selp.f64 	%fd92, %fd437, %fd439, %p95;
	mul.f64 	%fd440, %fd48, 0d0000000000000000;
	mul.f64 	%fd441, %fd440, %fd92;
	mul.f64 	%fd93, %fd36, %fd441;
	sub.f64 	%fd442, %fd87, %fd93;
	mul.f64 	%fd443, %fd85, 0d0000000000000000;
	mul.f64 	%fd444, %fd56, %fd443;
	sub.f64 	%fd445, %fd442, %fd444;
	mul.f64 	%fd446, %fd7, 0d40239EB851EB851F;
	mul.f64 	%fd447, %fd446, 0d4014000000000000;
	mul.f64 	%fd94, %fd447, %fd66;
	mul.f64 	%fd448, %fd48, %fd94;
	fma.rn.f64 	%fd449, %fd36, %fd448, %fd445;
	sub.f64 	%fd450, %fd449, %fd93;
	mul.f64 	%fd451, %fd1341, %fd9;
	mul.f64 	%fd95, %fd451, %fd66;
	mul.f64 	%fd452, %fd56, %fd95;
	mul.f64 	%fd453, %fd452, %fd92;
	mul.f64 	%fd454, %fd36, %fd453;
	sub.f64 	%fd455, %fd450, %fd454;
	neg.f64 	%fd96, %fd455;
	mul.f64 	%fd456, %fd85, 0dC014000000000000;
	add.f64 	%fd457, %fd7, 0d3FECCCCCCCCCCCCD;
	fma.rn.f64 	%fd458, %fd56, %fd456, %fd457;
	add.f64 	%fd459, %fd457, 0dC014000000000000;
	mul.f64 	%fd97, %fd459, %fd458;
	mul.f64 	%fd460, %fd8, 0d0000000000000000;
	sub.f64 	%fd461, %fd68, %fd460;
	sub.f64 	%fd462, %fd461, %fd21;
	sub.f64 	%fd463, %fd462, %fd22;
	mul.f64 	%fd464, %fd7, 0d0000000000000000;
	sub.f64 	%fd465, %fd463, %fd464;
	mul.f64 	%fd466, %fd30, %fd48;
	mul.f64 	%fd467, %fd466, %fd92;
	sub.f64 	%fd468, %fd465, %fd467;
	mul.f64 	%fd469, %fd38, %fd48;
	fma.rn.f64 	%fd470, %fd469, %fd92, %fd468;
	mul.f64 	%fd471, %fd41, %fd48;
	fma.rn.f64 	%fd472, %fd471, %fd92, %fd470;
	add.f64 	%fd98, %fd68, %fd472;
	{ // callseq 11, 0
	.param .b64 param0;
	st.param.f64 	[param0], %fd51;
	.param .b64 param1;
	st.param.f64 	[param1], 0d4008000000000000;
	.param .b64 retval0;
	call.uni (retval0), 
	__internal_accurate_pow, 
	(
	param0, 
	param1
	);
	ld.param.f64 	%fd473, [retval0];
	} // callseq 11
	neg.f64 	%fd475, %fd473;
	selp.f64 	%fd476, %fd475, %fd473, %p93;
	selp.f64 	%fd477, %fd476, %fd473, %p92;
	selp.b32 	%r244, %r21, 0, %p93;
	or.b32  	%r245, %r244, 2146435072;
	selp.b32 	%r246, %r245, %r244, %p90;
	mov.b32 	%r247, 0;
	mov.b64 	%fd478, {%r247, %r246};
	selp.f64 	%fd1358, %fd478, %fd477, %p91;
	add.f64 	%fd479, %fd48, 0d4008000000000000;
	{
	.reg .b32 %temp; 
	mov.b64 	{%temp, %r248}, %fd479;
	}
	and.b32  	%r249, %r248, 2146435072;
	setp.ne.s32 	%p96, %r249, 2146435072;
	@%p96 bra 	$L__BB1_45;
	setp.num.f64 	%p97, %fd48, %fd48;
	@%p97 bra 	$L__BB1_43;
	mov.f64 	%fd480, 0d4008000000000000;
	add.rn.f64 	%fd1358, %fd48, %fd480;
	bra.uni 	$L__BB1_45;
$L__BB1_43:
	setp.neu.f64 	%p98, %fd51, 0d7FF0000000000000;
	@%p98 bra 	$L__BB1_45;
	setp.lt.s32 	%p99, %r21, 0;
	setp.eq.s32 	%p100, %r34, 1073741824;
	and.b32  	%r251, %r167, 2147483647;
	setp.ne.s32 	%p101, %r251, 1071644672;
	selp.b32 	%r252, %r33, %r32, %p101;
	selp.b32 	%r253, %r252, %r32, %p100;
	selp.b32 	%r254, %r253, %r32, %p99;
	mov.b32 	%r255, 0;
	mov.b64 	%fd1358, {%r255, %r254};
$L__BB1_45:
	setp.eq.f64 	%p102, %fd48, 0d3FF0000000000000;
	setp.lt.s32 	%p103, %r166, 0;
	setp.eq.s32 	%p104, %r4, 1062207488;
	selp.f64 	%fd103, 0d3FF0000000000000, %fd1358, %p102;
	mul.f64 	%fd481, %fd76, %fd103;
	mul.f64 	%fd482, %fd92, %fd481;
	sub.f64 	%fd483, %fd98, %fd482;
	mul.f64 	%fd484, %fd77, %fd103;
	fma.rn.f64 	%fd485, %fd92, %fd484, %fd483;
	mul.f64 	%fd486, %fd79, %fd103;
	fma.rn.f64 	%fd487, %fd92, %fd486, %fd485;
	mul.f64 	%fd488, %fd56, %fd67;
	fma.rn.f64 	%fd489, %fd488, %fd92, %fd487;
	mul.f64 	%fd490, %fd7, 0dC014000000000000;
	mul.f64 	%fd491, %fd1341, %fd490;
	mul.f64 	%fd492, %fd491, %fd66;
	fma.rn.f64 	%fd493, %fd48, %fd492, %fd489;
	mul.f64 	%fd494, %fd1341, %fd40;
	mul.f64 	%fd495, %fd494, %fd66;
	mul.f64 	%fd496, %fd48, %fd495;
	sub.f64 	%fd497, %fd493, %fd496;
	mul.f64 	%fd498, %fd10, %fd48;
	fma.rn.f64 	%fd499, %fd498, %fd92, %fd497;
	mul.f64 	%fd500, %fd57, %fd48;
	mul.f64 	%fd501, %fd500, %fd92;
	sub.f64 	%fd502, %fd499, %fd501;
	mul.f64 	%fd503, %fd58, %fd48;
	mul.f64 	%fd504, %fd503, %fd92;
	sub.f64 	%fd505, %fd502, %fd504;
	mul.f64 	%fd506, %fd42, %fd92;
	fma.rn.f64 	%fd507, %fd36, %fd506, %fd505;
	mul.f64 	%fd508, %fd49, %fd92;
	fma.rn.f64 	%fd509, %fd36, %fd508, %fd507;
	fma.rn.f64 	%fd510, %fd95, %fd103, %fd509;
	mul.f64 	%fd511, %fd10, %fd103;
	mul.f64 	%fd512, %fd92, %fd511;
	sub.f64 	%fd513, %fd510, %fd512;
	add.f64 	%fd514, %fd512, %fd513;
	mul.f64 	%fd515, %fd20, %fd48;
	mul.f64 	%fd516, %fd515, %fd92;
	fma.rn.f64 	%fd517, %fd36, %fd516, %fd514;
	mul.f64 	%fd518, %fd56, %fd86;
	mul.f64 	%fd519, %fd518, %fd92;
	sub.f64 	%fd520, %fd517, %fd519;
	mul.f64 	%fd521, %fd56, %fd94;
	mul.f64 	%fd522, %fd521, %fd92;
	sub.f64 	%fd523, %fd520, %fd522;
	add.f64 	%fd524, %fd93, %fd523;
	div.rn.f64 	%fd104, %fd524, %fd97;
	{
	.reg .b32 %temp; 
	mov.b64 	{%temp, %r35}, %fd36;
	}
	abs.f64 	%fd105, %fd36;
	{ // callseq 12, 0
	.param .b64 param0;
	st.param.f64 	[param0], %fd105;
	.param .b64 param1;
	st.param.f64 	[param1], 0d4000000000000000;
	.param .b64 retval0;
	call.uni (retval0), 
	__internal_accurate_pow, 
	(
	param0, 
	param1
	);
	ld.param.f64 	%fd525, [retval0];
	} // callseq 12
	setp.lt.s32 	%p106, %r35, 0;
	neg.f64 	%fd527, %fd525;
	selp.f64 	%fd528, %fd527, %fd525, %p104;
	selp.f64 	%fd529, %fd528, %fd525, %p106;
	setp.eq.f64 	%p107, %fd36, 0d0000000000000000;
	selp.b32 	%r256, %r35, 0, %p104;
	or.b32  	%r257, %r256, 2146435072;
	selp.b32 	%r258, %r257, %r256, %p103;
	mov.b32 	%r259, 0;
	mov.b64 	%fd530, {%r259, %r258};
	selp.f64 	%fd1359, %fd530, %fd529, %p107;
	add.f64 	%fd531, %fd36, 0d4000000000000000;
	{
	.reg .b32 %temp; 
	mov.b64 	{%temp, %r260}, %fd531;
	}
	and.b32  	%r261, %r260, 2146435072;
	setp.ne.s32 	%p108, %r261, 2146435072;
	@%p108 bra 	$L__BB1_50;
	setp.num.f64 	%p109, %fd36, %fd36;
	@%p109 bra 	$L__BB1_48;
	mov.f64 	%fd532, 0d4000000000000000;
	add.rn.f64 	%fd1359, %fd36, %fd532;
	bra.uni 	$L__BB1_50;
$L__BB1_48:
	setp.neu.f64 	%p110, %fd105, 0d7FF0000000000000;
	@%p110 bra 	$L__BB1_50;
	setp.lt.s32 	%p111, %r35, 0;
	setp.eq.s32 	%p112, %r4, 1062207488;
	and.b32  	%r263, %r166, 2147483647;
	setp.ne.s32 	%p113, %r263, 1071644672;
	selp.b32 	%r264, %r11, %r7, %p113;
	selp.b32 	%r265, %r264, %r7, %p112;
	selp.b32 	%r266, %r265, %r7, %p111;
	mov.b32 	%r267, 0;
	mov.b64 	%fd1359, {%r267, %r266};
$L__BB1_50:
	setp.eq.f64 	%p114, %fd36, 0d3FF0000000000000;
	selp.f64 	%fd110, 0d3FF0000000000000, %fd1359, %p114;
	div.rn.f64 	%fd111, %fd96, %fd97;
	abs.f64 	%fd112, %fd1346;
	setp.neu.f64 	%p115, %fd112, 0d7FF0000000000000;
	@%p115 bra 	$L__BB1_52;
	mov.f64 	%fd538, 0d0000000000000000;
	mul.rn.f64 	%fd1361, %fd1346, %fd538;
	mov.pred 	%p261, -1;
	bra.uni 	$L__BB1_55;
$L__BB1_52:
	mul.f64 	%fd533, %fd1346, 0d3FE45F306DC9C883;
	cvt.rni.s32.f64 	%r439, %fd533;
	cvt.rn.f64.s32 	%fd534, %r439;
	fma.rn.f64 	%fd535, %fd534, 0dBFF921FB54442D18, %fd1346;
	fma.rn.f64 	%fd536, %fd534, 0dBC91A62633145C00, %fd535;
	fma.rn.f64 	%fd1361, %fd534, 0dB97B839A252049C0, %fd536;
	setp.ltu.f64 	%p116, %fd112, 0d41E0000000000000;
	@%p116 bra 	$L__BB1_54;
	{ // callseq 13, 0
	.param .b64 param0;
	st.param.f64 	[param0], %fd1346;
	.param .align 16 .b8 retval0[16];
	call.uni (retval0), 
	__internal_trig_reduction_slowpathd, 
	(
	param0
	);
	ld.param.f64 	%fd1361, [retval0];
	ld.param.b32 	%r439, [retval0+8];
	} // callseq 13
$L__BB1_54:
	and.b32  	%r269, %r439, 1;
	setp.eq.b32 	%p117, %r269, 1;
	not.pred 	%p261, %p117;
$L__BB1_55:
	mul.f64 	%fd539, %fd1361, %fd1361;
	fma.rn.f64 	%fd540, %fd539, 0d3EE48DAC2799BCB9, 0dBEF9757C5B27EBB1;
	fma.rn.f64 	%fd541, %fd540, %fd539, 0d3F0980E90FD91E04;
	fma.rn.f64 	%fd542, %fd541, %fd539, 0dBEFAE2B0417D7E1D;
	fma.rn.f64 	%fd543, %fd542, %fd539, 0d3F119F5341BFBA57;
	fma.rn.f64 	%fd544, %fd543, %fd539, 0d3F15E791A00F6919;
	fma.rn.f64 	%fd545, %fd544, %fd539, 0d3F2FF2E7FADEC73A;
	fma.rn.f64 	%fd546, %fd545, %fd539, 0d3F434BC1B206DA62;
	fma.rn.f64 	%fd547, %fd546, %fd539, 0d3F57DB18EF2F83F9;
	fma.rn.f64 	%fd548, %fd547, %fd539, 0d3F6D6D2E7AE49FBC;
	fma.rn.f64 	%fd549, %fd548, %fd539, 0d3F8226E3A816A776;
	fma.rn.f64 	%fd550, %fd549, %fd539, 0d3F9664F485D25660;
	fma.rn.f64 	%fd551, %fd550, %fd539, 0d3FABA1BA1BABF31D;
	fma.rn.f64 	%fd552, %fd551, %fd539, 0d3FC11111111105D2;
	fma.rn.f64 	%fd553, %fd552, %fd539, 0d3FD555555555555E;
	mul.f64 	%fd118, %fd539, %fd553;
	fma.rn.f64 	%fd1362, %fd118, %fd1361, %fd1361;
	@%p261 bra 	$L__BB1_57;
	sub.f64 	%fd554, %fd1362, %fd1361;
	neg.f64 	%fd555, %fd554;
	fma.rn.f64 	%fd556, %fd118, %fd1361, %fd555;
	rcp.approx.ftz.f64 	%fd557, %fd1362;
	neg.f64 	%fd558, %fd1362;
	fma.rn.f64 	%fd559, %fd558, %fd557, 0d3FF0000000000000;
	fma.rn.f64 	%fd560, %fd559, %fd559, %fd559;
	fma.rn.f64 	%fd561, %fd560, %fd557, %fd557;
	neg.f64 	%fd562, %fd561;
	fma.rn.f64 	%fd563, %fd1362, %fd562, 0d3FF0000000000000;
	fma.rn.f64 	%fd564, %fd562, %fd556, %fd563;
	fma.rn.f64 	%fd1362, %fd564, %fd562, %fd562;
$L__BB1_57:
	setp.lt.s32 	%p119, %r167, 0;
	setp.eq.s32 	%p120, %r34, 1073741824;
	add.f64 	%fd565, %fd1362, %fd1362;
	rcp.rn.f64 	%fd122, %fd565;
	{
	.reg .b32 %temp; 
	mov.b64 	{%temp, %r39}, %fd122;
	}
	abs.f64 	%fd123, %fd122;
	{ // callseq 14, 0
	.param .b64 param0;
	st.param.f64 	[param0], %fd123;
	.param .b64 param1;
	st.param.f64 	[param1], 0d4008000000000000;
	.param .b64 retval0;
	call.uni (retval0), 
	__internal_accurate_pow, 
	(
	param0, 
	param1
	);
	ld.param.f64 	%fd566, [retval0];
	} // callseq 14
	setp.lt.s32 	%p122, %r39, 0;
	neg.f64 	%fd568, %fd566;
	selp.f64 	%fd569, %fd568, %fd566, %p120;
	selp.f64 	%fd570, %fd569, %fd566, %p122;
	setp.eq.f64 	%p123, %fd122, 0d0000000000000000;
	selp.b32 	%r270, %r39, 0, %p120;
	or.b32  	%r271, %r270, 2146435072;
	selp.b32 	%r272, %r271, %r270, %p119;
	mov.b32 	%r273, 0;
	mov.b64 	%fd571, {%r273, %r272};
	selp.f64 	%fd1363, %fd571, %fd570, %p123;
	add.f64 	%fd572, %fd122, 0d4008000000000000;
	{
	.reg .b32 %temp; 
	mov.b64 	{%temp, %r274}, %fd572;
	}
	and.b32  	%r275, %r274, 2146435072;
	setp.ne.s32 	%p124, %r275, 2146435072;
	@%p124 bra 	$L__BB1_62;
	setp.num.f64 	%p125, %fd122, %fd122;
	@%p125 bra 	$L__BB1_60;
	mov.f64 	%fd573, 0d4008000000000000;
	add.rn.f64 	%fd1363, %fd122, %fd573;
	bra.uni 	$L__BB1_62;
$L__BB1_60:
	setp.neu.f64 	%p126, %fd123, 0d7FF0000000000000;
	@%p126 bra 	$L__BB1_62;
	setp.lt.s32 	%p127, %r39, 0;
	setp.eq.s32 	%p128, %r34, 1073741824;
	and.b32  	%r277, %r167, 2147483647;
	setp.ne.s32 	%p129, %r277, 1071644672;
	selp.b32 	%r278, %r33, %r32, %p129;
	selp.b32 	%r279, %r278, %r32, %p128;
	selp.b32 	%r280, %r279, %r32, %p127;
	mov.b32 	%r281, 0;
	mov.b64 	%fd1363, {%r281, %r280};
$L__BB1_62:
	setp.lt.s32 	%p130, %r170, 0;
	selp.b32 	%r40, 0, 2146435072, %p130;
	setp.eq.f64 	%p131, %fd122, 0d0000000000000000;
	setp.lt.s32 	%p132, %r39, 0;
	and.b32  	%r41, %r170, 2146435072;
	setp.eq.s32 	%p133, %r41, 1072693248;
	setp.eq.f64 	%p134, %fd122, 0d3FF0000000000000;
	selp.f64 	%fd128, 0d3FF0000000000000, %fd1363, %p134;
	{ // callseq 15, 0
	.param .b64 param0;
	st.param.f64 	[param0], %fd123;
	.param .b64 param1;
	st.param.f64 	[param1], 0d4010000000000000;
	.param .b64 retval0;
	call.uni (retval0), 
	__internal_accurate_pow, 
	(
	param0, 
	param1
	);
	ld.param.f64 	%fd574, [retval0];
	} // callseq 15
	neg.f64 	%fd576, %fd574;
	selp.f64 	%fd577, %fd576, %fd574, %p133;
	selp.f64 	%fd578, %fd577, %fd574, %p132;
	selp.b32 	%r282, %r39, 0, %p133;
	or.b32  	%r283, %r282, 2146435072;
	selp.b32 	%r284, %r283, %r282, %p130;
	mov.b32 	%r285, 0;
	mov.b64 	%fd579, {%r285, %r284};
	selp.f64 	%fd1364, %fd579, %fd578, %p131;
	add.f64 	%fd580, %fd122, 0d4010000000000000;
	{
	.reg .b32 %temp; 
	mov.b64 	{%temp, %r286}, %fd580;
	}
	and.b32  	%r287, %r286, 2146435072;
	setp.ne.s32 	%p135, %r287, 2146435072;
	@%p135 bra 	$L__BB1_67;
	setp.num.f64 	%p136, %fd122, %fd122;
	@%p136 bra 	$L__BB1_65;
	mov.f64 	%fd581, 0d4010000000000000;
	add.rn.f64 	%fd1364, %fd122, %fd581;
	bra.uni 	$L__BB1_67;
$L__BB1_65:
	setp.neu.f64 	%p137, %fd123, 0d7FF0000000000000;
	@%p137 bra 	$L__BB1_67;
	setp.lt.s32 	%p138, %r39, 0;
	setp.eq.s32 	%p139, %r41, 1072693248;
	and.b32  	%r289, %r170, 2147483647;
	setp.ne.s32 	%p140, %r289, 1071644672;
	or.b32  	%r290, %r40, -2147483648;
	selp.b32 	%r291, %r290, %r40, %p140;
	selp.b32 	%r292, %r291, %r40, %p139;
	selp.b32 	%r293, %r292, %r40, %p138;
	mov.b32 	%r294, 0;
	mov.b64 	%fd1364, {%r294, %r293};
$L__BB1_67:
	setp.eq.f64 	%p141, %fd122, 0d3FF0000000000000;
	setp.eq.f64 	%p142, %fd122, 0d0000000000000000;
	setp.lt.s32 	%p143, %r39, 0;
	setp.lt.s32 	%p144, %r166, 0;
	setp.eq.s32 	%p145, %r4, 1062207488;
	selp.f64 	%fd133, 0d3FF0000000000000, %fd1364, %p141;
	mul.f64 	%fd582, %fd133, 0d4010000000000000;
	mul.f64 	%fd134, %fd19, %fd582;
	{ // callseq 16, 0
	.param .b64 param0;
	st.param.f64 	[param0], %fd123;
	.param .b64 param1;
	st.param.f64 	[param1], 0d4000000000000000;
	.param .b64 retval0;
	call.uni (retval0), 
	__internal_accurate_pow, 
	(
	param0, 
	param1
	);
	ld.param.f64 	%fd583, [retval0];
	} // callseq 16
	neg.f64 	%fd585, %fd583;
	selp.f64 	%fd586, %fd585, %fd583, %p145;
	selp.f64 	%fd587, %fd586, %fd583, %p143;
	selp.b32 	%r295, %r39, 0, %p145;
	or.b32  	%r296, %r295, 2146435072;
	selp.b32 	%r297, %r296, %r295, %p144;
	mov.b32 	%r298, 0;
	mov.b64 	%fd588, {%r298, %r297};
	selp.f64 	%fd1365, %fd588, %fd587, %p142;
	add.f64 	%fd589, %fd122, 0d4000000000000000;
	{
	.reg .b32 %temp; 
	mov.b64 	{%temp, %r299}, %fd589;
	}
	and.b32  	%r300, %r299, 2146435072;
	setp.ne.s32 	%p147, %r300, 2146435072;
	@%p147 bra 	$L__BB1_72;
	setp.num.f64 	%p148, %fd122, %fd122;
	@%p148 bra 	$L__BB1_70;
	mov.f64 	%fd590, 0d4000000000000000;
	add.rn.f64 	%fd1365, %fd122, %fd590;
	bra.uni 	$L__BB1_72;
$L__BB1_70:
	setp.neu.f64 	%p149, %fd123, 0d7FF0000000000000;
	@%p149 bra 	$L__BB1_72;
	setp.lt.s32 	%p150, %r39, 0;
	setp.eq.s32 	%p151, %r4, 1062207488;
	and.b32  	%r302, %r166, 2147483647;
	setp.ne.s32 	%p152, %r302, 1071644672;
	selp.b32 	%r303, %r11, %r7, %p152;
	selp.b32 	%r304, %r303, %r7, %p151;
	selp.b32 	%r305, %r304, %r7, %p150;
	mov.b32 	%r306, 0;
	mov.b64 	%fd1365, {%r306, %r305};
$L__BB1_72:
	setp.eq.f64 	%p153, %fd122, 0d3FF0000000000000;
	setp.lt.s32 	%p154, %r166, 0;
	setp.eq.s32 	%p155, %r4, 1062207488;
	selp.f64 	%fd139, 0d3FF0000000000000, %fd1365, %p153;
	{
	.reg .b32 %temp; 
	mov.b64 	{%temp, %r42}, %fd92;
	}
	abs.f64 	%fd140, %fd92;
	{ // callseq 17, 0
	.param .b64 param0;
	st.param.f64 	[param0], %fd140;
	.param .b64 param1;
	st.param.f64 	[param1], 0d4000000000000000;
	.param .b64 retval0;
	call.uni (retval0), 
	__internal_accurate_pow, 
	(
	param0, 
	param1
	);
	ld.param.f64 	%fd591, [retval0];
	} // callseq 17
	setp.lt.s32 	%p157, %r42, 0;
	neg.f64 	%fd593, %fd591;
	selp.f64 	%fd594, %fd593, %fd591, %p155;
	selp.f64 	%fd595, %fd594, %fd591, %p157;
	setp.eq.f64 	%p158, %fd92, 0d0000000000000000;
	selp.b32 	%r307, %r42, 0, %p155;
	or.b32  	%r308, %r307, 2146435072;
	selp.b32 	%r309, %r308, %r307, %p154;
	mov.b32 	%r310, 0;
	mov.b64 	%fd596, {%r310, %r309};
	selp.f64 	%fd1366, %fd596, %fd595, %p158;
	add.f64 	%fd597, %fd92, 0d4000000000000000;
	{
	.reg .b32 %temp; 
	mov.b64 	{%temp, %r311}, %fd597;
	}
	and.b32  	%r312, %r311, 2146435072;
	setp.ne.s32 	%p159, %r312, 2146435072;
	@%p159 bra 	$L__BB1_77;
	setp.num.f64 	%p160, %fd92, %fd92;
	@%p160 bra 	$L__BB1_75;
	mov.f64 	%fd598, 0d4000000000000000;
	add.rn.f64 	%fd1366, %fd92, %fd598;
	bra.uni 	$L__BB1_77;
$L__BB1_75:
	setp.neu.f64 	%p161, %fd140, 0d7FF0000000000000;
	@%p161 bra 	$L__BB1_77;
	setp.lt.s32 	%p162, %r42, 0;
	setp.eq.s32 	%p163, %r4, 1062207488;
	and.b32  	%r314, %r166, 2147483647;
	setp.ne.s32 	%p164, %r314, 1071644672;
	selp.b32 	%r315, %r11, %r7, %p164;
	selp.b32 	%r316, %r315, %r7, %p163;
	selp.b32 	%r317, %r316, %r7, %p162;
	mov.b32 	%r318, 0;
	mov.b64 	%fd1366, {%r318, %r317};
$L__BB1_77:
	setp.eq.f64 	%p165, %fd36, 0d0000000000000000;
	setp.lt.s32 	%p166, %r35, 0;
	setp.lt.s32 	%p167, %r167, 0;
	setp.eq.s32 	%p168, %r34, 1073741824;
	setp.eq.f64 	%p170, %fd92, 0d3FF0000000000000;
	selp.f64 	%fd145, 0d3FF0000000000000, %fd1366, %p170;
	mul.f64 	%fd599, %fd7, 0d4010000000000000;
	mul.f64 	%fd600, %fd599, 0d4056800000000000;
	mul.f64 	%fd601, %fd600, %fd133;
	mul.f64 	%fd146, %fd29, %fd601;
	mul.f64 	%fd147, %fd85, %fd146;
	{ // callseq 18, 0
	.param .b64 param0;
	st.param.f64 	[param0], %fd105;
	.param .b64 param1;
	st.param.f64 	[param1], 0d4008000000000000;
	.param .b64 retval0;
	call.uni (retval0), 
	__internal_accurate_pow, 
	(
	param0, 
	param1
	);
	ld.param.f64 	%fd602, [retval0];
	} // callseq 18
	neg.f64 	%fd604, %fd602;
	selp.f64 	%fd605, %fd604, %fd602, %p168;
	selp.f64 	%fd606, %fd605, %fd602, %p166;
	selp.b32 	%r319, %r35, 0, %p168;
	or.b32  	%r320, %r319, 2146435072;
	selp.b32 	%r321, %r320, %r319, %p167;
	mov.b32 	%r322, 0;
	mov.b64 	%fd607, {%r322, %r321};
	selp.f64 	%fd1367, %fd607, %fd606, %p165;
	add.f64 	%fd608, %fd36, 0d4008000000000000;
	{
	.reg .b32 %temp; 
	mov.b64 	{%temp, %r323}, %fd608;
	}
	and.b32  	%r324, %r323, 2146435072;
	setp.ne.s32 	%p171, %r324, 2146435072;
	@%p171 bra 	$L__BB1_82;
	setp.num.f64 	%p172, %fd36, %fd36;
	@%p172 bra 	$L__BB1_80;
	mov.f64 	%fd609, 0d4008000000000000;
	add.rn.f64 	%fd1367, %fd36, %fd609;
	bra.uni 	$L__BB1_82;
$L__BB1_80:
	setp.neu.f64 	%p173, %fd105, 0d7FF0000000000000;
	@%p173 bra 	$L__BB1_82;
	setp.lt.s32 	%p174, %r35, 0;
	setp.eq.s32 	%p175, %r34, 1073741824;
	and.b32  	%r326, %r167, 2147483647;
	setp.ne.s32 	%p176, %r326, 1071644672;
	or.b32  	%r327, %r32, -2147483648;
	selp.b32 	%r328, %r327, %r32, %p176;
	selp.b32 	%r329, %r328, %r32, %p175;
	selp.b32 	%r330, %r329, %r32, %p174;
	mov.b32 	%r331, 0;
	mov.b64 	%fd1367, {%r331, %r330};
$L__BB1_82:
	setp.eq.f64 	%p177, %fd36, 0d3FF0000000000000;
	setp.eq.f64 	%p178, %fd48, 0d0000000000000000;
	setp.lt.s32 	%p179, %r21, 0;
	setp.lt.s32 	%p180, %r172, 0;
	and.b32  	%r332, %r172, 2146435072;
	setp.eq.s32 	%p181, %r332, 1073741824;
	selp.f64 	%fd152, 0d3FF0000000000000, %fd1367, %p177;
	mul.f64 	%fd610, %fd48, %fd134;
	mul.f64 	%fd611, %fd128, 0d400CCCCCCCCCCCCD;
	mul.f64 	%fd612, %fd19, %fd611;
	mul.f64 	%fd613, %fd56, %fd612;
	mul.f64 	%fd614, %fd92, %fd613;
	sub.f64 	%fd615, %fd614, %fd610;
	mul.f64 	%fd616, %fd7, %fd139;
	mul.f64 	%fd617, %fd19, %fd616;
	mul.f64 	%fd618, %fd103, %fd617;
	mul.f64 	%fd619, %fd618, %fd145;
	sub.f64 	%fd620, %fd615, %fd619;
	fma.rn.f64 	%fd621, %fd147, %fd152, %fd620;
	mul.f64 	%fd622, %fd146, %fd145;
	fma.rn.f64 	%fd153, %fd622, %fd152, %fd621;
	{ // callseq 19, 0
	.param .b64 param0;
	st.param.f64 	[param0], 0d3FECCCCCCCCCCCCD;
	.param .b64 param1;
	st.param.f64 	[param1], 0d4018000000000000;
	.param .b64 retval0;
	call.uni (retval0), 
	__internal_accurate_pow, 
	(
	param0, 
	param1
	);
	ld.param.f64 	%fd623, [retval0];
	} // callseq 19
	neg.f64 	%fd625, %fd623;
	selp.f64 	%fd154, %fd625, %fd623, %p1;
	{ // callseq 20, 0
	.param .b64 param0;
	st.param.f64 	[param0], %fd51;
	.param .b64 param1;
	st.param.f64 	[param1], 0d4018000000000000;
	.param .b64 retval0;
	call.uni (retval0), 
	__internal_accurate_pow, 
	(
	param0, 
	param1
	);
	ld.param.f64 	%fd626, [retval0];
	} // callseq 20
	neg.f64 	%fd628, %fd626;
	selp.f64 	%fd629, %fd628, %fd626, %p181;
	selp.f64 	%fd630, %fd629, %fd626, %p179;
	selp.b32 	%r333, %r21, 0, %p181;
	or.b32  	%r334, %r333, 2146435072;
	selp.b32 	%r335, %r334, %r333, %p180;
	mov.b32 	%r336, 0;
	mov.b64 	%fd631, {%r336, %r335};
	selp.f64 	%fd1368, %fd631, %fd630, %p178;
	add.f64 	%fd632, %fd48, 0d4018000000000000;
	{
	.reg .b32 %temp; 
	mov.b64 	{%temp, %r337}, %fd632;
	}
	and.b32  	%r338, %r337, 2146435072;
	setp.ne.s32 	%p182, %r338, 2146435072;
	@%p182 bra 	$L__BB1_87;
	setp.num.f64 	%p183, %fd48, %fd48;
	@%p183 bra 	$L__BB1_85;
	mov.f64 	%fd633, 0d4018000000000000;
	add.rn.f64 	%fd1368, %fd48, %fd633;
	bra.uni 	$L__BB1_87;
$L__BB1_85:
	setp.neu.f64 	%p184, %fd51, 0d7FF0000000000000;
	@%p184 bra 	$L__BB1_87;
	setp.lt.s32 	%p185, %r21, 0;
	and.b32  	%r339, %r172, 2146435072;
	setp.eq.s32 	%p186, %r339, 1073741824;
	and.b32  	%r340, %r172, 2147483647;
	setp.ne.s32 	%p187, %r340, 1071644672;
	setp.lt.s32 	%p188, %r172, 0;
	selp.b32 	%r341, 0, 2146435072, %p188;
	or.b32  	%r342, %r341, -2147483648;
	selp.b32 	%r343, %r342, %r341, %p187;
	selp.b32 	%r344, %r343, %r341, %p186;
	selp.b32 	%r345, %r344, %r341, %p185;
	mov.b32 	%r346, 0;
	mov.b64 	%fd1368, {%r346, %r345};
$L__BB1_87:
	setp.eq.f64 	%p189, %fd92, 0d0000000000000000;
	setp.lt.s32 	%p190, %r42, 0;
	setp.eq.f64 	%p191, %fd48, 0d3FF0000000000000;
	setp.lt.s32 	%p192, %r170, 0;
	and.b32  	%r347, %r170, 2146435072;
	setp.eq.s32 	%p193, %r347, 1072693248;
	selp.f64 	%fd159, 0d3FF0000000000000, %fd1368, %p191;
	{ // callseq 21, 0
	.param .b64 param0;
	st.param.f64 	[param0], %fd140;
	.param .b64 param1;
	st.param.f64 	[param1], 0d4010000000000000;
	.param .b64 retval0;
	call.uni (retval0), 
	__internal_accurate_pow, 
	(
	param0, 
	param1
	);
	ld.param.f64 	%fd634, [retval0];
	} // callseq 21
	neg.f64 	%fd636, %fd634;
	selp.f64 	%fd637, %fd636, %fd634, %p193;
	selp.f64 	%fd638, %fd637, %fd634, %p190;
	selp.b32 	%r348, %r42, 0, %p193;
	or.b32  	%r349, %r348, 2146435072;
	selp.b32 	%r350, %r349, %r348, %p192;
	mov.b32 	%r351, 0;
	mov.b64 	%fd639, {%r351, %r350};
	selp.f64 	%fd1369, %fd639, %fd638, %p189;
	add.f64 	%fd640, %fd92, 0d4010000000000000;
	{
	.reg .b32 %temp; 
	mov.b64 	{%temp, %r352}, %fd640;
	}
	and.b32  	%r353, %r352, 2146435072;
	setp.ne.s32 	%p194, %r353, 2146435072;
	@%p194 bra 	$L__BB1_92;
	setp.num.f64 	%p195, %fd92, %fd92;
	@%p195 bra 	$L__BB1_90;
	mov.f64 	%fd641, 0d4010000000000000;
	add.rn.f64 	%fd1369, %fd92, %fd641;
	bra.uni 	$L__BB1_92;
$L__BB1_90:
	setp.neu.f64 	%p196, %fd140, 0d7FF0000000000000;
	@%p196 bra 	$L__BB1_92;
	setp.lt.s32 	%p197, %r42, 0;
	setp.eq.s32 	%p198, %r347, 1072693248;
	and.b32  	%r355, %r170, 2147483647;
	setp.ne.s32 	%p199, %r355, 1071644672;
	or.b32  	%r356, %r40, -2147483648;
	selp.b32 	%r357, %r356, %r40, %p199;
	selp.b32 	%r358, %r357, %r40, %p198;
	selp.b32 	%r359, %r358, %r40, %p197;
	mov.b32 	%r360, 0;
	mov.b64 	%fd1369, {%r360, %r359};
$L__BB1_92:
	setp.eq.f64 	%p200, %fd92, 0d3FF0000000000000;
	setp.lt.s32 	%p201, %r166, 0;
	setp.eq.s32 	%p202, %r4, 1062207488;
	selp.f64 	%fd164, 0d3FF0000000000000, %fd1369, %p200;
	mul.f64 	%fd642, %fd154, 0d4056800000000000;
	mul.f64 	%fd643, %fd29, %fd642;
	mul.f64 	%fd644, %fd643, %fd159;
	mul.f64 	%fd645, %fd644, %fd164;
	fma.rn.f64 	%fd165, %fd36, %fd645, %fd153;
	{ // callseq 22, 0
	.param .b64 param0;
	st.param.f64 	[param0], 0d3FECCCCCCCCCCCCD;
	.param .b64 param1;
	st.param.f64 	[param1], 0d4010000000000000;
	.param .b64 retval0;
	call.uni (retval0), 
	__internal_accurate_pow, 
	(
	param0, 
	param1
	);
	ld.param.f64 	%fd646, [retval0];
	} // callseq 22
	neg.f64 	%fd648, %fd646;
	selp.f64 	%fd166, %fd648, %fd646, %p2;
	mul.f64 	%fd167, %fd166, 0d4056800000000000;
	{
	.reg .b32 %temp; 
	mov.b64 	{%temp, %r43}, %fd1347;
	}
	abs.f64 	%fd168, %fd1347;
	{ // callseq 23, 0
	.param .b64 param0;
	st.param.f64 	[param0], %fd168;
	.param .b64 param1;
	st.param.f64 	[param1], 0d4000000000000000;
	.param .b64 retval0;
	call.uni (retval0), 
	__internal_accurate_pow, 
	(
	param0, 
	param1
	);
	ld.param.f64 	%fd649, [retval0];
	} // callseq 23
	setp.lt.s32 	%p204, %r43, 0;
	neg.f64 	%fd651, %fd649;
	selp.f64 	%fd652, %fd651, %fd649, %p202;
	selp.f64 	%fd653, %fd652, %fd649, %p204;
	setp.eq.f64 	%p205, %fd1347, 0d0000000000000000;
	selp.b32 	%r361, %r43, 0, %p202;
	or.b32  	%r362, %r361, 2146435072;
	selp.b32 	%r363, %r362, %r361, %p201;
	mov.b32 	%r364, 0;
	mov.b64 	%fd654, {%r364, %r363};
	selp.f64 	%fd1370, %fd654, %fd653, %p205;
	add.f64 	%fd655, %fd1347, 0d4000000000000000;
	{
	.reg .b32 %temp; 
	mov.b64 	{%temp, %r365}, %fd655;
	}
	and.b32  	%r366, %r365, 2146435072;
	setp.ne.s32 	%p206, %r366, 2146435072;
	@%p206 bra 	$L__BB1_97;
	setp.num.f64 	%p207, %fd1347, %fd1347;
	@%p207 bra 	$L__BB1_95;
	mov.f64 	%fd656, 0d4000000000000000;
	add.rn.f64 	%fd1370, %fd1347, %fd656;
	bra.uni 	$L__BB1_97;
$L__BB1_95:
	setp.neu.f64 	%p208, %fd168, 0d7FF0000000000000;
	@%p208 bra 	$L__BB1_97;
	setp.lt.s32 	%p209, %r43, 0;
	setp.eq.s32 	%p210, %r4, 1062207488;
	and.b32  	%r368, %r166, 2147483647;
	setp.ne.s32 	%p211, %r368, 1071644672;
	selp.b32 	%r369, %r11, %r7, %p211;
	selp.b32 	%r370, %r369, %r7, %p210;
	selp.b32 	%r371, %r370, %r7, %p209;
	mov.b32 	%r372, 0;
	mov.b64 	%fd1370, {%r372, %r371};
$L__BB1_97:
	setp.eq.f64 	%p212, %fd48, 0d0000000000000000;
	setp.lt.s32 	%p213, %r21, 0;
	setp.lt.s32 	%p214, %r170, 0;
	and.b32  	%r373, %r170, 2146435072;
	setp.eq.s32 	%p215, %r373, 1072693248;
	setp.eq.f64 	%p216, %fd1347, 0d3FF0000000000000;
	selp.f64 	%fd173, 0d3FF0000000000000, %fd1370, %p216;
	{ // callseq 24, 0
	.param .b64 param0;
	st.param.f64 	[param0], %fd51;
	.param .b64 param1;
	st.param.f64 	[param1], 0d4010000000000000;
	.param .b64 retval0;
	call.uni (retval0), 
	__internal_accurate_pow, 
	(
	param0, 
	param1
	);
	ld.param.f64 	%fd657, [retval0];
	} // callseq 24
	neg.f64 	%fd659, %fd657;
	selp.f64 	%fd660, %fd659, %fd657, %p215;
	selp.f64 	%fd661, %fd660, %fd657, %p213;
	selp.b32 	%r374, %r21, 0, %p215;
	or.b32  	%r375, %r374, 2146435072;
	selp.b32 	%r376, %r375, %r374, %p214;
	mov.b32 	%r377, 0;
	mov.b64 	%fd662, {%r377, %r376};
	selp.f64 	%fd1371, %fd662, %fd661, %p212;
	add.f64 	%fd663, %fd48, 0d4010000000000000;
	{
	.reg .b32 %temp; 
	mov.b64 	{%temp, %r378}, %fd663;
	}
	and.b32  	%r379, %r378, 2146435072;
	setp.ne.s32 	%p217, %r379, 2146435072;
	@%p217 bra 	$L__BB1_102;
	setp.num.f64 	%p218, %fd48, %fd48;
	@%p218 bra 	$L__BB1_100;
	mov.f64 	%fd664, 0d4010000000000000;
	add.rn.f64 	%fd1371, %fd48, %fd664;
	bra.uni 	$L__BB1_102;
$L__BB1_100:
	setp.neu.f64 	%p219, %fd51, 0d7FF0000000000000;
	@%p219 bra 	$L__BB1_102;
	setp.lt.s32 	%p220, %r21, 0;
	setp.eq.s32 	%p221, %r373, 1072693248;
	and.b32  	%r381, %r170, 2147483647;
	setp.ne.s32 	%p222, %r381, 1071644672;
	or.b32  	%r382, %r40, -2147483648;
	selp.b32 	%r383, %r382, %r40, %p222;
	selp.b32 	%r384, %r383, %r40, %p221;
	selp.b32 	%r385, %r384, %r40, %p220;
	mov.b32 	%r386, 0;
	mov.b64 	%fd1371, {%r386, %r385};
$L__BB1_102:
	setp.eq.f64 	%p223, %fd48, 0d3FF0000000000000;
	setp.eq.f64 	%p224, %fd48, 0d0000000000000000;
	setp.lt.s32 	%p225, %r21, 0;
	and.b32  	%r387, %r169, 2146435072;
	setp.eq.s32 	%p226, %r387, 1074790400;
	setp.lt.s32 	%p227, %r169, 0;
	selp.f64 	%fd178, 0d3FF0000000000000, %fd1371, %p223;
	mul.f64 	%fd665, %fd167, %fd173;
	mul.f64 	%fd666, %fd665, %fd178;
	mul.f64 	%fd667, %fd164, %fd666;
	fma.rn.f64 	%fd179, %fd36, %fd667, %fd165;
	{ // callseq 25, 0
	.param .b64 param0;
	st.param.f64 	[param0], 0d3FECCCCCCCCCCCCD;
	.param .b64 param1;
	st.param.f64 	[param1], 0d4014000000000000;
	.param .b64 retval0;
	call.uni (retval0), 
	__internal_accurate_pow, 
	(
	param0, 
	param1
	);
	ld.param.f64 	%fd668, [retval0];
	} // callseq 25
	neg.f64 	%fd670, %fd668;
	selp.f64 	%fd180, %fd670, %fd668, %p3;
	mul.f64 	%fd181, %fd180, 0d4018000000000000;
	{ // callseq 26, 0
	.param .b64 param0;
	st.param.f64 	[param0], %fd51;
	.param .b64 param1;
	st.param.f64 	[param1], 0d4014000000000000;
	.param .b64 retval0;
	call.uni (retval0), 
	__internal_accurate_pow, 
	(
	param0, 
	param1
	);
	ld.param.f64 	%fd671, [retval0];
	} // callseq 26
	neg.f64 	%fd673, %fd671;
	selp.f64 	%fd674, %fd673, %fd671, %p226;
	selp.f64 	%fd675, %fd674, %fd671, %p225;
	selp.b32 	%r388, %r21, 0, %p226;
	or.b32  	%r389, %r388, 2146435072;
	selp.b32 	%r390, %r389, %r388, %p227;
	mov.b32 	%r391, 0;
	mov.b64 	%fd676, {%r391, %r390};
	selp.f64 	%fd1372, %fd676, %fd675, %p224;
	add.f64 	%fd677, %fd48, 0d4014000000000000;
	{
	.reg .b32 %temp; 
	mov.b64 	{%temp, %r392}, %fd677;
	}
	and.b32  	%r393, %r392, 2146435072;
	setp.ne.s32 	%p228, %r393, 2146435072;
	@%p228 bra 	$L__BB1_107;
	setp.num.f64 	%p229, %fd48, %fd48;
	@%p229 bra 	$L__BB1_105;
	mov.f64 	%fd678, 0d4014000000000000;
	add.rn.f64 	%fd1372, %fd48, %fd678;
	bra.uni 	$L__BB1_107;
$L__BB1_105:
	setp.neu.f64 	%p230, %fd51, 0d7FF0000000000000;
	@%p230 bra 	$L__BB1_107;
	setp.lt.s32 	%p231, %r21, 0;
	and.b32  	%r394, %r169, 2146435072;
	setp.eq.s32 	%p232, %r394, 1074790400;
	and.b32  	%r395, %r169, 2147483647;
	setp.ne.s32 	%p233, %r395, 1071644672;
	setp.lt.s32 	%p234, %r169, 0;
	selp.b32 	%r396, 0, 2146435072, %p234;
	or.b32  	%r397, %r396, -2147483648;
	selp.b32 	%r398, %r397, %r396, %p233;
	selp.b32 	%r399, %r398, %r396, %p232;
	selp.b32 	%r400, %r399, %r396, %p231;
	mov.b32 	%r401, 0;
	mov.b64 	%fd1372, {%r401, %r400};
$L__BB1_107:
	setp.eq.f64 	%p235, %fd92, 0d0000000000000000;
	setp.lt.s32 	%p236, %r42, 0;
	setp.eq.f64 	%p237, %fd48, 0d3FF0000000000000;
	setp.lt.s32 	%p238, %r167, 0;
	setp.eq.s32 	%p239, %r34, 1073741824;
	selp.f64 	%fd186, 0d3FF0000000000000, %fd1372, %p237;
	{ // callseq 27, 0
	.param .b64 param0;
	st.param.f64 	[param0], %fd140;
	.param .b64 param1;
	st.param.f64 	[param1], 0d4008000000000000;
	.param .b64 retval0;
	call.uni (retval0), 
	__internal_accurate_pow, 
	(
	param0, 
	param1
	);
	ld.param.f64 	%fd679, [retval0];
	} // callseq 27
	neg.f64 	%fd681, %fd679;
	selp.f64 	%fd682, %fd681, %fd679, %p239;
	selp.f64 	%fd683, %fd682, %fd679, %p236;
	selp.b32 	%r402, %r42, 0, %p239;
	or.b32  	%r403, %r402, 2146435072;
	selp.b32 	%r404, %r403, %r402, %p238;
	mov.b32 	%r405, 0;
	mov.b64 	%fd684, {%r405, %r404};
	selp.f64 	%fd1373, %fd684, %fd683, %p235;
	add.f64 	%fd685, %fd92, 0d4008000000000000;
	{
	.reg .b32 %temp; 
	mov.b64 	{%temp, %r406}, %fd685;
	}
	and.b32  	%r407, %r406, 2146435072;
	setp.ne.s32 	%p241, %r407, 2146435072;
	@%p241 bra 	$L__BB1_112;
	setp.num.f64 	%p242, %fd92, %fd92;
	@%p242 bra 	$L__BB1_110;
	mov.f64 	%fd686, 0d4008000000000000;
	add.rn.f64 	%fd1373, %fd92, %fd686;
	bra.uni 	$L__BB1_112;
$L__BB1_110:
	setp.neu.f64 	%p243, %fd140, 0d7FF0000000000000;
	@%p243 bra 	$L__BB1_112;
	setp.lt.s32 	%p244, %r42, 0;
	setp.eq.s32 	%p245, %r34, 1073741824;
	and.b32  	%r409, %r167, 2147483647;
	setp.ne.s32 	%p246, %r409, 1071644672;
	or.b32  	%r410, %r32, -2147483648;
	selp.b32 	%r411, %r410, %r32, %p246;
	selp.b32 	%r412, %r411, %r32, %p245;
	selp.b32 	%r413, %r412, %r32, %p244;
	mov.b32 	%r414, 0;
	mov.b64 	%fd1373, {%r414, %r413};
$L__BB1_112:
	mul.f64 	%fd687, %fd8, 0d4020000000000000;
	mul.f64 	%fd688, %fd687, 0d4056800000000000;
	mul.f64 	%fd689, %fd688, %fd128;
	mul.f64 	%fd690, %fd29, %fd689;
	setp.eq.f64 	%p247, %fd92, 0d3FF0000000000000;
	setp.eq.f64 	%p248, %fd66, 0d0000000000000000;
	setp.lt.s32 	%p249, %r28, 0;
	setp.lt.s32 	%p250, %r167, 0;
	and.b32  	%r415, %r167, 2146435072;
	setp.eq.s32 	%p251, %r415, 1073741824;
	selp.f64 	%fd191, 0d3FF0000000000000, %fd1373, %p247;
	mul.f64 	%fd691, %fd181, 0d4056800000000000;
	mul.f64 	%fd692, %fd122, %fd691;
	mul.f64 	%fd693, %fd29, %fd692;
	mul.f64 	%fd694, %fd693, %fd186;
	mul.f64 	%fd695, %fd694, %fd191;
	mul.f64 	%fd696, %fd36, %fd695;
	mul.f64 	%fd697, %fd103, %fd690;
	mul.f64 	%fd698, %fd92, %fd697;
	mul.f64 	%fd699, %fd36, %fd698;
	sub.f64 	%fd700, %fd179, %fd699;
	sub.f64 	%fd701, %fd700, %fd696;
	mul.f64 	%fd702, %fd8, 0d4018000000000000;
	mul.f64 	%fd703, %fd702, 0d4056800000000000;
	mul.f64 	%fd704, %fd703, %fd122;
	mul.f64 	%fd705, %fd704, %fd173;
	mul.f64 	%fd706, %fd103, %fd705;
	mul.f64 	%fd707, %fd706, %fd191;
	mul.f64 	%fd708, %fd36, %fd707;
	sub.f64 	%fd709, %fd701, %fd708;
	mul.f64 	%fd710, %fd128, 0d4084400000000000;
	mul.f64 	%fd192, %fd710, %fd173;
	mul.f64 	%fd711, %fd48, %fd192;
	mul.f64 	%fd712, %fd92, %fd711;
	mul.f64 	%fd713, %fd36, %fd712;
	sub.f64 	%fd714, %fd709, %fd713;
	mul.f64 	%fd715, %fd7, 0d4010000000000000;
	mul.f64 	%fd716, %fd715, 0d4056800000000000;
	mul.f64 	%fd717, %fd716, %fd75;
	mul.f64 	%fd193, %fd717, %fd133;
	mul.f64 	%fd194, %fd85, %fd193;
	mul.f64 	%fd718, %fd56, %fd194;
	fma.rn.f64 	%fd719, %fd36, %fd718, %fd714;
	mul.f64 	%fd720, %fd85, %fd146;
	mul.f64 	%fd721, %fd56, %fd720;
	fma.rn.f64 	%fd722, %fd36, %fd721, %fd719;
	mul.f64 	%fd723, %fd56, %fd193;
	mul.f64 	%fd724, %fd723, %fd145;
	fma.rn.f64 	%fd725, %fd36, %fd724, %fd722;
	mul.f64 	%fd726, %fd8, 0d4010000000000000;
	mul.f64 	%fd727, %fd726, 0d4056800000000000;
	mul.f64 	%fd728, %fd727, %fd75;
	mul.f64 	%fd729, %fd728, %fd128;
	mul.f64 	%fd730, %fd103, %fd729;
	mul.f64 	%fd731, %fd730, %fd191;
	mul.f64 	%fd732, %fd36, %fd731;
	sub.f64 	%fd733, %fd725, %fd732;
	mul.f64 	%fd734, %fd166, 0d4056800000000000;
	mul.f64 	%fd735, %fd75, %fd734;
	mul.f64 	%fd195, %fd139, %fd735;
	mul.f64 	%fd736, %fd195, %fd178;
	mul.f64 	%fd737, %fd164, %fd736;
	fma.rn.f64 	%fd738, %fd36, %fd737, %fd733;
	mul.f64 	%fd739, %fd56, %fd146;
	mul.f64 	%fd740, %fd739, %fd145;
	fma.rn.f64 	%fd741, %fd36, %fd740, %fd738;
	mul.f64 	%fd742, %fd48, %fd690;
	mul.f64 	%fd743, %fd742, %fd191;
	mul.f64 	%fd744, %fd152, %fd743;
	sub.f64 	%fd745, %fd741, %fd744;
	mul.f64 	%fd746, %fd727, %fd128;
	mul.f64 	%fd747, %fd29, %fd746;
	mul.f64 	%fd748, %fd103, %fd747;
	mul.f64 	%fd749, %fd748, %fd191;
	mul.f64 	%fd750, %fd36, %fd749;
	sub.f64 	%fd751, %fd745, %fd750;
	mul.f64 	%fd196, %fd166, 0d4028000000000000;
	mul.f64 	%fd752, %fd196, 0d4056800000000000;
	mul.f64 	%fd753, %fd139, %fd752;
	mul.f64 	%fd754, %fd29, %fd753;
	mul.f64 	%fd755, %fd754, %fd178;
	mul.f64 	%fd756, %fd145, %fd755;
	fma.rn.f64 	%fd757, %fd36, %fd756, %fd751;
	mul.f64 	%fd758, %fd139, %fd734;
	mul.f64 	%fd197, %fd29, %fd758;
	mul.f64 	%fd759, %fd197, %fd178;
	mul.f64 	%fd760, %fd164, %fd759;
	fma.rn.f64 	%fd761, %fd36, %fd760, %fd757;
	mul.f64 	%fd762, %fd7, 0d4028000000000000;
	mul.f64 	%fd763, %fd762, 0d4056800000000000;
	mul.f64 	%fd764, %fd763, %fd139;
	mul.f64 	%fd765, %fd764, %fd173;
	mul.f64 	%fd766, %fd56, %fd765;
	mul.f64 	%fd767, %fd145, %fd766;
	fma.rn.f64 	%fd768, %fd36, %fd767, %fd761;
	mul.f64 	%fd769, %fd716, %fd128;
	mul.f64 	%fd770, %fd1343, %fd769;
	mul.f64 	%fd198, %fd1347, %fd770;
	mul.f64 	%fd771, %fd198, %fd191;
	mul.f64 	%fd772, %fd152, %fd771;
	sub.f64 	%fd773, %fd768, %fd772;
	add.f64 	%fd199, %fd180, %fd180;
	mul.f64 	%fd774, %fd199, 0d4056800000000000;
	mul.f64 	%fd775, %fd1343, %fd774;
	mul.f64 	%fd776, %fd1347, %fd775;
	mul.f64 	%fd777, %fd776, %fd186;
	mul.f64 	%fd778, %fd164, %fd777;
	fma.rn.f64 	%fd779, %fd36, %fd778, %fd773;
	mul.f64 	%fd780, %fd166, 0d4008000000000000;
	mul.f64 	%fd781, %fd780, 0d4056800000000000;
	mul.f64 	%fd782, %fd139, %fd781;
	mul.f64 	%fd783, %fd29, %fd782;
	mul.f64 	%fd784, %fd56, %fd783;
	mul.f64 	%fd785, %fd164, %fd784;
	fma.rn.f64 	%fd786, %fd152, %fd785, %fd779;
	mul.f64 	%fd787, %fd133, 0d40A8D4E147AE147B;
	mul.f64 	%fd200, %fd66, %fd787;
	mul.f64 	%fd788, %fd48, %fd200;
	mul.f64 	%fd789, %fd36, %fd788;
	sub.f64 	%fd790, %fd786, %fd789;
	mul.f64 	%fd791, %fd85, %fd783;
	mul.f64 	%fd792, %fd56, %fd791;
	mul.f64 	%fd793, %fd145, %fd792;
	fma.rn.f64 	%fd794, %fd152, %fd793, %fd790;
	mul.f64 	%fd795, %fd7, 0d4030000000000000;
	mul.f64 	%fd796, %fd795, 0d4056800000000000;
	mul.f64 	%fd797, %fd796, %fd128;
	mul.f64 	%fd798, %fd1343, %fd797;
	mul.f64 	%fd799, %fd1347, %fd798;
	mul.f64 	%fd800, %fd56, %fd799;
	mul.f64 	%fd801, %fd92, %fd800;
	mul.f64 	%fd802, %fd36, %fd801;
	sub.f64 	%fd803, %fd794, %fd802;
	mul.f64 	%fd804, %fd122, %fd752;
	mul.f64 	%fd805, %fd1343, %fd804;
	mul.f64 	%fd806, %fd1347, %fd805;
	mul.f64 	%fd807, %fd806, %fd178;
	mul.f64 	%fd808, %fd807, %fd191;
	mul.f64 	%fd809, %fd36, %fd808;
	sub.f64 	%fd810, %fd803, %fd809;
	mul.f64 	%fd811, %fd85, %fd729;
	mul.f64 	%fd812, %fd103, %fd811;
	mul.f64 	%fd813, %fd92, %fd812;
	mul.f64 	%fd814, %fd36, %fd813;
	sub.f64 	%fd815, %fd810, %fd814;
	mul.f64 	%fd816, %fd85, %fd690;
	mul.f64 	%fd817, %fd48, %fd816;
	mul.f64 	%fd818, %fd92, %fd817;
	mul.f64 	%fd819, %fd818, %fd152;
	sub.f64 	%fd820, %fd815, %fd819;
	mul.f64 	%fd821, %fd85, %fd747;
	mul.f64 	%fd822, %fd103, %fd821;
	mul.f64 	%fd823, %fd92, %fd822;
	mul.f64 	%fd824, %fd36, %fd823;
	sub.f64 	%fd201, %fd820, %fd824;
	{ // callseq 28, 0
	.param .b64 param0;
	st.param.f64 	[param0], %fd80;
	.param .b64 param1;
	st.param.f64 	[param1], 0d4008000000000000;
	.param .b64 retval0;
	call.uni (retval0), 
	__internal_accurate_pow, 
	(
	param0, 
	param1
	);
	ld.param.f64 	%fd825, [retval0];
	} // callseq 28
	neg.f64 	%fd827, %fd825;
	selp.f64 	%fd828, %fd827, %fd825, %p251;
	selp.f64 	%fd829, %fd828, %fd825, %p249;
	selp.b32 	%r416, %r28, 0, %p251;
	or.b32  	%r417, %r416, 2146435072;
	selp.b32 	%r418, %r417, %r416, %p250;
	mov.b32 	%r419, 0;
	mov.b64 	%fd830, {%r419, %r418};
	selp.f64 	%fd1374, %fd830, %fd829, %p248;
	add.f64 	%fd831, %fd66, 0d4008000000000000;
	{
	.reg .b32 %temp; 
	mov.b64 	{%temp, %r420}, %fd831;
	}
	and.b32  	%r421, %r420, 2146435072;
	setp.ne.s32 	%p252, %r421, 2146435072;
	@%p252 bra 	$L__BB1_117;
	setp.num.f64 	%p253, %fd66, %fd66;
	@%p253 bra 	$L__BB1_115;
	mov.f64 	%fd832, 0d4008000000000000;
	add.rn.f64 	%fd1374, %fd66, %fd832;
	bra.uni 	$L__BB1_117;
$L__BB1_115:
	setp.neu.f64 	%p254, %fd80, 0d7FF0000000000000;
	@%p254 bra 	$L__BB1_117;
	setp.lt.s32 	%p255, %r28, 0;
	and.b32  	%r422, %r167, 2146435072;
	setp.eq.s32 	%p256, %r422, 1073741824;
	and.b32  	%r423, %r167, 2147483647;
	setp.ne.s32 	%p257, %r423, 1071644672;
	setp.lt.s32 	%p258, %r167, 0;
	selp.b32 	%r424, 0, 2146435072, %p258;
	or.b32  	%r425, %r424, -2147483648;
	selp.b32 	%r426, %r425, %r424, %p257;
	selp.b32 	%r427, %r426, %r424, %p256;
	selp.b32 	%r428, %r427, %r424, %p255;
	mov.b32 	%r429, 0;
	mov.b64 	%fd1374, {%r429, %r428};
$L__BB1_117:
	ld.param.u64 	%rd56, [_Z8simulateP17curandStateXORWOWPdS1_S1_ii_param_1];
	fma.rn.f64 	%fd833, %fd110, 0d4056800000000000, 0d4010000000000000;
	mul.f64 	%fd834, %fd111, %fd833;
	mul.f64 	%fd835, %fd104, 0d4056800000000000;
	mul.f64 	%fd836, %fd7, 0d4010000000000000;
	mul.f64 	%fd837, %fd836, 0d4056800000000000;
	mul.f64 	%fd838, %fd1341, %fd837;
	mul.f64 	%fd839, %fd838, %fd128;
	mul.f64 	%fd840, %fd1347, %fd839;
	mul.f64 	%fd841, %fd833, 0d3FECCCCCCCCCCCCD;
	sub.f64 	%fd842, %fd1341, %fd1345;
	sub.f64 	%fd843, %fd1342, %fd1346;
	mul.f64 	%fd844, %fd843, 0d4057800000000000;
	mul.f64 	%fd845, %fd1345, 0d3FE0000000000000;
	sub.f64 	%fd846, %fd1341, %fd845;
	mul.f64 	%fd847, %fd846, 0dC075D00000000000;
	mul.f64 	%fd848, %fd1346, 0d3FE0000000000000;
	sub.f64 	%fd849, %fd1342, %fd848;
	fma.rn.f64 	%fd850, %fd849, 0dC090A80000000000, %fd847;
	sub.f64 	%fd851, %fd850, %fd844;
	fma.rn.f64 	%fd852, %fd842, 0dC017333333333333, %fd851;
	setp.eq.f64 	%p259, %fd66, 0d3FF0000000000000;
	selp.f64 	%fd853, 0d3FF0000000000000, %fd1374, %p259;
	mul.f64 	%fd854, %fd840, %fd853;
	mul.f64 	%fd855, %fd48, %fd854;
	fma.rn.f64 	%fd856, %fd110, %fd855, %fd201;
	mul.f64 	%fd857, %fd836, 0d40239EB851EB851F;
	mul.f64 	%fd858, %fd857, 0d4056800000000000;
	mul.f64 	%fd859, %fd858, %fd128;
	mul.f64 	%fd860, %fd66, %fd859;
	mul.f64 	%fd861, %fd56, %fd860;
	mul.f64 	%fd862, %fd92, %fd861;
	fma.rn.f64 	%fd863, %fd36, %fd862, %fd856;
	mul.f64 	%fd864, %fd85, %fd198;
	mul.f64 	%fd865, %fd92, %fd864;
	mul.f64 	%fd866, %fd865, %fd152;
	sub.f64 	%fd867, %fd863, %fd866;
	mul.f64 	%fd868, %fd8, 0d4038000000000000;
	mul.f64 	%fd869, %fd868, 0d4056800000000000;
	mul.f64 	%fd870, %fd869, %fd139;
	mul.f64 	%fd871, %fd1343, %fd870;
	mul.f64 	%fd872, %fd1347, %fd871;
	mul.f64 	%fd873, %fd103, %fd872;
	mul.f64 	%fd874, %fd873, %fd145;
	fma.rn.f64 	%fd875, %fd36, %fd874, %fd867;
	add.f64 	%fd876, %fd8, %fd8;
	mul.f64 	%fd877, %fd876, 0d4056800000000000;
	mul.f64 	%fd878, %fd877, %fd139;
	mul.f64 	%fd879, %fd1343, %fd878;
	mul.f64 	%fd880, %fd1347, %fd879;
	mul.f64 	%fd881, %fd48, %fd880;
	mul.f64 	%fd882, %fd881, %fd164;
	fma.rn.f64 	%fd883, %fd152, %fd882, %fd875;
	mul.f64 	%fd884, %fd85, %fd195;
	mul.f64 	%fd885, %fd884, %fd178;
	mul.f64 	%fd886, %fd145, %fd885;
	fma.rn.f64 	%fd887, %fd36, %fd886, %fd883;
	mul.f64 	%fd888, %fd85, %fd197;
	mul.f64 	%fd889, %fd888, %fd178;
	mul.f64 	%fd890, %fd145, %fd889;
	fma.rn.f64 	%fd891, %fd36, %fd890, %fd887;
	mul.f64 	%fd892, %fd8, 0d4010000000000000;
	mul.f64 	%fd893, %fd892, 0d4056800000000000;
	mul.f64 	%fd894, %fd1341, %fd893;
	mul.f64 	%fd895, %fd894, %fd128;
	mul.f64 	%fd896, %fd1343, %fd895;
	mul.f64 	%fd897, %fd896, %fd853;
	mul.f64 	%fd898, %fd56, %fd897;
	fma.rn.f64 	%fd899, %fd110, %fd898, %fd891;
	mul.f64 	%fd900, %fd8, 0d40239EB851EB851F;
	mul.f64 	%fd901, %fd900, 0d4056800000000000;
	mul.f64 	%fd902, %fd901, %fd139;
	mul.f64 	%fd903, %fd66, %fd902;
	mul.f64 	%fd904, %fd103, %fd903;
	mul.f64 	%fd905, %fd904, %fd145;
	mul.f64 	%fd906, %fd36, %fd905;
	sub.f64 	%fd907, %fd899, %fd906;
	mul.f64 	%fd908, %fd66, %fd840;
	mul.f64 	%fd909, %fd48, %fd908;
	mul.f64 	%fd910, %fd909, %fd145;
	fma.rn.f64 	%fd911, %fd110, %fd910, %fd907;
	mul.f64 	%fd912, %fd66, %fd896;
	mul.f64 	%fd913, %fd56, %fd912;
	mul.f64 	%fd914, %fd913, %fd145;
	fma.rn.f64 	%fd915, %fd110, %fd914, %fd911;
	add.f64 	%fd916, %fd166, %fd166;
	mul.f64 	%fd917, %fd916, 0d4056800000000000;
	mul.f64 	%fd918, %fd1341, %fd917;
	mul.f64 	%fd919, %fd139, %fd918;
	mul.f64 	%fd920, %fd1343, %fd919;
	mul.f64 	%fd921, %fd66, %fd920;
	mul.f64 	%fd922, %fd103, %fd921;
	mul.f64 	%fd923, %fd922, %fd191;
	mul.f64 	%fd924, %fd110, %fd923;
	sub.f64 	%fd925, %fd915, %fd924;
	mul.f64 	%fd926, %fd920, %fd853;
	mul.f64 	%fd927, %fd103, %fd926;
	mul.f64 	%fd928, %fd92, %fd927;
	mul.f64 	%fd929, %fd110, %fd928;
	sub.f64 	%fd930, %fd925, %fd929;
	mul.f64 	%fd931, %fd1341, %fd877;
	mul.f64 	%fd932, %fd931, %fd139;
	mul.f64 	%fd933, %fd1347, %fd932;
	mul.f64 	%fd934, %fd66, %fd933;
	mul.f64 	%fd935, %fd56, %fd934;
	mul.f64 	%fd936, %fd935, %fd191;
	mul.f64 	%fd937, %fd110, %fd936;
	sub.f64 	%fd938, %fd930, %fd937;
	mul.f64 	%fd939, %fd933, %fd853;
	mul.f64 	%fd940, %fd56, %fd939;
	mul.f64 	%fd941, %fd92, %fd940;
	mul.f64 	%fd942, %fd110, %fd941;
	sub.f64 	%fd943, %fd938, %fd942;
	mul.f64 	%fd944, %fd85, %fd880;
	mul.f64 	%fd945, %fd48, %fd944;
	mul.f64 	%fd946, %fd945, %fd145;
	fma.rn.f64 	%fd947, %fd946, %fd152, %fd943;
	mul.f64 	%fd948, %fd139, 0d402CCCCCCCCCCCCD;
	mul.f64 	%fd949, %fd892, %fd178;
	mul.f64 	%fd950, %fd145, %fd949;
	fma.rn.f64 	%fd951, %fd56, %fd948, %fd950;
	mul.f64 	%fd952, %fd836, 0d4010000000000000;
	mul.f64 	%fd953, %fd952, %fd122;
	mul.f64 	%fd954, %fd103, %fd953;
	mul.f64 	%fd955, %fd92, %fd954;
	sub.f64 	%fd956, %fd951, %fd955;
	mul.f64 	%fd957, %fd8, 0d4056800000000000;
	mul.f64 	%fd958, %fd957, %fd56;
	mul.f64 	%fd959, %fd958, %fd164;
	fma.rn.f64 	%fd960, %fd110, %fd959, %fd956;
	mul.f64 	%fd961, %fd139, 0d400CCCCCCCCCCCCD;
	mul.f64 	%fd962, %fd85, %fd961;
	fma.rn.f64 	%fd963, %fd110, %fd962, %fd960;
	mul.f64 	%fd964, %fd139, 0d4074400000000000;
	mul.f64 	%fd965, %fd85, %fd964;
	fma.rn.f64 	%fd966, %fd110, %fd965, %fd963;
	mul.f64 	%fd967, %fd961, %fd145;
	fma.rn.f64 	%fd968, %fd110, %fd967, %fd966;
	mul.f64 	%fd969, %fd964, %fd145;
	fma.rn.f64 	%fd970, %fd110, %fd969, %fd968;
	mul.f64 	%fd971, %fd837, %fd122;
	mul.f64 	%fd972, %fd48, %fd971;
	mul.f64 	%fd973, %fd972, %fd191;
	mul.f64 	%fd974, %fd110, %fd973;
	sub.f64 	%fd975, %fd970, %fd974;
	mul.f64 	%fd976, %fd957, %fd85;
	mul.f64 	%fd977, %fd56, %fd976;
	mul.f64 	%fd978, %fd977, %fd145;
	fma.rn.f64 	%fd979, %fd110, %fd978, %fd975;
	mul.f64 	%fd980, %fd85, %fd971;
	mul.f64 	%fd981, %fd48, %fd980;
	mul.f64 	%fd982, %fd92, %fd981;
	mul.f64 	%fd983, %fd110, %fd982;
	sub.f64 	%fd984, %fd979, %fd983;
	mul.f64 	%fd985, %fd139, %fd984;
	div.rn.f64 	%fd986, %fd947, %fd985;
	mul.f64 	%fd987, %fd92, %fd835;
	mul.f64 	%fd988, %fd36, %fd987;
	mul.f64 	%fd989, %fd48, %fd988;
	div.rn.f64 	%fd990, %fd989, %fd841;
	div.rn.f64 	%fd991, %fd834, %fd833;
	sub.f64 	%fd992, %fd991, %fd990;
	add.f64 	%fd993, %fd992, %fd986;
	mul.f64 	%fd994, %fd1346, 0dC06F400000000000;
	sub.f64 	%fd995, %fd994, %fd852;
	div.rn.f64 	%fd996, %fd995, 0d3FDE666666666666;
	mul.f64 	%fd997, %fd835, 0d4057800000000000;
	mul.f64 	%fd998, %fd92, %fd997;
	mul.f64 	%fd999, %fd36, %fd998;
	mul.f64 	%fd1000, %fd7, 0d4056800000000000;
	mul.f64 	%fd1001, %fd1000, %fd833;
	div.rn.f64 	%fd1002, %fd999, %fd1001;
	mul.f64 	%fd1003, %fd48, %fd834;
	div.rn.f64 	%fd1004, %fd1003, %fd841;
	sub.f64 	%fd1005, %fd1002, %fd1004;
	{ // callseq 29, 0
	.param .b64 param0;
	st.param.f64 	[param0], 0d4056800000000000;
	.param .b64 param1;
	st.param.f64 	[param1], 0d4000000000000000;
	.param .b64 retval0;
	call.uni (retval0), 
	__internal_accurate_pow, 
	(
	param0, 
	param1
	);
	ld.param.f64 	%fd1006, [retval0];
	} // callseq 29
	neg.f64 	%fd1008, %fd1006;
	selp.f64 	%fd1009, %fd1008, %fd1006, %p4;
	mul.f64 	%fd1010, %fd154, %fd1009;
	mul.f64 	%fd1011, %fd29, %fd1010;
	mul.f64 	%fd1012, %fd186, %fd1011;
	mul.f64 	%fd1013, %fd164, %fd1012;
	mul.f64 	%fd1014, %fd133, 0dC076800000000000;
	mul.f64 	%fd1015, %fd19, %fd1014;
	fma.rn.f64 	%fd1016, %fd36, %fd1013, %fd1015;
	mul.f64 	%fd1017, %fd133, 0d4010000000000000;
	mul.f64 	%fd1018, %fd19, %fd1017;
	sub.f64 	%fd1019, %fd1016, %fd1018;
	mul.f64 	%fd1020, %fd166, %fd1009;
	mul.f64 	%fd1021, %fd173, %fd1020;
	mul.f64 	%fd1022, %fd103, %fd1021;
	mul.f64 	%fd1023, %fd164, %fd1022;
	fma.rn.f64 	%fd1024, %fd36, %fd1023, %fd1019;
	mul.f64 	%fd1025, %fd128, 0d4074400000000000;
	mul.f64 	%fd1026, %fd19, %fd1025;
	mul.f64 	%fd1027, %fd48, %fd1026;
	fma.rn.f64 	%fd1028, %fd92, %fd1027, %fd1024;
	mul.f64 	%fd1029, %fd1000, %fd139;
	mul.f64 	%fd1030, %fd19, %fd1029;
	mul.f64 	%fd1031, %fd56, %fd1030;
	mul.f64 	%fd1032, %fd1031, %fd145;
	sub.f64 	%fd1033, %fd1028, %fd1032;
	mul.f64 	%fd1034, %fd1009, 0dC041A872B020C49C;
	mul.f64 	%fd1035, %fd133, %fd1034;
	mul.f64 	%fd1036, %fd66, %fd1035;
	fma.rn.f64 	%fd1037, %fd36, %fd1036, %fd1033;
	mul.f64 	%fd1038, %fd1009, 0dC01CCCCCCCCCCCCD;
	mul.f64 	%fd1039, %fd128, %fd1038;
	mul.f64 	%fd1040, %fd173, %fd1039;
	mul.f64 	%fd1041, %fd92, %fd1040;
	fma.rn.f64 	%fd1042, %fd36, %fd1041, %fd1037;
	mul.f64 	%fd1043, %fd199, %fd1009;
	mul.f64 	%fd1044, %fd1343, %fd1043;
	mul.f64 	%fd1045, %fd1347, %fd1044;
	mul.f64 	%fd1046, %fd178, %fd1045;
	mul.f64 	%fd1047, %fd164, %fd1046;
	fma.rn.f64 	%fd1048, %fd36, %fd1047, %fd1042;
	mul.f64 	%fd1049, %fd952, 0d4056800000000000;
	mul.f64 	%fd1050, %fd1049, %fd133;
	mul.f64 	%fd1051, %fd29, %fd1050;
	mul.f64 	%fd1052, %fd48, %fd1051;
	mul.f64 	%fd1053, %fd36, %fd1052;
	sub.f64 	%fd1054, %fd1048, %fd1053;
	mul.f64 	%fd1055, %fd836, %fd1009;
	mul.f64 	%fd1056, %fd75, %fd1055;
	mul.f64 	%fd1057, %fd133, %fd1056;
	mul.f64 	%fd1058, %fd85, %fd1057;
	mul.f64 	%fd1059, %fd48, %fd1058;
	fma.rn.f64 	%fd1060, %fd36, %fd1059, %fd1054;
	mul.f64 	%fd1061, %fd133, %fd1055;
	mul.f64 	%fd1062, %fd29, %fd1061;
	mul.f64 	%fd1063, %fd85, %fd1062;
	mul.f64 	%fd1064, %fd48, %fd1063;
	fma.rn.f64 	%fd1065, %fd36, %fd1064, %fd1060;
	mul.f64 	%fd1066, %fd36, %fd200;
	sub.f64 	%fd1067, %fd1065, %fd1066;
	mul.f64 	%fd1068, %fd48, %fd1057;
	mul.f64 	%fd1069, %fd145, %fd1068;
	fma.rn.f64 	%fd1070, %fd36, %fd1069, %fd1067;
	mul.f64 	%fd1071, %fd48, %fd1062;
	mul.f64 	%fd1072, %fd145, %fd1071;
	fma.rn.f64 	%fd1073, %fd36, %fd1072, %fd1070;
	mul.f64 	%fd1074, %fd8, 0d4020000000000000;
	mul.f64 	%fd1075, %fd1074, %fd1009;
	mul.f64 	%fd1076, %fd128, %fd1075;
	mul.f64 	%fd1077, %fd29, %fd1076;
	mul.f64 	%fd1078, %fd56, %fd1077;
	mul.f64 	%fd1079, %fd92, %fd1078;
	mul.f64 	%fd1080, %fd36, %fd1079;
	sub.f64 	%fd1081, %fd1073, %fd1080;
	mul.f64 	%fd1082, %fd181, %fd1009;
	mul.f64 	%fd1083, %fd122, %fd1082;
	mul.f64 	%fd1084, %fd29, %fd1083;
	mul.f64 	%fd1085, %fd178, %fd1084;
	mul.f64 	%fd1086, %fd191, %fd1085;
	mul.f64 	%fd1087, %fd36, %fd1086;
	sub.f64 	%fd1088, %fd1081, %fd1087;
	mul.f64 	%fd1089, %fd7, 0d4028000000000000;
	mul.f64 	%fd1090, %fd1089, %fd1009;
	mul.f64 	%fd1091, %fd139, %fd1090;
	mul.f64 	%fd1092, %fd173, %fd1091;
	mul.f64 	%fd1093, %fd48, %fd1092;
	mul.f64 	%fd1094, %fd145, %fd1093;
	fma.rn.f64 	%fd1095, %fd36, %fd1094, %fd1088;
	mul.f64 	%fd1096, %fd8, 0d4018000000000000;
	mul.f64 	%fd1097, %fd1096, %fd1009;
	mul.f64 	%fd1098, %fd122, %fd1097;
	mul.f64 	%fd1099, %fd173, %fd1098;
	mul.f64 	%fd1100, %fd56, %fd1099;
	mul.f64 	%fd1101, %fd191, %fd1100;
	mul.f64 	%fd1102, %fd36, %fd1101;
	sub.f64 	%fd1103, %fd1095, %fd1102;
	mul.f64 	%fd1104, %fd892, %fd1009;
	mul.f64 	%fd1105, %fd75, %fd1104;
	mul.f64 	%fd1106, %fd128, %fd1105;
	mul.f64 	%fd1107, %fd56, %fd1106;
	mul.f64 	%fd1108, %fd191, %fd1107;
	mul.f64 	%fd1109, %fd36, %fd1108;
	sub.f64 	%fd1110, %fd1103, %fd1109;
	mul.f64 	%fd1111, %fd75, %fd1020;
	mul.f64 	%fd1112, %fd139, %fd1111;
	mul.f64 	%fd1113, %fd103, %fd1112;
	mul.f64 	%fd1114, %fd164, %fd1113;
	fma.rn.f64 	%fd1115, %fd36, %fd1114, %fd1110;
	mul.f64 	%fd1116, %fd128, %fd1104;
	mul.f64 	%fd1117, %fd29, %fd1116;
	mul.f64 	%fd1118, %fd56, %fd1117;
	mul.f64 	%fd1119, %fd191, %fd1118;
	mul.f64 	%fd1120, %fd36, %fd1119;
	sub.f64 	%fd1121, %fd1115, %fd1120;
	mul.f64 	%fd1122, %fd196, %fd1009;
	mul.f64 	%fd1123, %fd139, %fd1122;
	mul.f64 	%fd1124, %fd29, %fd1123;
	mul.f64 	%fd1125, %fd103, %fd1124;
	mul.f64 	%fd1126, %fd145, %fd1125;
	fma.rn.f64 	%fd1127, %fd36, %fd1126, %fd1121;
	mul.f64 	%fd1128, %fd139, %fd1020;
	mul.f64 	%fd1129, %fd29, %fd1128;
	mul.f64 	%fd1130, %fd103, %fd1129;
	mul.f64 	%fd1131, %fd164, %fd1130;
	fma.rn.f64 	%fd1132, %fd36, %fd1131, %fd1127;
	mul.f64 	%fd1133, %fd92, %fd192;
	mul.f64 	%fd1134, %fd36, %fd1133;
	sub.f64 	%fd1135, %fd1132, %fd1134;
	mul.f64 	%fd1136, %fd85, %fd1112;
	mul.f64 	%fd1137, %fd103, %fd1136;
	mul.f64 	%fd1138, %fd145, %fd1137;
	fma.rn.f64 	%fd1139, %fd36, %fd1138, %fd1135;
	mul.f64 	%fd1140, %fd85, %fd1129;
	mul.f64 	%fd1141, %fd103, %fd1140;
	mul.f64 	%fd1142, %fd145, %fd1141;
	fma.rn.f64 	%fd1143, %fd36, %fd1142, %fd1139;
	mul.f64 	%fd1144, %fd7, 0d4030000000000000;
	mul.f64 	%fd1145, %fd1144, %fd1009;
	mul.f64 	%fd1146, %fd128, %fd1145;
	mul.f64 	%fd1147, %fd1343, %fd1146;
	mul.f64 	%fd1148, %fd1347, %fd1147;
	mul.f64 	%fd1149, %fd48, %fd1148;
	mul.f64 	%fd1150, %fd92, %fd1149;
	mul.f64 	%fd1151, %fd36, %fd1150;
	sub.f64 	%fd1152, %fd1143, %fd1151;
	mul.f64 	%fd1153, %fd900, %fd1009;
	mul.f64 	%fd1154, %fd139, %fd1153;
	mul.f64 	%fd1155, %fd66, %fd1154;
	mul.f64 	%fd1156, %fd56, %fd1155;
	mul.f64 	%fd1157, %fd145, %fd1156;
	mul.f64 	%fd1158, %fd36, %fd1157;
	sub.f64 	%fd1159, %fd1152, %fd1158;
	mul.f64 	%fd1160, %fd48, %fd194;
	fma.rn.f64 	%fd1161, %fd36, %fd1160, %fd1159;
	mul.f64 	%fd1162, %fd85, %fd146;
	mul.f64 	%fd1163, %fd48, %fd1162;
	fma.rn.f64 	%fd1164, %fd36, %fd1163, %fd1161;
	mul.f64 	%fd1165, %fd857, %fd1009;
	mul.f64 	%fd1166, %fd128, %fd1165;
	mul.f64 	%fd1167, %fd66, %fd1166;
	mul.f64 	%fd1168, %fd48, %fd1167;
	mul.f64 	%fd1169, %fd92, %fd1168;
	fma.rn.f64 	%fd1170, %fd36, %fd1169, %fd1164;
	mul.f64 	%fd1171, %fd48, %fd193;
	mul.f64 	%fd1172, %fd1171, %fd145;
	fma.rn.f64 	%fd1173, %fd36, %fd1172, %fd1170;
	mul.f64 	%fd1174, %fd48, %fd146;
	mul.f64 	%fd1175, %fd1174, %fd145;
	fma.rn.f64 	%fd1176, %fd36, %fd1175, %fd1173;
	mul.f64 	%fd1177, %fd1096, 0d4010000000000000;
	mul.f64 	%fd1178, %fd1177, 0d4056800000000000;
	mul.f64 	%fd1179, %fd1178, %fd128;
	mul.f64 	%fd1180, %fd29, %fd1179;
	mul.f64 	%fd1181, %fd56, %fd1180;
	mul.f64 	%fd1182, %fd92, %fd1181;
	fma.rn.f64 	%fd1183, %fd36, %fd1182, %fd1176;
	mul.f64 	%fd1184, %fd837, %fd139;
	mul.f64 	%fd1185, %fd1184, %fd173;
	mul.f64 	%fd1186, %fd48, %fd1185;
	mul.f64 	%fd1187, %fd145, %fd1186;
	fma.rn.f64 	%fd1188, %fd36, %fd1187, %fd1183;
	mul.f64 	%fd1189, %fd122, %fd1122;
	mul.f64 	%fd1190, %fd1343, %fd1189;
	mul.f64 	%fd1191, %fd1347, %fd1190;
	mul.f64 	%fd1192, %fd103, %fd1191;
	mul.f64 	%fd1193, %fd191, %fd1192;
	mul.f64 	%fd1194, %fd36, %fd1193;
	sub.f64 	%fd1195, %fd1188, %fd1194;
	mul.f64 	%fd1196, %fd892, 0d4010000000000000;
	mul.f64 	%fd1197, %fd1196, 0d4056800000000000;
	mul.f64 	%fd1198, %fd1341, %fd1197;
	mul.f64 	%fd1199, %fd1198, %fd128;
	mul.f64 	%fd1200, %fd1343, %fd1199;
	mul.f64 	%fd1201, %fd66, %fd1200;
	mul.f64 	%fd1202, %fd103, %fd1201;
	sub.f64 	%fd1203, %fd1195, %fd1202;
	mul.f64 	%fd1204, %fd1341, %fd1049;
	mul.f64 	%fd1205, %fd1204, %fd128;
	mul.f64 	%fd1206, %fd1347, %fd1205;
	mul.f64 	%fd1207, %fd66, %fd1206;
	mul.f64 	%fd1208, %fd56, %fd1207;
	sub.f64 	%fd1209, %fd1203, %fd1208;
	mul.f64 	%fd1210, %fd85, %fd1106;
	mul.f64 	%fd1211, %fd56, %fd1210;
	mul.f64 	%fd1212, %fd92, %fd1211;
	mul.f64 	%fd1213, %fd36, %fd1212;
	sub.f64 	%fd1214, %fd1209, %fd1213;
	mul.f64 	%fd1215, %fd85, %fd1117;
	mul.f64 	%fd1216, %fd56, %fd1215;
	mul.f64 	%fd1217, %fd92, %fd1216;
	mul.f64 	%fd1218, %fd36, %fd1217;
	sub.f64 	%fd1219, %fd1214, %fd1218;
	mul.f64 	%fd1220, %fd916, 0d4010000000000000;
	mul.f64 	%fd1221, %fd1220, 0d4056800000000000;
	mul.f64 	%fd1222, %fd139, %fd1221;
	mul.f64 	%fd1223, %fd29, %fd1222;
	mul.f64 	%fd1224, %fd103, %fd1223;
	mul.f64 	%fd1225, %fd145, %fd1224;
	mul.f64 	%fd1226, %fd36, %fd1225;
	sub.f64 	%fd1227, %fd1219, %fd1226;
	mul.f64 	%fd1228, %fd868, %fd1009;
	mul.f64 	%fd1229, %fd139, %fd1228;
	mul.f64 	%fd1230, %fd1343, %fd1229;
	mul.f64 	%fd1231, %fd1347, %fd1230;
	mul.f64 	%fd1232, %fd56, %fd1231;
	mul.f64 	%fd1233, %fd145, %fd1232;
	fma.rn.f64 	%fd1234, %fd36, %fd1233, %fd1227;
	mul.f64 	%fd1235, %fd1341, %fd1221;
	mul.f64 	%fd1236, %fd139, %fd1235;
	mul.f64 	%fd1237, %fd1343, %fd1236;
	mul.f64 	%fd1238, %fd66, %fd1237;
	mul.f64 	%fd1239, %fd1238, %fd178;
	fma.rn.f64 	%fd1240, %fd92, %fd1239, %fd1234;
	mul.f64 	%fd1241, %fd876, 0d4010000000000000;
	mul.f64 	%fd1242, %fd1241, 0d4056800000000000;
	mul.f64 	%fd1243, %fd1341, %fd1242;
	mul.f64 	%fd1244, %fd1243, %fd139;
	mul.f64 	%fd1245, %fd1347, %fd1244;
	mul.f64 	%fd1246, %fd66, %fd1245;
	mul.f64 	%fd1247, %fd103, %fd1246;
	fma.rn.f64 	%fd1248, %fd92, %fd1247, %fd1240;
	mul.f64 	%fd1249, %fd139, 0d4056800000000000;
	mul.f64 	%fd1250, %fd952, %fd139;
	mul.f64 	%fd1251, %fd166, 0d4010000000000000;
	mul.f64 	%fd1252, %fd1251, %fd178;
	mul.f64 	%fd1253, %fd145, %fd1252;
	fma.rn.f64 	%fd1254, %fd56, %fd1250, %fd1253;
	mul.f64 	%fd1255, %fd1196, %fd122;
	mul.f64 	%fd1256, %fd103, %fd1255;
	mul.f64 	%fd1257, %fd92, %fd1256;
	sub.f64 	%fd1258, %fd1254, %fd1257;
	mul.f64 	%fd1259, %fd166, 0d4056800000000000;
	mul.f64 	%fd1260, %fd56, %fd1259;
	mul.f64 	%fd1261, %fd164, %fd1260;
	fma.rn.f64 	%fd1262, %fd110, %fd1261, %fd1258;
	mul.f64 	%fd1263, %fd836, %fd139;
	mul.f64 	%fd1264, %fd85, %fd1263;
	fma.rn.f64 	%fd1265, %fd110, %fd1264, %fd1262;
	mul.f64 	%fd1266, %fd85, %fd1184;
	fma.rn.f64 	%fd1267, %fd110, %fd1266, %fd1265;
	mul.f64 	%fd1268, %fd1263, %fd145;
	fma.rn.f64 	%fd1269, %fd110, %fd1268, %fd1267;
	mul.f64 	%fd1270, %fd1184, %fd145;
	fma.rn.f64 	%fd1271, %fd110, %fd1270, %fd1269;
	mul.f64 	%fd1272, %fd893, %fd122;
	mul.f64 	%fd1273, %fd48, %fd1272;
	mul.f64 	%fd1274, %fd1273, %fd191;
	mul.f64 	%fd1275, %fd110, %fd1274;
	sub.f64 	%fd1276, %fd1271, %fd1275;
	mul.f64 	%fd1277, %fd85, %fd1259;
	mul.f64 	%fd1278, %fd56, %fd1277;
	mul.f64 	%fd1279, %fd145, %fd1278;
	fma.rn.f64 	%fd1280, %fd110, %fd1279, %fd1276;
	mul.f64 	%fd1281, %fd85, %fd1272;
	mul.f64 	%fd1282, %fd48, %fd1281;
	mul.f64 	%fd1283, %fd92, %fd1282;
	mul.f64 	%fd1284, %fd110, %fd1283;
	sub.f64 	%fd1285, %fd1280, %fd1284;
	mul.f64 	%fd1286, %fd1249, %fd1285;
	div.rn.f64 	%fd1287, %fd1248, %fd1286;
	sub.f64 	%fd1288, %fd1005, %fd1287;
	mul.f64 	%fd1289, %fd66, %fd835;
	mul.f64 	%fd1290, %fd1000, %fd56;
	div.rn.f64 	%fd1291, %fd1289, %fd1290;
	mul.f64 	%fd1292, %fd139, 0d4088D4E147AE147B;
	mul.f64 	%fd1293, %fd48, %fd1292;
	mul.f64 	%fd1294, %fd92, %fd1293;
	fma.rn.f64 	%fd1295, %fd852, %fd139, %fd1294;
	mul.f64 	%fd1296, %fd122, 0dC064400000000000;
	mul.f64 	%fd1297, %fd1296, %fd173;
	mul.f64 	%fd1298, %fd66, %fd1297;
	fma.rn.f64 	%fd1299, %fd48, %fd1298, %fd1295;
	mul.f64 	%fd1300, %fd29, %fd1259;
	mul.f64 	%fd1301, %fd66, %fd1300;
	mul.f64 	%fd1302, %fd1301, %fd178;
	fma.rn.f64 	%fd1303, %fd92, %fd1302, %fd1299;
	mul.f64 	%fd1304, %fd1000, %fd173;
	mul.f64 	%fd1305, %fd66, %fd1304;
	mul.f64 	%fd1306, %fd56, %fd1305;
	fma.rn.f64 	%fd1307, %fd92, %fd1306, %fd1303;
	mul.f64 	%fd1308, %fd877, %fd122;
	mul.f64 	%fd1309, %fd29, %fd1308;
	mul.f64 	%fd1310, %fd66, %fd1309;
	mul.f64 	%fd1311, %fd103, %fd1310;
	sub.f64 	%fd1312, %fd1307, %fd1311;
	mul.f64 	%fd1313, %fd1343, %fd877;
	mul.f64 	%fd1314, %fd1347, %fd1313;
	mul.f64 	%fd1315, %fd1314, %fd66;
	mul.f64 	%fd1316, %fd1315, %fd103;
	fma.rn.f64 	%fd1317, %fd92, %fd1316, %fd1312;
	mul.f64 	%fd1318, %fd1343, %fd971;
	mul.f64 	%fd1319, %fd1347, %fd1318;
	mul.f64 	%fd1320, %fd66, %fd1319;
	mul.f64 	%fd1321, %fd56, %fd1320;
	sub.f64 	%fd1322, %fd1317, %fd1321;
	add.f64 	%fd1323, %fd7, %fd7;
	mul.f64 	%fd1324, %fd1323, 0d4056800000000000;
	mul.f64 	%fd1325, %fd1341, %fd1324;
	mul.f64 	%fd1326, %fd1325, %fd139;
	mul.f64 	%fd1327, %fd1343, %fd1326;
	mul.f64 	%fd1328, %fd85, %fd1327;
	mul.f64 	%fd1329, %fd48, %fd1328;
	fma.rn.f64 	%fd1330, %fd36, %fd1329, %fd1322;
	mul.f64 	%fd1331, %fd48, %fd1327;
	mul.f64 	%fd1332, %fd1331, %fd145;
	fma.rn.f64 	%fd1333, %fd36, %fd1332, %fd1330;
	mul.f64 	%fd1334, %fd7, %fd85;
	mul.f64 	%fd1335, %fd7, %fd56;
	mul.f64 	%fd1336, %fd1335, %fd145;
	fma.rn.f64 	%fd1337, %fd56, %fd1334, %fd1336;
	mul.f64 	%fd1338, %fd1249, %fd1337;
	div.rn.f64 	%fd1339, %fd1333, %fd1338;
	sub.f64 	%fd1340, %fd1339, %fd1291;
	fma.rn.f64 	%fd1347, %fd993, 0d3F50624DD2F1A9FC, %fd1347;
	fma.rn.f64 	%fd1346, %fd1345, 0d3F50624DD2F1A9FC, %fd1346;
	fma.rn.f64 	%fd1345, %fd996, 0d3F50624DD2F1A9FC, %fd1345;
	fma.rn.f64 	%fd1344, %fd1343, 0d3F50624DD2F1A9FC, %fd1344;
	fma.rn.f64 	%fd1343, %fd1288, 0d3F50624DD2F1A9FC, %fd1343;
	fma.rn.f64 	%fd1342, %fd1341, 0d3F50624DD2F1A9FC, %fd1342;
	fma.rn.f64 	%fd1341, %fd1340, 0d3F50624DD2F1A9FC, %fd1341;
	cvta.to.global.u64 	%rd47, %rd56;
	mul.wide.s32 	%rd48, %r2, 8;
	add.s64 	%rd49, %rd47, %rd48;
	mov.b64 	%rd50, 0;
	st.global.u64 	[%rd49], %rd50;
	st.global.f64 	[%rd49+8], %fd1346;
	st.global.f64 	[%rd49+16], %fd1344;
	st.global.f64 	[%rd49+24], %fd1342;
	st.global.f64 	[%rd49+32], %fd1347;
	st.global.f64 	[%rd49+40], %fd1345;
	st.global.f64 	[%rd49+48], %fd1343;
	st.global.f64 	[%rd49+56], %fd1341;
	add.s32 	%r432, %r432, 1;
	setp.ne.s32 	%p260, %r432, 1500;
	@%p260 bra 	$L__BB1_2;
	ld.param.u64 	%rd58, [_Z8simulateP17curandStateXORWOWPdS1_S1_ii_param_3];
	cvta.to.global.u64 	%rd51, %rd58;
	add.s64 	%rd53, %rd51, %rd48;
	mov.b64 	%rd54, 0;
	st.global.u64 	[%rd53], %rd54;
	st.global.f64 	[%rd53+8], %fd1346;
	st.global.f64 	[%rd53+16], %fd1344;
	st.global.f64 	[%rd53+24], %fd1342;
	st.global.f64 	[%rd53+32], %fd1347;
	st.global.f64 	[%rd53+40], %fd1345;
	st.global.f64 	[%rd53+48], %fd1343;
	st.global.f64 	[%rd53+56], %fd1341;
$L__BB1_119:
	ret;

}
.func  (.param .align 16 .b8 func_retval0[16]) __internal_trig_reduction_slowpathd(
	.param .b64 __internal_trig_reduction_slowpathd_param_0
)
{
	.local .align 8 .b8 	__local_depot2[40];
	.reg .b64 	%SP;
	.reg .b64 	%SPL;
	.reg .pred 	%p<10>;
	.reg .b32 	%r<47>;
	.reg .b64 	%rd<74>;
	.reg .b64 	%fd<5>;

	mov.u64 	%SPL, __local_depot2;
	ld.param.f64 	%fd4, [__internal_trig_reduction_slowpathd_param_0];
	add.u64 	%rd1, %SPL, 0;
	{
	.reg .b32 %temp; 
	mov.b64 	{%temp, %r1}, %fd4;
	}
	shr.u32 	%r2, %r1, 20;
	and.b32  	%r3, %r2, 2047;
	setp.eq.s32 	%p1, %r3, 2047;
	mov.b32 	%r46, 0;
	@%p1 bra 	$L__BB2_9;
	add.s32 	%r20, %r3, -1024;
	mov.b64 	%rd20, %fd4;
	shl.b64 	%rd2, %rd20, 11;
	shr.u32 	%r4, %r20, 6;
	sub.s32 	%r45, 15, %r4;
	sub.s32 	%r21, 19, %r4;
	setp.lt.u32 	%p2, %r20, 128;
	selp.b32 	%r6, 18, %r21, %p2;
	setp.ge.s32 	%p3, %r45, %r6;
	mov.b64 	%rd70, 0;
	@%p3 bra 	$L__BB2_4;
	add.s32 	%r23, %r6, %r4;
	neg.s32 	%r43, %r23;
	or.b64  	%rd3, %rd2, -9223372036854775808;
	mov.b64 	%rd70, 0;
	mov.b32 	%r42, 0;
	mov.u64 	%rd25, __cudart_i2opi_d;
	mov.u32 	%r44, %r45;
$L__BB2_3:
	.pragma "nounroll";
	mul.wide.s32 	%rd22, %r42, 8;
	add.s64 	%rd23, %rd1, %rd22;
	mul.wide.s32 	%rd24, %r44, 8;
	add.s64 	%rd26, %rd25, %rd24;
	ld.global.nc.u64 	%rd27, [%rd26];
	{
	.reg .u32 %r0, %r1, %r2, %r3, %alo, %ahi, %blo, %bhi, %clo, %chi;
	mov.b64 	{%alo,%ahi}, %rd27;
	mov.b64 	{%blo,%bhi}, %rd3;
	mov.b64 	{%clo,%chi}, %rd70;
	mad.lo.cc.u32 	%r0, %alo, %blo, %clo;
	madc.hi.cc.u32 	%r1, %alo, %blo, %chi;
	madc.hi.u32 	%r2, %alo, %bhi, 0;
	mad.lo.cc.u32 	%r1, %alo, %bhi, %r1;
	madc.hi.cc.u32 	%r2, %ahi, %blo, %r2;
	madc.hi.u32 	%r3, %ahi, %bhi, 0;
	mad.lo.cc.u32 	%r1, %ahi, %blo, %r1;
	madc.lo.cc.u32 	%r2, %ahi, %bhi, %r2;
	addc.u32 	%r3, %r3, 0;
	mov.b64 	%rd28, {%r0,%r1};
	mov.b64 	%rd70, {%r2,%r3};
	}
	st.local.u64 	[%rd23], %rd28;
	add.s32 	%r44, %r44, 1;
	add.s32 	%r43, %r43, 1;
	add.s32 	%r42, %r42, 1;
	setp.ne.s32 	%p4, %r43, -15;
	mov.u32 	%r45, %r6;
	@%p4 bra 	$L__BB2_3;
$L__BB2_4:
	cvt.s64.s32 	%rd29, %r45;
	cvt.u64.u32 	%rd30, %r4;
	add.s64 	%rd31, %rd30, %rd29;
	shl.b64 	%rd32, %rd31, 3;
	add.s64 	%rd33, %rd1, %rd32;
	st.local.u64 	[%rd33+-120], %rd70;
	and.b32  	%r15, %r2, 63;
	ld.local.u64 	%rd72, [%rd1+16];
	ld.local.u64 	%rd71, [%rd1+24];
	setp.eq.s32 	%p5, %r15, 0;
	@%p5 bra 	$L__BB2_6;
	shl.b64 	%rd34, %rd71, %r15;
	shr.u64 	%rd35, %rd72, 1;
	xor.b32  	%r24, %r15, 63;
	shr.u64 	%rd36, %rd35, %r24;
	or.b64  	%rd71, %rd34, %rd36;
	ld.local.u64 	%rd37, [%rd1+8];
	shl.b64 	%rd38, %rd72, %r15;
	shr.u64 	%rd39, %rd37, 1;
	shr.u64 	%rd40, %rd39, %r24;
	or.b64  	%rd72, %rd38, %rd40;
$L__BB2_6:
	and.b32  	%r25, %r1, -2147483648;
	shr.u64 	%rd41, %rd71, 62;
	cvt.u32.u64 	%r26, %rd41;
	mov.b64 	{%r27, %r28}, %rd71;
	mov.b64 	{%r29, %r30}, %rd72;
	shf.l.wrap.b32 	%r31, %r30, %r27, 2;
	shf.l.wrap.b32 	%r32, %r27, %r28, 2;
	mov.b64 	%rd42, {%r31, %r32};
	shl.b64 	%rd43, %rd72, 2;
	shr.u64 	%rd44, %rd42, 63;
	cvt.u32.u64 	%r33, %rd44;
	add.s32 	%r34, %r33, %r26;
	setp.eq.s32 	%p6, %r25, 0;
	neg.s32 	%r35, %r34;
	selp.b32 	%r46, %r34, %r35, %p6;
	setp.gt.s64 	%p7, %rd42, -1;
	mov.b64 	%rd45, 0;
	{
	.reg .u32 %r0, %r1, %r2, %r3, %a0, %a1, %a2, %a3, %b0, %b1, %b2, %b3;
	mov.b64 	{%a0,%a1}, %rd45;
	mov.b64 	{%a2,%a3}, %rd45;
	mov.b64 	{%b0,%b1}, %rd43;
	mov.b64 	{%b2,%b3}, %rd42;
	sub.cc.u32 	%r0, %a0, %b0;
	subc.cc.u32 	%r1, %a1, %b1;
	subc.cc.u32 	%r2, %a2, %b2;
	subc.u32 	%r3, %a3, %b3;
	mov.b64 	%rd46, {%r0,%r1};
	mov.b64 	%rd47, {%r2,%r3};
	}
	xor.b32  	%r36, %r25, -2147483648;
	selp.b64 	%rd73, %rd42, %rd47, %p7;
	selp.b64 	%rd14, %rd43, %rd46, %p7;
	selp.b32 	%r17, %r25, %r36, %p7;
	clz.b64 	%r37, %rd73;
	cvt.u64.u32 	%rd15, %r37;
	setp.eq.s32 	%p8, %r37, 0;
	@%p8 bra 	$L__BB2_8;
	cvt.u32.u64 	%r38, %rd15;
	and.b32  	%r39, %r38, 63;
	shl.b64 	%rd48, %rd73, %r39;
	shr.u64 	%rd49, %rd14, 1;
	not.b32 	%r40, %r38;
	and.b32  	%r41, %r40, 63;
	shr.u64 	%rd50, %rd49, %r41;
	or.b64  	%rd73, %rd48, %rd50;
$L__BB2_8:
	mov.b64 	%rd51, -3958705157555305931;
	{
	.reg .u32 %r0, %r1, %r2, %r3, %alo, %ahi, %blo, %bhi;
	mov.b64 	{%alo,%ahi}, %rd73;
	mov.b64 	{%blo,%bhi}, %rd51;
	mul.lo.u32 	%r0, %alo, %blo;
	mul.hi.u32 	%r1, %alo, %blo;
	mad.lo.cc.u32 	%r1, %alo, %bhi, %r1;
	madc.hi.u32 	%r2, %alo, %bhi, 0;
	mad.lo.cc.u32 	%r1, %ahi, %blo, %r1;
	madc.hi.cc.u32 	%r2, %ahi, %blo, %r2;
	madc.hi.u32 	%r3, %ahi, %bhi, 0;
	mad.lo.cc.u32 	%r2, %ahi, %bhi, %r2;
	addc.u32 	%r3, %r3, 0;
	mov.b64 	%rd52, {%r0,%r1};
	mov.b64 	%rd53, {%r2,%r3};
	}
	setp.gt.s64 	%p9, %rd53, 0;
	{
	.reg .u32 %r0, %r1, %r2, %r3, %a0, %a1, %a2, %a3, %b0, %b1, %b2, %b3;
	mov.b64 	{%a0,%a1}, %rd52;
	mov.b64 	{%a2,%a3}, %rd53;
	mov.b64 	{%b0,%b1}, %rd52;
	mov.b64 	{%b2,%b3}, %rd53;
	add.cc.u32 	%r0, %a0, %b0;
	addc.cc.u32 	%r1, %a1, %b1;
	addc.cc.u32 	%r2, %a2, %b2;
	addc.u32 	%r3, %a3, %b3;
	mov.b64 	%rd54, {%r0,%r1};
	mov.b64 	%rd55, {%r2,%r3};
	}
	selp.b64 	%rd56, %rd55, %rd53, %p9;
	selp.s64 	%rd57, -1, 0, %p9;
	sub.s64 	%rd58, %rd57, %rd15;
	cvt.u64.u32 	%rd59, %r17;
	shl.b64 	%rd60, %rd59, 32;
	add.s64 	%rd61, %rd56, 1;
	shr.u64 	%rd62, %rd61, 10;
	add.s64 	%rd63, %rd62, 1;
	shr.u64 	%rd64, %rd63, 1;
	shl.b64 	%rd65, %rd58, 52;
	add.s64 	%rd66, %rd65, %rd64;
	add.s64 	%rd67, %rd66, 4602678819172646912;
	or.b64  	%rd68, %rd67, %rd60;
	mov.b64 	%fd4, %rd68;
$L__BB2_9:
	st.param.f64 	[func_retval0], %fd4;
	st.param.b32 	[func_retval0+8], %r46;
	ret;

}
.func  (.param .b64 func_retval0) __internal_accurate_pow(
	.param .b64 __internal_accurate_pow_param_0,
	.param .b64 __internal_accurate_pow_param_1
)
{
	.reg .pred 	%p<8>;
	.reg .b32 	%r<49>;
	.reg .b32 	%f<3>;
	.reg .b64 	%fd<109>;

	ld.param.f64 	%fd10, [__internal_accurate_pow_param_0];
	ld.param.f64 	%fd11, [__internal_accurate_pow_param_1];
	{
	.reg .b32 %temp; 
	mov.b64 	{%temp, %r46}, %fd10;
	}
	{
	.reg .b32 %temp; 
	mov.b64 	{%r45, %temp}, %fd10;
	}
	shr.u32 	%r47, %r46, 20;
	setp.gt.u32 	%p1, %r46, 1048575;
	@%p1 bra 	$L__BB3_2;
	mul.f64 	%fd12, %fd10, 0d4350000000000000;
	{
	.reg .b32 %temp; 
	mov.b64 	{%temp, %r46}, %fd12;
	}
	{
	.reg .b32 %temp; 
	mov.b64 	{%r45, %temp}, %fd12;
	}
	shr.u32 	%r16, %r46, 20;
	add.s32 	%r47, %r16, -54;
$L__BB3_2:
	add.s32 	%r48, %r47, -1023;
	and.b32  	%r17, %r46, -2146435073;
	or.b32  	%r18, %r17, 1072693248;
	mov.b64 	%fd107, {%r45, %r18};
	setp.lt.u32 	%p2, %r18, 1073127583;
	@%p2 bra 	$L__BB3_4;
	{
	.reg .b32 %temp; 
	mov.b64 	{%r19, %temp}, %fd107;
	}
	{
	.reg .b32 %temp; 
	mov.b64 	{%temp, %r20}, %fd107;
	}
	add.s32 	%r21, %r20, -1048576;
	mov.b64 	%fd107, {%r19, %r21};
	add.s32 	%r48, %r47, -1022;
$L__BB3_4:
	add.f64 	%fd13, %fd107, 0dBFF0000000000000;
	add.f64 	%fd14, %fd107, 0d3FF0000000000000;
	rcp.approx.ftz.f64 	%fd15, %fd14;
	neg.f64 	%fd16, %fd14;
	fma.rn.f64 	%fd17, %fd16, %fd15, 0d3FF0000000000000;
	fma.rn.f64 	%fd18, %fd17, %fd17, %fd17;
	fma.rn.f64 	%fd19, %fd18, %fd15, %fd15;
	mul.f64 	%fd20, %fd13, %fd19;
	fma.rn.f64 	%fd21, %fd13, %fd19, %fd20;
	mul.f64 	%fd22, %fd21, %fd21;
	fma.rn.f64 	%fd23, %fd22, 0d3EB0F5FF7D2CAFE2, 0d3ED0F5D241AD3B5A;
	fma.rn.f64 	%fd24, %fd23, %fd22, 0d3EF3B20A75488A3F;
	fma.rn.f64 	%fd25, %fd24, %fd22, 0d3F1745CDE4FAECD5;
	fma.rn.f64 	%fd26, %fd25, %fd22, 0d3F3C71C7258A578B;
	fma.rn.f64 	%fd27, %fd26, %fd22, 0d3F6249249242B910;
	fma.rn.f64 	%fd28, %fd27, %fd22, 0d3F89999999999DFB;
	sub.f64 	%fd29, %fd13, %fd21;
	add.f64 	%fd30, %fd29, %fd29;
	neg.f64 	%fd31, %fd21;
	fma.rn.f64 	%fd32, %fd31, %fd13, %fd30;
	mul.f64 	%fd33, %fd19, %fd32;
	fma.rn.f64 	%fd34, %fd22, %fd28, 0d3FB5555555555555;
	mov.f64 	%fd35, 0d3FB5555555555555;
	sub.f64 	%fd36, %fd35, %fd34;
	fma.rn.f64 	%fd37, %fd22, %fd28, %fd36;
	add.f64 	%fd38, %fd37, 0dBC46A4CB00B9E7B0;
	add.f64 	%fd39, %fd34, %fd38;
	sub.f64 	%fd40, %fd34, %fd39;
	add.f64 	%fd41, %fd38, %fd40;
	mul.rn.f64 	%fd42, %fd21, %fd21;
	neg.f64 	%fd43, %fd42;
	fma.rn.f64 	%fd44, %fd21, %fd21, %fd43;
	{
	.reg .b32 %temp; 
	mov.b64 	{%r22, %temp}, %fd33;
	}
	{
	.reg .b32 %temp; 
	mov.b64 	{%temp, %r23}, %fd33;
	}
	add.s32 	%r24, %r23, 1048576;
	mov.b64 	%fd45, {%r22, %r24};
	fma.rn.f64 	%fd46, %fd21, %fd45, %fd44;
	mul.rn.f64 	%fd47, %fd42, %fd21;
	neg.f64 	%fd48, %fd47;
	fma.rn.f64 	%fd49, %fd42, %fd21, %fd48;
	fma.rn.f64 	%fd50, %fd42, %fd33, %fd49;
	fma.rn.f64 	%fd51, %fd46, %fd21, %fd50;
	mul.rn.f64 	%fd52, %fd39, %fd47;
	neg.f64 	%fd53, %fd52;
	fma.rn.f64 	%fd54, %fd39, %fd47, %fd53;
	fma.rn.f64 	%fd55, %fd39, %fd51, %fd54;
	fma.rn.f64 	%fd56, %fd41, %fd47, %fd55;
	add.f64 	%fd57, %fd52, %fd56;
	sub.f64 	%fd58, %fd52, %fd57;
	add.f64 	%fd59, %fd56, %fd58;
	add.f64 	%fd60, %fd21, %fd57;
	sub.f64 	%fd61, %fd21, %fd60;
	add.f64 	%fd62, %fd57, %fd61;
	add.f64 	%fd63, %fd59, %fd62;
	add.f64 	%fd64, %fd33, %fd63;
	add.f64 	%fd65, %fd60, %fd64;
	sub.f64 	%fd66, %fd60, %fd65;
	add.f64 	%fd67, %fd64, %fd66;
	xor.b32  	%r25, %r48, -2147483648;
	mov.b32 	%r26, 1127219200;
	mov.b64 	%fd68, {%r25, %r26};
	mov.b32 	%r27, -2147483648;
	mov.b64 	%fd69, {%r27, %r26};
	sub.f64 	%fd70, %fd68, %fd69;
	fma.rn.f64 	%fd71, %fd70, 0d3FE62E42FEFA39EF, %fd65;
	fma.rn.f64 	%fd72, %fd70, 0dBFE62E42FEFA39EF, %fd71;
	sub.f64 	%fd73, %fd72, %fd65;
	sub.f64 	%fd74, %fd67, %fd73;
	fma.rn.f64 	%fd75, %fd70, 0d3C7ABC9E3B39803F, %fd74;
	add.f64 	%fd76, %fd71, %fd75;
	sub.f64 	%fd77, %fd71, %fd76;
	add.f64 	%fd78, %fd75, %fd77;
	{
	.reg .b32 %temp; 
	mov.b64 	{%temp, %r28}, %fd11;
	}
	{
	.reg .b32 %temp; 
	mov.b64 	{%r29, %temp}, %fd11;
	}
	shl.b32 	%r30, %r28, 1;
	setp.gt.u32 	%p3, %r30, -33554433;
	and.b32  	%r31, %r28, -15728641;
	selp.b32 	%r32, %r31, %r28, %p3;
	mov.b64 	%fd79, {%r29, %r32};
	mul.rn.f64 	%fd80, %fd76, %fd79;
	neg.f64 	%fd81, %fd80;
	fma.rn.f64 	%fd82, %fd76, %fd79, %fd81;
	fma.rn.f64 	%fd83, %fd78, %fd79, %fd82;
	add.f64 	%fd4, %fd80, %fd83;
	sub.f64 	%fd84, %fd80, %fd4;
	add.f64 	%fd5, %fd83, %fd84;
	fma.rn.f64 	%fd85, %fd4, 0d3FF71547652B82FE, 0d4338000000000000;
	{
	.reg .b32 %temp; 
	mov.b64 	{%r13, %temp}, %fd85;
	}
	mov.f64 	%fd86, 0dC338000000000000;
	add.rn.f64 	%fd87, %fd85, %fd86;
	fma.rn.f64 	%fd88, %fd87, 0dBFE62E42FEFA39EF, %fd4;
	fma.rn.f64 	%fd89, %fd87, 0dBC7ABC9E3B39803F, %fd88;
	fma.rn.f64 	%fd90, %fd89, 0d3E5ADE1569CE2BDF, 0d3E928AF3FCA213EA;
	fma.rn.f64 	%fd91, %fd90, %fd89, 0d3EC71DEE62401315;
	fma.rn.f64 	%fd92, %fd91, %fd89, 0d3EFA01997C89EB71;
	fma.rn.f64 	%fd93, %fd92, %fd89, 0d3F2A01A014761F65;
	fma.rn.f64 	%fd94, %fd93, %fd89, 0d3F56C16C1852B7AF;
	fma.rn.f64 	%fd95, %fd94, %fd89, 0d3F81111111122322;
	fma.rn.f64 	%fd96, %fd95, %fd89, 0d3FA55555555502A1;
	fma.rn.f64 	%fd97, %fd96, %fd89, 0d3FC5555555555511;
	fma.rn.f64 	%fd98, %fd97, %fd89, 0d3FE000000000000B;
	fma.rn.f64 	%fd99, %fd98, %fd89, 0d3FF0000000000000;
	fma.rn.f64 	%fd100, %fd99, %fd89, 0d3FF0000000000000;
	{
	.reg .b32 %temp; 
	mov.b64 	{%r14, %temp}, %fd100;
	}
	{
	.reg .b32 %temp; 
	mov.b64 	{%temp, %r15}, %fd100;
	}
	shl.b32 	%r33, %r13, 20;
	add.s32 	%r34, %r33, %r15;
	mov.b64 	%fd108, {%r14, %r34};
	{
	.reg .b32 %temp; 
	mov.b64 	{%temp, %r35}, %fd4;
	}
	mov.b32 	%f2, %r35;
	abs.f32 	%f1, %f2;
	setp.lt.f32 	%p4, %f1, 0f4086232B;
	@%p4 bra 	$L__BB3_7;
	setp.lt.f64 	%p5, %fd4, 0d0000000000000000;
	add.f64 	%fd101, %fd4, 0d7FF0000000000000;
	selp.f64 	%fd108, 0d0000000000000000, %fd101, %p5;
	setp.geu.f32 	%p6, %f1, 0f40874800;
	@%p6 bra 	$L__BB3_7;
	shr.u32 	%r36, %r13, 31;
	add.s32 	%r37, %r13, %r36;
	shr.s32 	%r38, %r37, 1;
	shl.b32 	%r39, %r38, 20;
	add.s32 	%r40, %r15, %r39;
	mov.b64 	%fd102, {%r14, %r40};
	sub.s32 	%r41, %r13, %r38;
	shl.b32 	%r42, %r41, 20;
	add.s32 	%r43, %r42, 1072693248;
	mov.b32 	%r44, 0;
	mov.b64 	%fd103, {%r44, %r43};
	mul.f64 	%fd108, %fd103, %fd102;
$L__BB3_7:
	abs.f64 	%fd104, %fd108;
	setp.eq.f64 	%p7, %fd104, 0d7FF0000000000000;
	fma.rn.f64 	%fd105, %fd108, %fd5, %fd108;
	selp.f64 	%fd106, %fd108, %fd105, %p7;
	st.param.f64 	[func_retval0], %fd106;
	ret;

}


// ===== COMPILED SASS (sm_100) =====

	.target	sm_100

	.elftype	@"ET_EXEC"


//--------------------- .note.nv.tkinfo           --------------------------
	.section	.note.nv.tkinfo,"",@"SHT_NOTE"
	.sectionflags	@"SHF_NOTE_NV_TKINFO"
	.tkinfo
        /*0018*/ 	.word	0x00000002
        /*0030*/ 	.string	""
        /*0030*/ 	.string	"ptxas"
        /*0030*/ 	.string	"Cuda compilation tools, release 13.0, V13.0.88"
        /*0030*/ 	.string	"Build cuda_13.0.r13.0/compiler.36424714_0"
        /*0030*/ 	.string	"-arch sm_100 -m 64 "



//--------------------- .note.nv.cuinfo           --------------------------
	.section	.note.nv.cuinfo,"",@"SHT_NOTE"
	.sectionflags	@"SHF_NOTE_NV_CUINFO"
        /*0018*/ 	.short	0x0002
        /*001a*/ 	.short	0x0064
        /*001c*/ 	.short	0x0082
	.zero		2


//--------------------- .nv.info                  --------------------------
	.section	.nv.info,"",@"SHT_CUDA_INFO"
	.align	4


	//----- nvinfo : EIATTR_REGCOUNT
	.align		4
        /*0000*/ 	.byte	0x04, 0x2f
        /*0002*/ 	.short	(.L_12 - .L_11)
	.align		4
.L_11:
        /*0004*/ 	.word	index@(_Z4initjP17curandStateXORWOW)
        /*0008*/ 	.word	0x0000001f


	//----- nvinfo : EIATTR_FRAME_SIZE
	.align		4
.L_12:
        /*000c*/ 	.byte	0x04, 0x11
        /*000e*/ 	.short	(.L_14 - .L_13)
	.align		4
.L_13:
        /*0010*/ 	.word	index@(_Z4initjP17curandStateXORWOW)
        /*0014*/ 	.word	0x00000000


	//----- nvinfo : EIATTR_REGCOUNT
	.align		4
.L_14:
        /*0018*/ 	.byte	0x04, 0x2f
        /*001a*/ 	.short	(.L_16 - .L_15)
	.align		4
.L_15:
        /*001c*/ 	.word	index@(_Z8simulateP17curandStateXORWOWPdS1_S1_ii)
        /*0020*/ 	.word	0x0000009b


	//----- nvinfo : EIATTR_FRAME_SIZE
	.align		4
.L_16:
        /*0024*/ 	.byte	0x04, 0x11
        /*0026*/ 	.short	(.L_18 - .L_17)
	.align		4
.L_17:
        /*0028*/ 	.word	index@($_Z8simulateP17curandStateXORWOWPdS1_S1_ii$__internal_trig_reduction_slowpathd)
        /*002c*/ 	.word	0x00000028


	//----- nvinfo : EIATTR_FRAME_SIZE
	.align		4
.L_18:
        /*0030*/ 	.byte	0x04, 0x11
        /*0032*/ 	.short	(.L_20 - .L_19)
	.align		4
.L_19:
        /*0034*/ 	.word	index@($_Z8simulateP17curandStateXORWOWPdS1_S1_ii$__internal_accurate_pow)
        /*0038*/ 	.word	0x00000028


	//----- nvinfo : EIATTR_FRAME_SIZE
	.align		4
.L_20:
        /*003c*/ 	.byte	0x04, 0x11
        /*003e*/ 	.short	(.L_22 - .L_21)
	.align		4
.L_21:
        /*0040*/ 	.word	index@($__internal_1_$__cuda_sm20_div_rn_f64_full)
        /*0044*/ 	.word	0x00000028


	//----- nvinfo : EIATTR_FRAME_SIZE
	.align		4
.L_22:
        /*0048*/ 	.byte	0x04, 0x11
        /*004a*/ 	.short	(.L_24 - .L_23)
	.align		4
.L_23:
        /*004c*/ 	.word	index@($__internal_0_$__cuda_sm20_dblrcp_rn_slowpath_v3)
        /*0050*/ 	.word	0x00000028


	//----- nvinfo : EIATTR_FRAME_SIZE
	.align		4
.L_24:
        /*0054*/ 	.byte	0x04, 0x11
        /*0056*/ 	.short	(.L_26 - .L_25)
	.align		4
.L_25:
        /*0058*/ 	.word	index@(_Z8simulateP17curandStateXORWOWPdS1_S1_ii)
        /*005c*/ 	.word	0x00000028


	//----- nvinfo : EIATTR_MIN_STACK_SIZE
	.align		4
.L_26:
        /*0060*/ 	.byte	0x04, 0x12
        /*0062*/ 	.short	(.L_28 - .L_27)
	.align		4
.L_27:
        /*0064*/ 	.word	index@(_Z8simulateP17curandStateXORWOWPdS1_S1_ii)
        /*0068*/ 	.word	0x00000028


	//----- nvinfo : EIATTR_MIN_STACK_SIZE
	.align		4
.L_28:
        /*006c*/ 	.byte	0x04, 0x12
        /*006e*/ 	.short	(.L_30 - .L_29)
	.align		4
.L_29:
        /*0070*/ 	.word	index@(_Z4initjP17curandStateXORWOW)
        /*0074*/ 	.word	0x00000000
.L_30:


//--------------------- .nv.compat                --------------------------
	.section	.nv.compat,"",@"SHT_CUDA_COMPAT_INFO"
	.align	4
        /*0000*/ 	.byte	0x02, 0x09, 0x00, 0x00, 0x02, 0x02, 0x01, 0x00, 0x02, 0x05, 0x05, 0x00, 0x03, 0x07, 0x01, 0x01
        /*0010*/ 	.byte	0x02, 0x03, 0x00, 0x00, 0x02, 0x06, 0x01, 0x00, 0x04, 0x0b, 0x08, 0x00, 0x01, 0x00, 0x00, 0x00
        /*0020*/ 	.byte	0x00, 0x00, 0x00, 0x00


//--------------------- .nv.info._Z8simulateP17curandStateXORWOWPdS1_S1_ii --------------------------
	.section	.nv.info._Z8simulateP17curandStateXORWOWPdS1_S1_ii,"",@"SHT_CUDA_INFO"
	.sectionflags	@""
	.align	4


	//----- nvinfo : EIATTR_CUDA_API_VERSION
	.align		4
        /*0000*/ 	.byte	0x04, 0x37
        /*0002*/ 	.short	(.L_32 - .L_31)
.L_31:
        /*0004*/ 	.word	0x00000082


	//----- nvinfo : EIATTR_KPARAM_INFO
	.align		4
.L_32:
        /*0008*/ 	.byte	0x04, 0x17
        /*000a*/ 	.short	(.L_34 - .L_33)
.L_33:
        /*000c*/ 	.word	0x00000000
        /*0010*/ 	.short	0x0005
        /*0012*/ 	.short	0x0024
        /*0014*/ 	.byte	0x00, 0xf0, 0x11, 0x00


	//----- nvinfo : EIATTR_KPARAM_INFO
	.align		4
.L_34:
        /*0018*/ 	.byte	0x04, 0x17
        /*001a*/ 	.short	(.L_36 - .L_35)
.L_35:
        /*001c*/ 	.word	0x00000000
        /*0020*/ 	.short	0x0004
        /*0022*/ 	.short	0x0020
        /*0024*/ 	.byte	0x00, 0xf0, 0x11, 0x00


	//----- nvinfo : EIATTR_KPARAM_INFO
	.align		4
.L_36:
        /*0028*/ 	.byte	0x04, 0x17
        /*002a*/ 	.short	(.L_38 - .L_37)
.L_37:
        /*002c*/ 	.word	0x00000000
        /*0030*/ 	.short	0x0003
        /*0032*/ 	.short	0x0018
        /*0034*/ 	.byte	0x00, 0xf5, 0x21, 0x00


	//----- nvinfo : EIATTR_KPARAM_INFO
	.align		4
.L_38:
        /*0038*/ 	.byte	0x04, 0x17
        /*003a*/ 	.short	(.L_40 - .L_39)
.L_39:
        /*003c*/ 	.word	0x00000000
        /*0040*/ 	.short	0x0002
        /*0042*/ 	.short	0x0010
        /*0044*/ 	.byte	0x00, 0xf5, 0x21, 0x00


	//----- nvinfo : EIATTR_KPARAM_INFO
	.align		4
.L_40:
        /*0048*/ 	.byte	0x04, 0x17
        /*004a*/ 	.short	(.L_42 - .L_41)
.L_41:
        /*004c*/ 	.word	0x00000000
        /*0050*/ 	.short	0x0001
        /*0052*/ 	.short	0x0008
        /*0054*/ 	.byte	0x00, 0xf5, 0x21, 0x00


	//----- nvinfo : EIATTR_KPARAM_INFO
	.align		4
.L_42:
        /*0058*/ 	.byte	0x04, 0x17
        /*005a*/ 	.short	(.L_44 - .L_43)
.L_43:
        /*005c*/ 	.word	0x00000000
        /*0060*/ 	.short	0x0000
        /*0062*/ 	.short	0x0000
        /*0064*/ 	.byte	0x00, 0xf5, 0x21, 0x00


	//----- nvinfo : EIATTR_SPARSE_MMA_MASK
	.align		4
.L_44:
        /*0068*/ 	.byte	0x03, 0x50
        /*006a*/ 	.short	0x0000


	//----- nvinfo : EIATTR_MAXREG_COUNT
	.align		4
        /*006c*/ 	.byte	0x03, 0x1b
        /*006e*/ 	.short	0x00ff


	//----- nvinfo : EIATTR_MERCURY_ISA_VERSION
	.align		4
        /*0070*/ 	.byte	0x03, 0x5f
        /*0072*/ 	.short	0x0101


	//----- nvinfo : EIATTR_VRC_CTA_INIT_COUNT
	.align		4
        /*0074*/ 	.byte	0x02, 0x4a
	.zero		1
	.zero		1


	//----- nvinfo : EIATTR_EXIT_INSTR_OFFSETS
	.align		4
        /*0078*/ 	.byte	0x04, 0x1c
        /*007a*/ 	.short	(.L_46 - .L_45)


	//   ....[0]....
.L_45:
        /*007c*/ 	.word	0x00000070


	//   ....[1]....
        /*0080*/ 	.word	0x00008640


	//----- nvinfo : EIATTR_CRS_STACK_SIZE
	.align		4
.L_46:
        /*0084*/ 	.byte	0x04, 0x1e
        /*0086*/ 	.short	(.L_48 - .L_47)
.L_47:
        /*0088*/ 	.word	0x00000000


	//----- nvinfo : EIATTR_CBANK_PARAM_SIZE
	.align		4
.L_48:
        /*008c*/ 	.byte	0x03, 0x19
        /*008e*/ 	.short	0x0028


	//----- nvinfo : EIATTR_PARAM_CBANK
	.align		4
        /*0090*/ 	.byte	0x04, 0x0a
        /*0092*/ 	.short	(.L_50 - .L_49)
	.align		4
.L_49:
        /*0094*/ 	.word	index@(.nv.constant0._Z8simulateP17curandStateXORWOWPdS1_S1_ii)
        /*0098*/ 	.short	0x0380
        /*009a*/ 	.short	0x0028


	//----- nvinfo : EIATTR_SW_WAR
	.align		4
.L_50:
        /*009c*/ 	.byte	0x04, 0x36
        /*009e*/ 	.short	(.L_52 - .L_51)
.L_51:
        /*00a0*/ 	.word	0x00000008
.L_52:


//--------------------- .nv.info._Z4initjP17curandStateXORWOW --------------------------
	.section	.nv.info._Z4initjP17curandStateXORWOW,"",@"SHT_CUDA_INFO"
	.sectionflags	@""
	.align	4


	//----- nvinfo : EIATTR_CUDA_API_VERSION
	.align		4
        /*0000*/ 	.byte	0x04, 0x37
        /*0002*/ 	.short	(.L_54 - .L_53)
.L_53:
        /*0004*/ 	.word	0x00000082


	//----- nvinfo : EIATTR_KPARAM_INFO
	.align		4
.L_54:
        /*0008*/ 	.byte	0x04, 0x17
        /*000a*/ 	.short	(.L_56 - .L_55)
.L_55:
        /*000c*/ 	.word	0x00000000
        /*0010*/ 	.short	0x0001
        /*0012*/ 	.short	0x0008
        /*0014*/ 	.byte	0x00, 0xf5, 0x21, 0x00


	//----- nvinfo : EIATTR_KPARAM_INFO
	.align		4
.L_56:
        /*0018*/ 	.byte	0x04, 0x17
        /*001a*/ 	.short	(.L_58 - .L_57)
.L_57:
        /*001c*/ 	.word	0x00000000
        /*0020*/ 	.short	0x0000
        /*0022*/ 	.short	0x0000
        /*0024*/ 	.byte	0x00, 0xf0, 0x11, 0x00


	//----- nvinfo : EIATTR_SPARSE_MMA_MASK
	.align		4
.L_58:
        /*0028*/ 	.byte	0x03, 0x50
        /*002a*/ 	.short	0x0000


	//----- nvinfo : EIATTR_MAXREG_COUNT
	.align		4
        /*002c*/ 	.byte	0x03, 0x1b
        /*002e*/ 	.short	0x00ff


	//----- nvinfo : EIATTR_MERCURY_ISA_VERSION
	.align		4
        /*0030*/ 	.byte	0x03, 0x5f
        /*0032*/ 	.short	0x0101


	//----- nvinfo : EIATTR_VRC_CTA_INIT_COUNT
	.align		4
        /*0034*/ 	.byte	0x02, 0x4a
	.zero		1
	.zero		1


	//----- nvinfo : EIATTR_EXIT_INSTR_OFFSETS
	.align		4
        /*0038*/ 	.byte	0x04, 0x1c
        /*003a*/ 	.short	(.L_60 - .L_59)


	//   ....[0]....
.L_59:
        /*003c*/ 	.word	0x00000060


	//   ....[1]....
        /*0040*/ 	.word	0x00000ed0


	//----- nvinfo : EIATTR_CRS_STACK_SIZE
	.align		4
.L_60:
        /*0044*/ 	.byte	0x04, 0x1e
        /*0046*/ 	.short	(.L_62 - .L_61)
.L_61:
        /*0048*/ 	.word	0x00000000


	//----- nvinfo : EIATTR_CBANK_PARAM_SIZE
	.align		4
.L_62:
        /*004c*/ 	.byte	0x03, 0x19
        /*004e*/ 	.short	0x0010


	//----- nvinfo : EIATTR_PARAM_CBANK
	.align		4
        /*0050*/ 	.byte	0x04, 0x0a
        /*0052*/ 	.short	(.L_64 - .L_63)
	.align		4
.L_63:
        /*0054*/ 	.word	index@(.nv.constant0._Z4initjP17curandStateXORWOW)
        /*0058*/ 	.short	0x0380
        /*005a*/ 	.short	0x0010


	//----- nvinfo : EIATTR_SW_WAR
	.align		4
.L_64:
        /*005c*/ 	.byte	0x04, 0x36
        /*005e*/ 	.short	(.L_66 - .L_65)
.L_65:
        /*0060*/ 	.word	0x00000008
.L_66:


//--------------------- .nv.callgraph             --------------------------
	.section	.nv.callgraph,"",@"SHT_CUDA_CALLGRAPH"
	.align	4
	.sectionentsize	8
	.align		4
        /*0000*/ 	.word	0x00000000
	.align		4
        /*0004*/ 	.word	0xffffffff
	.align		4
        /*0008*/ 	.word	0x00000000
	.align		4
        /*000c*/ 	.word	0xfffffffe
	.align		4
        /*0010*/ 	.word	0x00000000
	.align		4
        /*0014*/ 	.word	0xfffffffd
	.align		4
        /*0018*/ 	.word	0x00000000
	.align		4
        /*001c*/ 	.word	0xfffffffc


//--------------------- .nv.constant4             --------------------------
	.section	.nv.constant4,"a",@progbits
	.align	8
	.align		8
.nv.constant4:
        /*0000*/ 	.dword	precalc_xorwow_matrix
	.align		8
        /*0008*/ 	.dword	precalc_xorwow_offset_matrix
	.align		8
        /*0010*/ 	.dword	mrg32k3aM1
	.align		8
        /*0018*/ 	.dword	mrg32k3aM2
	.align		8
        /*0020*/ 	.dword	mrg32k3aM1SubSeq
	.align		8
        /*0028*/ 	.dword	mrg32k3aM2SubSeq
	.align		8
        /*0030*/ 	.dword	mrg32k3aM1Seq
	.align		8
        /*0038*/ 	.dword	mrg32k3aM2Seq
	.align		8
        /*0040*/ 	.dword	__cudart_i2opi_d
	.align		8
        /*0048*/ 	.dword	__cudart_sin_cos_coeffs


//--------------------- .nv.constant3             --------------------------
	.section	.nv.constant3,"a",@progbits
	.align	8
.nv.constant3:
	.type		__cr_lgamma_table,@object
	.size		__cr_lgamma_table,(.L_8 - __cr_lgamma_table)
__cr_lgamma_table:
        /*0000*/ 	.byte	0x00, 0x00, 0x00, 0x00, 0x00, 0x00, 0x00, 0x00, 0x00, 0x00, 0x00, 0x00, 0x00, 0x00, 0x00, 0x00
        /*0010*/ 	.byte	0xef, 0x39, 0xfa, 0xfe, 0x42, 0x2e, 0xe6, 0x3f, 0x02, 0x20, 0x2a, 0xfa, 0x0b, 0xab, 0xfc, 0x3f
        /*0020*/ 	.byte	0xf9, 0x2c, 0x92, 0x7c, 0xa7, 0x6c, 0x09, 0x40, 0xc9, 0x79, 0x44, 0x3c, 0x64, 0x26, 0x13, 0x40
        /*0030*/ 	.byte	0xca, 0x01, 0xcf, 0x3a, 0x27, 0x51, 0x1a, 0x40, 0x30, 0xcc, 0x2d, 0xf3, 0xe1, 0x0c, 0x21, 0x40
        /*0040*/ 	.byte	0x0d, 0xb7, 0xfc, 0x82, 0x8e, 0x35, 0x25, 0x40
.L_8:


//--------------------- .text._Z8simulateP17curandStateXORWOWPdS1_S1_ii --------------------------
	.section	.text._Z8simulateP17curandStateXORWOWPdS1_S1_ii,"ax",@progbits
	.align	128
        .global         _Z8simulateP17curandStateXORWOWPdS1_S1_ii
        .type           _Z8simulateP17curandStateXORWOWPdS1_S1_ii,@function
        .size           _Z8simulateP17curandStateXORWOWPdS1_S1_ii,(.L_x_135 - _Z8simulateP17curandStateXORWOWPdS1_S1_ii)
        .other          _Z8simulateP17curandStateXORWOWPdS1_S1_ii,@"STO_CUDA_ENTRY STV_DEFAULT"
_Z8simulateP17curandStateXORWOWPdS1_S1_ii:
.text._Z8simulateP17curandStateXORWOWPdS1_S1_ii:
[----:B------:R-:W0:Y:S01]  /*0000*/  LDC R1, c[0x0][0x37c] ;  /* 0x0000df00ff017b82 */ /* 0x000e220000000800 */
[----:B------:R-:W1:Y:S07]  /*0010*/  S2R R0, SR_TID.X ;  /* 0x0000000000007919 */ /* 0x000e6e0000002100 */
[----:B------:R-:W1:Y:S01]  /*0020*/  S2UR UR4, SR_CTAID.X ;  /* 0x00000000000479c3 */ /* 0x000e620000002500 */
[----:B0-----:R-:W-:-:S07]  /*0030*/  VIADD R1, R1, 0xffffffd8 ;  /* 0xffffffd801017836 */ /* 0x001fce0000000000 */
[----:B------:R-:W1:Y:S02]  /*0040*/  LDC R3, c[0x0][0x360] ;  /* 0x0000d800ff037b82 */ /* 0x000e640000000800 */
[----:B-1----:R-:W-:-:S05]  /*0050*/  IMAD R0, R3, UR4, R0 ;  /* 0x0000000403007c24 */ /* 0x002fca000f8e0200 */
[----:B------:R-:W-:-:S13]  /*0060*/  ISETP.GT.AND P0, PT, R0, 0xf423f, PT ;  /* 0x000f423f0000780c */ /* 0x000fda0003f04270 */
[----:B------:R-:W-:Y:S05]  /*0070*/  @P0 EXIT ;  /* 0x000000000000094d */ /* 0x000fea0003800000 */
[----:B------:R-:W0:Y:S01]  /*0080*/  LDC.64 R2, c[0x0][0x380] ;  /* 0x0000e000ff027b82 */ /* 0x000e220000000a00 */
[----:B------:R-:W1:Y:S01]  /*0090*/  LDCU.64 UR10, c[0x0][0x358] ;  /* 0x00006b00ff0a77ac */ /* 0x000e620008000a00 */
[----:B------:R-:W-:Y:S02]  /*00a0*/  IMAD.MOV.U32 R22, RZ, RZ, 0x0 ;  /* 0x00000000ff167424 */ /* 0x000fe400078e00ff */
[----:B------:R-:W-:-:S04]  /*00b0*/  IMAD.MOV.U32 R23, RZ, RZ, 0x3ca00000 ;  /* 0x3ca00000ff177424 */ /* 0x000fc800078e00ff */
[----:B------:R-:W2:Y:S01]  /*00c0*/  LDC.64 R30, c[0x0][0x3a0] ;  /* 0x0000e800ff1e7b82 */ /* 0x000ea20000000a00 */
[----:B0-----:R-:W-:-:S05]  /*00d0*/  IMAD.WIDE R2, R0, 0x30, R2 ;  /* 0x0000003000027825 */ /* 0x001fca00078e0202 */
[----:B-1----:R-:W3:Y:S04]  /*00e0*/  LDG.E.64 R4, desc[UR10][R2.64] ;  /* 0x0000000a02047981 */ /* 0x002ee8000c1e1b00 */
[----:B------:R-:W4:Y:S04]  /*00f0*/  LDG.E.64 R10, desc[UR10][R2.64+0x10] ;  /* 0x0000100a020a7981 */ /* 0x000f28000c1e1b00 */
[----:B------:R-:W5:Y:S01]  /*0100*/  LDG.E.64 R8, desc[UR10][R2.64+0x8] ;  /* 0x0000080a02087981 */ /* 0x000f62000c1e1b00 */
[----:B------:R-:W-:Y:S01]  /*0110*/  UMOV UR4, 0x54442d18 ;  /* 0x54442d1800047882 */ /* 0x000fe20000000000 */
[----:B------:R-:W-:Y:S01]  /*0120*/  UMOV UR5, 0x400921fb ;  /* 0x400921fb00057882 */ /* 0x000fe20000000000 */
[C---:B--2---:R-:W-:Y:S01]  /*0130*/  ISETP.NE.AND P5, PT, R31.reuse, 0x2, PT ;  /* 0x000000021f00780c */ /* 0x044fe20003fa5270 */
[----:B------:R-:W-:Y:S01]  /*0140*/  IMAD.SHL.U32 R0, R0, 0x8, RZ ;  /* 0x0000000800007824 */ /* 0x000fe200078e00ff */
[----:B------:R-:W-:Y:S01]  /*0150*/  ISETP.NE.AND P0, PT, R31, 0x4, PT ;  /* 0x000000041f00780c */ /* 0x000fe20003f05270 */
[----:B------:R-:W-:Y:S01]  /*0160*/  BSSY.RECONVERGENT B0, `(.L_x_0) ;  /* 0x00000b5000007945 */ /* 0x000fe20003800200 */
[C---:B------:R-:W-:Y:S01]  /*0170*/  ISETP.NE.AND P4, PT, R30.reuse, 0x2, PT ;  /* 0x000000021e00780c */ /* 0x040fe20003f85270 */
[----:B------:R-:W-:Y:S01]  /*0180*/  UMOV UR7, 0x40000000 ;  /* 0x4000000000077882 */ /* 0x000fe20000000000 */
[----:B------:R-:W-:-:S02]  /*0190*/  ISETP.EQ.OR P0, PT, R30, 0x4, !P0 ;  /* 0x000000041e00780c */ /* 0x000fc40004702670 */
[C---:B------:R-:W-:Y:S02]  /*01a0*/  ISETP.NE.AND P3, PT, R30.reuse, 0x6, PT ;  /* 0x000000061e00780c */ /* 0x040fe40003f65270 */
[C---:B------:R-:W-:Y:S02]  /*01b0*/  ISETP.NE.AND P2, PT, R30.reuse, 0x3, PT ;  /* 0x000000031e00780c */ /* 0x040fe40003f45270 */
[----:B------:R-:W-:Y:S02]  /*01c0*/  ISETP.NE.AND P6, PT, R31, 0x7, PT ;  /* 0x000000071f00780c */ /* 0x000fe40003fc5270 */
[----:B------:R-:W-:Y:S02]  /*01d0*/  ISETP.NE.AND P1, PT, R30, 0x7, PT ;  /* 0x000000071e00780c */ /* 0x000fe40003f25270 */
[----:B---3--:R-:W-:Y:S01]  /*01e0*/  SHF.R.U32.HI R6, RZ, 0x2, R5 ;  /* 0x00000002ff067819 */ /* 0x008fe20000011605 */
[----:B------:R-:W-:-:S03]  /*01f0*/  VIADD R28, R4, 0x425d3c ;  /* 0x00425d3c041c7836 */ /* 0x000fc60000000000 */
[----:B------:R-:W-:Y:S01]  /*0200*/  LOP3.LUT R6, R6, R5, RZ, 0x3c, !PT ;  /* 0x0000000506067212 */ /* 0x000fe200078e3cff */
[----:B----4-:R-:W-:Y:S01]  /*0210*/  IMAD.SHL.U32 R5, R11, 0x10, RZ ;  /* 0x000000100b057824 */ /* 0x010fe200078e00ff */
[----:B-----5:R-:W-:-:S03]  /*0220*/  SHF.R.U32.HI R13, RZ, 0x2, R8 ;  /* 0x00000002ff0d7819 */ /* 0x020fc60000011608 */
[----:B------:R-:W-:Y:S01]  /*0230*/  IMAD.SHL.U32 R7, R6, 0x2, RZ ;  /* 0x0000000206077824 */ /* 0x000fe200078e00ff */
[----:B------:R-:W-:-:S04]  /*0240*/  LOP3.LUT R13, R13, R8, RZ, 0x3c, !PT ;  /* 0x000000080d0d7212 */ /* 0x000fc800078e3cff */
[----:B------:R-:W-:Y:S02]  /*0250*/  LOP3.LUT R6, R6, R7, R5, 0x96, !PT ;  /* 0x0000000706067212 */ /* 0x000fe400078e9605 */
[----:B------:R-:W-:Y:S01]  /*0260*/  SHF.R.U32.HI R8, RZ, 0x2, R9 ;  /* 0x00000002ff087819 */ /* 0x000fe20000011609 */
[----:B------:R-:W-:Y:S01]  /*0270*/  IMAD.SHL.U32 R7, R13, 0x2, RZ ;  /* 0x000000020d077824 */ /* 0x000fe200078e00ff */
[----:B------:R-:W-:Y:S02]  /*0280*/  LOP3.LUT R5, R6, R11, RZ, 0x3c, !PT ;  /* 0x0000000b06057212 */ /* 0x000fe400078e3cff */
[----:B------:R-:W-:-:S03]  /*0290*/  LOP3.LUT R8, R8, R9, RZ, 0x3c, !PT ;  /* 0x0000000908087212 */ /* 0x000fc600078e3cff */
[----:B------:R-:W-:-:S05]  /*02a0*/  IMAD.SHL.U32 R6, R5, 0x10, RZ ;  /* 0x0000001005067824 */ /* 0x000fca00078e00ff */
[----:B------:R-:W-:Y:S02]  /*02b0*/  LOP3.LUT R6, R13, R7, R6, 0x96, !PT ;  /* 0x000000070d067212 */ /* 0x000fe400078e9606 */
[----:B------:R-:W-:Y:S02]  /*02c0*/  SHF.R.U32.HI R13, RZ, 0x2, R10 ;  /* 0x00000002ff0d7819 */ /* 0x000fe4000001160a */
[----:B------:R-:W-:Y:S01]  /*02d0*/  LOP3.LUT R7, R6, R5, RZ, 0x3c, !PT ;  /* 0x0000000506077212 */ /* 0x000fe200078e3cff */
[----:B------:R-:W-:Y:S01]  /*02e0*/  IMAD.SHL.U32 R6, R8, 0x2, RZ ;  /* 0x0000000208067824 */ /* 0x000fe200078e00ff */
        /* <DEDUP_REMOVED lines=9> */
[--C-:B------:R-:W-:Y:S02]  /*0380*/  SHF.R.U32.HI R10, RZ, 0x2, R5.reuse ;  /* 0x00000002ff0a7819 */ /* 0x100fe40000011605 */
[----:B------:R-:W-:Y:S01]  /*0390*/  LOP3.LUT R11, R6, R13, RZ, 0x3c, !PT ;  /* 0x0000000d060b7212 */ /* 0x000fe200078e3cff */
[----:B------:R-:W-:Y:S01]  /*03a0*/  IMAD.SHL.U32 R6, R8, 0x2, RZ ;  /* 0x0000000208067824 */ /* 0x000fe200078e00ff */
[----:B------:R-:W-:Y:S02]  /*03b0*/  LOP3.LUT R10, R10, R5, RZ, 0x3c, !PT ;  /* 0x000000050a0a7212 */ /* 0x000fe400078e3cff */
[----:B------:R-:W-:Y:S01]  /*03c0*/  IADD3 R5, PT, PT, R4, 0x587c5, R5 ;  /* 0x000587c504057810 */ /* 0x000fe20007ffe005 */
        /* <DEDUP_REMOVED lines=9> */
[----:B------:R-:W-:Y:S02]  /*0460*/  SHF.R.U32.HI R10, RZ, 0x2, R13 ;  /* 0x00000002ff0a7819 */ /* 0x000fe4000001160d */
[----:B------:R-:W-:Y:S01]  /*0470*/  LOP3.LUT R15, R6, R9, RZ, 0x3c, !PT ;  /* 0x00000009060f7212 */ /* 0x000fe200078e3cff */
[----:B------:R-:W-:Y:S01]  /*0480*/  IMAD.SHL.U32 R6, R8, 0x2, RZ ;  /* 0x0000000208067824 */ /* 0x000fe200078e00ff */
[----:B------:R-:W-:Y:S02]  /*0490*/  LOP3.LUT R10, R10, R13, RZ, 0x3c, !PT ;  /* 0x0000000d0a0a7212 */ /* 0x000fe400078e3cff */
[----:B------:R-:W-:Y:S01]  /*04a0*/  SHF.R.U32.HI R12, RZ, 0x2, R15 ;  /* 0x00000002ff0c7819 */ /* 0x000fe2000001160f */
[----:B------:R-:W-:Y:S01]  /*04b0*/  IMAD.SHL.U32 R17, R15, 0x10, RZ ;  /* 0x000000100f117824 */ /* 0x000fe200078e00ff */
[----:B------:R-:W-:-:S02]  /*04c0*/  IADD3 R13, PT, PT, R4, 0x10974f, R13 ;  /* 0x0010974f040d7810 */ /* 0x000fc40007ffe00d */
[-C--:B------:R-:W-:Y:S02]  /*04d0*/  LOP3.LUT R12, R12, R15.reuse, RZ, 0x3c, !PT ;  /* 0x0000000f0c0c7212 */ /* 0x080fe400078e3cff */
        /* <DEDUP_REMOVED lines=12> */
[----:B------:R-:W-:Y:S01]  /*05a0*/  IMAD.SHL.U32 R17, R29, 0x10, RZ ;  /* 0x000000101d117824 */ /* 0x000fe200078e00ff */
[----:B------:R-:W-:Y:S04]  /*05b0*/  STG.E.64 desc[UR10][R2.64], R28 ;  /* 0x0000001c02007986 */ /* 0x000fe8000c101b0a */
[----:B------:R-:W-:Y:S01]  /*05c0*/  LOP3.LUT R6, R8, R6, R17, 0x96, !PT ;  /* 0x0000000608067212 */ /* 0x000fe200078e9611 */
[----:B------:R-:W-:-:S03]  /*05d0*/  IMAD.SHL.U32 R8, R10, 0x2, RZ ;  /* 0x000000020a087824 */ /* 0x000fc600078e00ff */
[----:B------:R-:W-:Y:S01]  /*05e0*/  LOP3.LUT R24, R6, R29, RZ, 0x3c, !PT ;  /* 0x0000001d06187212 */ /* 0x000fe200078e3cff */
[----:B------:R-:W-:-:S04]  /*05f0*/  IMAD.WIDE.U32 R6, R7, 0x200000, RZ ;  /* 0x0020000007067825 */ /* 0x000fc800078e00ff */
[----:B------:R-:W-:Y:S01]  /*0600*/  IMAD.SHL.U32 R17, R24, 0x10, RZ ;  /* 0x0000001018117824 */ /* 0x000fe200078e00ff */
[----:B------:R-:W-:Y:S01]  /*0610*/  LOP3.LUT R18, R6, R5, RZ, 0x3c, !PT ;  /* 0x0000000506127212 */ /* 0x000fe200078e3cff */
[----:B------:R-:W-:Y:S01]  /*0620*/  IMAD.MOV.U32 R19, RZ, RZ, R7 ;  /* 0x000000ffff137224 */ /* 0x000fe200078e0007 */
[----:B------:R-:W-:Y:S02]  /*0630*/  IADD3 R6, PT, PT, R4, 0x212e9e, R15 ;  /* 0x00212e9e04067810 */ /* 0x000fe40007ffe00f */
[----:B------:R-:W-:Y:S01]  /*0640*/  LOP3.LUT R17, R10, R8, R17, 0x96, !PT ;  /* 0x000000080a117212 */ /* 0x000fe200078e9611 */
[----:B------:R-:W-:Y:S01]  /*0650*/  IMAD.SHL.U32 R8, R12, 0x2, RZ ;  /* 0x000000020c087824 */ /* 0x000fe200078e00ff */
[----:B------:R-:W-:Y:S01]  /*0660*/  SHF.R.U32.HI R10, RZ, 0x2, R21 ;  /* 0x00000002ff0a7819 */ /* 0x000fe20000011615 */
[----:B------:R-:W-:Y:S01]  /*0670*/  IMAD.WIDE.U32 R6, R6, 0x200000, RZ ;  /* 0x0020000006067825 */ /* 0x000fe200078e00ff */
[----:B------:R-:W-:Y:S01]  /*0680*/  LOP3.LUT R25, R17, R24, RZ, 0x3c, !PT ;  /* 0x0000001811197212 */ /* 0x000fe200078e3cff */
[----:B------:R-:W0:Y:S01]  /*0690*/  I2F.F64.U64 R18, R18 ;  /* 0x0000001200127312 */ /* 0x000e220000301800 */
[----:B------:R-:W-:Y:S01]  /*06a0*/  LOP3.LUT R16, R10, R21, RZ, 0x3c, !PT ;  /* 0x000000150a107212 */ /* 0x000fe200078e3cff */
[----:B------:R-:W-:Y:S01]  /*06b0*/  IMAD.MOV.U32 R15, RZ, RZ, R7 ;  /* 0x000000ffff0f7224 */ /* 0x000fe200078e0007 */
[----:B------:R-:W-:Y:S01]  /*06c0*/  LOP3.LUT R14, R6, R9, RZ, 0x3c, !PT ;  /* 0x00000009060e7212 */ /* 0x000fe200078e3cff */
[----:B------:R-:W-:Y:S01]  /*06d0*/  IMAD.SHL.U32 R5, R25, 0x10, RZ ;  /* 0x0000001019057824 */ /* 0x000fe200078e00ff */
[----:B------:R-:W-:Y:S01]  /*06e0*/  IADD3 R6, PT, PT, R4, 0x161f14, R11 ;  /* 0x00161f1404067810 */ /* 0x000fe20007ffe00b */
[----:B------:R-:W-:Y:S03]  /*06f0*/  STG.E.64 desc[UR10][R2.64+0x8], R24 ;  /* 0x0000081802007986 */ /* 0x000fe6000c101b0a */
[----:B------:R-:W-:Y:S01]  /*0700*/  LOP3.LUT R12, R12, R8, R5, 0x96, !PT ;  /* 0x000000080c0c7212 */ /* 0x000fe200078e9605 */
[----:B------:R-:W-:Y:S01]  /*0710*/  IMAD.WIDE.U32 R6, R6, 0x200000, RZ ;  /* 0x0020000006067825 */ /* 0x000fe200078e00ff */
[----:B------:R-:W-:Y:S01]  /*0720*/  IADD3 R8, PT, PT, R4, 0x374db2, R25 ;  /* 0x00374db204087810 */ /* 0x000fe20007ffe019 */
[----:B------:R-:W1:Y:S01]  /*0730*/  I2F.F64.U64 R14, R14 ;  /* 0x0000000e000e7312 */ /* 0x000e620000301800 */
[----:B------:R-:W-:Y:S01]  /*0740*/  LOP3.LUT R26, R12, R25, RZ, 0x3c, !PT ;  /* 0x000000190c1a7212 */ /* 0x000fe200078e3cff */
[----:B------:R-:W-:Y:S01]  /*0750*/  IMAD.SHL.U32 R12, R16, 0x2, RZ ;  /* 0x00000002100c7824 */ /* 0x000fe200078e00ff */
[----:B------:R-:W-:Y:S01]  /*0760*/  IADD3 R5, PT, PT, R4, 0x31c5ed, R24 ;  /* 0x0031c5ed04057810 */ /* 0x000fe20007ffe018 */
[----:B------:R-:W-:Y:S01]  /*0770*/  IMAD.WIDE.U32 R8, R8, 0x200000, RZ ;  /* 0x0020000008087825 */ /* 0x000fe200078e00ff */
[----:B0-----:R-:W-:-:S03]  /*0780*/  DFMA R18, R18, R22, 5.5511151231257827021e-17 ;  /* 0x3c9000001212742b */ /* 0x001fc60000000016 */
[----:B------:R-:W-:Y:S01]  /*0790*/  IMAD.SHL.U32 R17, R26, 0x10, RZ ;  /* 0x000000101a117824 */ /* 0x000fe200078e00ff */
[----:B------:R-:W-:Y:S01]  /*07a0*/  LOP3.LUT R10, R8, R5, RZ, 0x3c, !PT ;  /* 0x00000005080a7212 */ /* 0x000fe200078e3cff */
[----:B------:R-:W-:-:S03]  /*07b0*/  IMAD.MOV.U32 R11, RZ, RZ, R9 ;  /* 0x000000ffff0b7224 */ /* 0x000fc600078e0009 */
[----:B------:R-:W-:Y:S02]  /*07c0*/  LOP3.LUT R17, R16, R12, R17, 0x96, !PT ;  /* 0x0000000c10117212 */ /* 0x000fe400078e9611 */
[----:B------:R-:W-:Y:S01]  /*07d0*/  LOP3.LUT R16, R6, R13, RZ, 0x3c, !PT ;  /* 0x0000000d06107212 */ /* 0x000fe200078e3cff */
[----:B------:R-:W0:Y:S01]  /*07e0*/  I2F.F64.U64 R10, R10 ;  /* 0x0000000a000a7312 */ /* 0x000e220000301800 */
[C---:B------:R-:W-:Y:S01]  /*07f0*/  IADD3 R6, PT, PT, R4.reuse, 0x2c3e28, R29 ;  /* 0x002c3e2804067810 */ /* 0x040fe20007ffe01d */
[-C--:B-1----:R-:W-:Y:S01]  /*0800*/  DFMA R14, R14, R22.reuse, 5.5511151231257827021e-17 ;  /* 0x3c9000000e0e742b */ /* 0x082fe20000000016 */
[----:B------:R-:W-:Y:S01]  /*0810*/  LOP3.LUT R27, R17, R26, RZ, 0x3c, !PT ;  /* 0x0000001a111b7212 */ /* 0x000fe200078e3cff */
[----:B------:R-:W-:Y:S01]  /*0820*/  IMAD.MOV.U32 R17, RZ, RZ, R7 ;  /* 0x000000ffff117224 */ /* 0x000fe200078e0007 */
[----:B------:R-:W-:Y:S01]  /*0830*/  IADD3 R13, PT, PT, R4, 0x26b663, R21 ;  /* 0x0026b663040d7810 */ /* 0x000fe20007ffe015 */
[----:B------:R-:W-:Y:S01]  /*0840*/  IMAD.WIDE.U32 R6, R6, 0x200000, RZ ;  /* 0x0020000006067825 */ /* 0x000fe200078e00ff */
[----:B------:R-:W-:Y:S01]  /*0850*/  IADD3 R21, PT, PT, R4, 0x3cd577, R26 ;  /* 0x003cd57704157810 */ /* 0x000fe20007ffe01a */
[----:B------:R1:W-:Y:S02]  /*0860*/  STG.E.64 desc[UR10][R2.64+0x10], R26 ;  /* 0x0000101a02007986 */ /* 0x0003e4000c101b0a */
[----:B------:R-:W-:Y:S01]  /*0870*/  IMAD.IADD R8, R27, 0x1, R28 ;  /* 0x000000011b087824 */ /* 0x000fe200078e021c */
[----:B------:R-:W-:Y:S01]  /*0880*/  LOP3.LUT R12, R6, R13, RZ, 0x3c, !PT ;  /* 0x0000000d060c7212 */ /* 0x000fe200078e3cff */
[----:B------:R-:W-:Y:S01]  /*0890*/  IMAD.MOV.U32 R13, RZ, RZ, R7 ;  /* 0x000000ffff0d7224 */ /* 0x000fe200078e0007 */
[----:B------:R-:W2:Y:S01]  /*08a0*/  I2F.F64.U64 R16, R16 ;  /* 0x0000001000107312 */ /* 0x000ea20000301800 */
[----:B------:R-:W-:Y:S01]  /*08b0*/  IMAD.WIDE.U32 R8, R8, 0x200000, RZ ;  /* 0x0020000008087825 */ /* 0x000fe200078e00ff */
[----:B0-----:R-:W-:-:S03]  /*08c0*/  DFMA R10, R10, R22, 5.5511151231257827021e-17 ;  /* 0x3c9000000a0a742b */ /* 0x001fc60000000016 */
[----:B------:R-:W-:Y:S01]  /*08d0*/  IMAD.MOV.U32 R6, RZ, RZ, 0x54442d18 ;  /* 0x54442d18ff067424 */ /* 0x000fe200078e00ff */
[----:B------:R-:W-:Y:S01]  /*08e0*/  LOP3.LUT R20, R8, R21, RZ, 0x3c, !PT ;  /* 0x0000001508147212 */ /* 0x000fe200078e3cff */
[----:B------:R-:W-:Y:S01]  /*08f0*/  IMAD.MOV.U32 R21, RZ, RZ, R9 ;  /* 0x000000ffff157224 */ /* 0x000fe200078e0009 */
[----:B------:R-:W0:Y:S01]  /*0900*/  I2F.F64.U64 R12, R12 ;  /* 0x0000000c000c7312 */ /* 0x000e220000301800 */
[----:B------:R-:W-:-:S06]  /*0910*/  IMAD.MOV.U32 R7, RZ, RZ, 0x3ff921fb ;  /* 0x3ff921fbff077424 */ /* 0x000fcc00078e00ff */
[--C-:B------:R-:W-:Y:S01]  /*0920*/  DFMA R14, R14, UR4, -R6.reuse ;  /* 0x000000040e0e7c2b */ /* 0x100fe20008000806 */
[----:B------:R3:W4:Y:S01]  /*0930*/  I2F.F64.U64 R4, R20 ;  /* 0x0000001400047312 */ /* 0x0007220000301800 */
[----:B------:R-:W-:Y:S01]  /*0940*/  DFMA R6, R10, UR4, -R6 ;  /* 0x000000040a067c2b */ /* 0x000fe20008000806 */
[----:B------:R-:W-:Y:S01]  /*0950*/  UMOV UR4, URZ ;  /* 0x000000ff00047c82 */ /* 0x000fe20008000000 */
[-C--:B--2---:R-:W-:Y:S01]  /*0960*/  DFMA R16, R16, R22.reuse, 5.5511151231257827021e-17 ;  /* 0x3c9000001010742b */ /* 0x084fe20000000016 */
[----:B------:R-:W-:Y:S02]  /*0970*/  IMAD.MOV.U32 R10, RZ, RZ, 0x0 ;  /* 0x00000000ff0a7424 */ /* 0x000fe400078e00ff */
[----:B------:R-:W-:Y:S01]  /*0980*/  IMAD.MOV.U32 R11, RZ, RZ, 0x40000000 ;  /* 0x40000000ff0b7424 */ /* 0x000fe200078e00ff */
[----:B0-----:R-:W-:Y:S02]  /*0990*/  DFMA R12, R12, R22, 5.5511151231257827021e-17 ;  /* 0x3c9000000c0c742b */ /* 0x001fe40000000016 */
[----:B---3--:R-:W-:-:S03]  /*09a0*/  FSEL R21, R15, RZ, !P5 ;  /* 0x000000ff0f157208 */ /* 0x008fc60006800000 */
[-C--:B------:R-:W-:Y:S02]  /*09b0*/  DFMA R8, R18, R10.reuse, -1 ;  /* 0xbff000001208742b */ /* 0x080fe4000000000a */
[----:B------:R-:W-:Y:S01]  /*09c0*/  DFMA R16, R16, R10, -1 ;  /* 0xbff000001010742b */ /* 0x000fe2000000000a */
[----:B------:R-:W0:Y:S01]  /*09d0*/  LDC.64 R18, c[0x0][0x390] ;  /* 0x0000e400ff127b82 */ /* 0x000e220000000a00 */
[----:B----4-:R-:W-:Y:S02]  /*09e0*/  DFMA R4, R4, R22, 5.5511151231257827021e-17 ;  /* 0x3c9000000404742b */ /* 0x010fe40000000016 */
[----:B------:R-:W-:Y:S02]  /*09f0*/  DFMA R12, R12, R10, -1 ;  /* 0xbff000000c0c742b */ /* 0x000fe4000000000a */
[----:B------:R-:W-:Y:S02]  /*0a00*/  DMUL R8, R8, 15 ;  /* 0x402e000008087828 */ /* 0x000fe40000000000 */
[----:B------:R-:W-:-:S02]  /*0a10*/  DMUL R16, R16, 15 ;  /* 0x402e000010107828 */ /* 0x000fc40000000000 */
[----:B------:R-:W-:Y:S02]  /*0a20*/  DFMA R4, R4, R10, -1 ;  /* 0xbff000000404742b */ /* 0x000fe4000000000a */
[----:B-1----:R-:W-:Y:S01]  /*0a30*/  DMUL R2, R12, 4 ;  /* 0x401000000c027828 */ /* 0x002fe20000000000 */
[C---:B------:R-:W-:Y:S02]  /*0a40*/  FSEL R11, R14.reuse, RZ, !P5 ;  /* 0x000000ff0e0b7208 */ /* 0x040fe40006800000 */
[----:B------:R-:W-:Y:S02]  /*0a50*/  ISETP.NE.AND P5, PT, R31, 0x6, PT ;  /* 0x000000061f00780c */ /* 0x000fe40003fa5270 */
[----:B------:R-:W-:Y:S01]  /*0a60*/  FSEL R10, R14, R11, !P4 ;  /* 0x0000000b0e0a7208 */ /* 0x000fe20006000000 */
[----:B------:R-:W-:Y:S01]  /*0a70*/  DMUL R4, R4, 4 ;  /* 0x4010000004047828 */ /* 0x000fe20000000000 */
[----:B------:R-:W-:Y:S02]  /*0a80*/  FSEL R11, R15, R21, !P4 ;  /* 0x000000150f0b7208 */ /* 0x000fe40006000000 */
[----:B------:R-:W-:-:S02]  /*0a90*/  ISETP.NE.AND P4, PT, R31, 0x3, PT ;  /* 0x000000031f00780c */ /* 0x000fc40003f85270 */
[----:B------:R-:W-:Y:S02]  /*0aa0*/  FSEL R13, R17, RZ, P0 ;  /* 0x000000ff110d7208 */ /* 0x000fe40000000000 */
[----:B------:R-:W-:Y:S02]  /*0ab0*/  FSEL R15, R2, RZ, !P5 ;  /* 0x000000ff020f7208 */ /* 0x000fe40006800000 */
[----:B------:R-:W-:Y:S02]  /*0ac0*/  FSEL R17, R3, RZ, !P5 ;  /* 0x000000ff03117208 */ /* 0x000fe40006800000 */
[----:B------:R-:W-:Y:S02]  /*0ad0*/  FSEL R21, R6, RZ, !P4 ;  /* 0x000000ff06157208 */ /* 0x000fe40006000000 */
[----:B------:R-:W-:Y:S02]  /*0ae0*/  FSEL R12, R16, RZ, P0 ;  /* 0x000000ff100c7208 */ /* 0x000fe40000000000 */
[----:B------:R-:W-:-:S02]  /*0af0*/  FSEL R16, R2, R15, !P3 ;  /* 0x0000000f02107208 */ /* 0x000fc40005800000 */
[----:B------:R-:W-:Y:S01]  /*0b00*/  FSEL R17, R3, R17, !P3 ;  /* 0x0000001103117208 */ /* 0x000fe20005800000 */
[----:B0-----:R-:W-:Y:S01]  /*0b10*/  IMAD.WIDE R2, R0, 0x8, R18 ;  /* 0x0000000800027825 */ /* 0x001fe200078e0212 */
[----:B------:R-:W-:Y:S02]  /*0b20*/  FSEL R14, R6, R21, !P2 ;  /* 0x00000015060e7208 */ /* 0x000fe40005000000 */
[C---:B------:R-:W-:Y:S01]  /*0b30*/  FSEL R19, R4.reuse, RZ, !P6 ;  /* 0x000000ff04137208 */ /* 0x040fe20007000000 */
[----:B------:R-:W-:Y:S01]  /*0b40*/  IMAD.MOV.U32 R6, RZ, RZ, -0x7ed215ef ;  /* 0x812dea11ff067424 */ /* 0x000fe200078e00ff */
[----:B------:R-:W-:Y:S01]  /*0b50*/  FSEL R23, R7, RZ, !P4 ;  /* 0x000000ff07177208 */ /* 0x000fe20006000000 */
[----:B------:R-:W-:Y:S01]  /*0b60*/  STG.E.64 desc[UR10][R2.64], RZ ;  /* 0x000000ff02007986 */ /* 0x000fe2000c101b0a */
[----:B------:R-:W-:Y:S02]  /*0b70*/  FSEL R21, R5, RZ, !P6 ;  /* 0x000000ff05157208 */ /* 0x000fe40007000000 */
[----:B------:R-:W-:Y:S01]  /*0b80*/  FSEL R18, R4, R19, !P1 ;  /* 0x0000001304127208 */ /* 0x000fe20004800000 */
[----:B------:R-:W-:Y:S01]  /*0b90*/  STG.E.64 desc[UR10][R2.64+0x10], R10 ;  /* 0x0000100a02007986 */ /* 0x000fe2000c101b0a */
[----:B------:R-:W-:Y:S01]  /*0ba0*/  FSEL R15, R7, R23, !P2 ;  /* 0x00000017070f7208 */ /* 0x000fe20005000000 */
[----:B------:R-:W-:Y:S01]  /*0bb0*/  IMAD.MOV.U32 R7, RZ, RZ, 0x3d719799 ;  /* 0x3d719799ff077424 */ /* 0x000fe200078e00ff */
[----:B------:R-:W-:Y:S01]  /*0bc0*/  FSEL R16, R16, RZ, P0 ;  /* 0x000000ff10107208 */ /* 0x000fe20000000000 */
[----:B------:R-:W-:Y:S01]  /*0bd0*/  STG.E.64 desc[UR10][R2.64+0x20], R12 ;  /* 0x0000200c02007986 */ /* 0x000fe2000c101b0a */
[----:B------:R-:W-:-:S02]  /*0be0*/  FSEL R17, R17, RZ, P0 ;  /* 0x000000ff11117208 */ /* 0x000fc40000000000 */
[----:B------:R-:W-:Y:S01]  /*0bf0*/  FSEL R19, R5, R21, !P1 ;  /* 0x0000001505137208 */ /* 0x000fe20004800000 */
[----:B------:R-:W-:Y:S01]  /*0c00*/  STG.E.64 desc[UR10][R2.64+0x28], RZ ;  /* 0x000028ff02007986 */ /* 0x000fe2000c101b0a */
[----:B------:R-:W-:Y:S01]  /*0c10*/  FSEL R20, R8, RZ, P0 ;  /* 0x000000ff08147208 */ /* 0x000fe20000000000 */
[----:B------:R-:W-:Y:S01]  /*0c20*/  IMAD.MOV.U32 R8, RZ, RZ, -0x33333333 ;  /* 0xcccccccdff087424 */ /* 0x000fe200078e00ff */
[----:B------:R-:W-:Y:S01]  /*0c30*/  FSEL R21, R9, RZ, P0 ;  /* 0x000000ff09157208 */ /* 0x000fe20000000000 */
[----:B------:R-:W-:Y:S04]  /*0c40*/  STG.E.64 desc[UR10][R2.64+0x30], R16 ;  /* 0x0000301002007986 */ /* 0x000fe8000c101b0a */
[----:B------:R-:W-:Y:S04]  /*0c50*/  STG.E.64 desc[UR10][R2.64+0x18], R14 ;  /* 0x0000180e02007986 */ /* 0x000fe8000c101b0a */
[----:B------:R-:W-:Y:S04]  /*0c60*/  STG.E.64 desc[UR10][R2.64+0x38], R18 ;  /* 0x0000381202007986 */ /* 0x000fe8000c101b0a */
[----:B------:R0:W-:Y:S02]  /*0c70*/  STG.E.64 desc[UR10][R2.64+0x8], R6 ;  /* 0x0000080602007986 */ /* 0x0001e4000c101b0a */
[----:B0-----:R-:W-:Y:S01]  /*0c80*/  IMAD.MOV.U32 R7, RZ, RZ, 0x3feccccc ;  /* 0x3fecccccff077424 */ /* 0x001fe200078e00ff */
[----:B------:R-:W-:-:S07]  /*0c90*/  MOV R6, 0xcb0 ;  /* 0x00000cb000067802 */ /* 0x000fce0000000f00 */
[----:B------:R-:W-:Y:S05]  /*0ca0*/  CALL.REL.NOINC `($_Z8simulateP17curandStateXORWOWPdS1_S1_ii$__internal_accurate_pow) ;  /* 0x0000008000847944 */ /* 0x000fea0003c00000 */
[----:B------:R-:W-:Y:S05]  /*0cb0*/  BSYNC.RECONVERGENT B0 ;  /* 0x0000000000007941 */ /* 0x000fea0003800200 */
.L_x_0:
[----:B------:R-:W-:Y:S01]  /*0cc0*/  BSSY.RECONVERGENT B0, `(.L_x_1) ;  /* 0x0000008000007945 */ /* 0x000fe20003800200 */
[----:B------:R-:W-:Y:S01]  /*0cd0*/  IMAD.MOV.U32 R8, RZ, RZ, -0x33333333 ;  /* 0xcccccccdff087424 */ /* 0x000fe200078e00ff */
[----:B------:R-:W-:Y:S01]  /*0ce0*/  MOV R6, 0xd40 ;  /* 0x00000d4000067802 */ /* 0x000fe20000000f00 */
[----:B------:R-:W-:Y:S01]  /*0cf0*/  IMAD.MOV.U32 R7, RZ, RZ, 0x3feccccc ;  /* 0x3fecccccff077424 */ /* 0x000fe200078e00ff */
[----:B------:R-:W-:Y:S01]  /*0d00*/  UMOV UR7, 0x40080000 ;  /* 0x4008000000077882 */ /* 0x000fe20000000000 */
[----:B------:R-:W-:Y:S02]  /*0d10*/  IMAD.MOV.U32 R22, RZ, RZ, R124 ;  /* 0x000000ffff167224 */ /* 0x000fe400078e007c */
[----:B------:R-:W-:-:S07]  /*0d20*/  IMAD.MOV.U32 R23, RZ, RZ, R9 ;  /* 0x000000ffff177224 */ /* 0x000fce00078e0009 */
[----:B------:R-:W-:Y:S05]  /*0d30*/  CALL.REL.NOINC `($_Z8simulateP17curandStateXORWOWPdS1_S1_ii$__internal_accurate_pow) ;  /* 0x0000008000607944 */ /* 0x000fea0003c00000 */
[----:B------:R-:W-:Y:S05]  /*0d40*/  BSYNC.RECONVERGENT B0 ;  /* 0x0000000000007941 */ /* 0x000fea0003800200 */
.L_x_1:
[----:B------:R-:W-:Y:S01]  /*0d50*/  BSSY.RECONVERGENT B0, `(.L_x_2) ;  /* 0x0000008000007945 */ /* 0x000fe20003800200 */
[----:B------:R-:W-:Y:S01]  /*0d60*/  IMAD.MOV.U32 R8, RZ, RZ, RZ ;  /* 0x000000ffff087224 */ /* 0x000fe200078e00ff */
[----:B------:R-:W-:Y:S01]  /*0d70*/  MOV R6, 0xdd0 ;  /* 0x00000dd000067802 */ /* 0x000fe20000000f00 */
[----:B------:R-:W-:Y:S01]  /*0d80*/  IMAD.MOV.U32 R7, RZ, RZ, 0x40140000 ;  /* 0x40140000ff077424 */ /* 0x000fe200078e00ff */
[----:B------:R-:W-:Y:S01]  /*0d90*/  UMOV UR7, 0x40000000 ;  /* 0x4000000000077882 */ /* 0x000fe20000000000 */
[----:B------:R-:W-:Y:S02]  /*0da0*/  IMAD.MOV.U32 R24, RZ, RZ, R124 ;  /* 0x000000ffff187224 */ /* 0x000fe400078e007c */
[----:B------:R-:W-:-:S07]  /*0db0*/  IMAD.MOV.U32 R25, RZ, RZ, R9 ;  /* 0x000000ffff197224 */ /* 0x000fce00078e0009 */
[----:B------:R-:W-:Y:S05]  /*0dc0*/  CALL.REL.NOINC `($_Z8simulateP17curandStateXORWOWPdS1_S1_ii$__internal_accurate_pow) ;  /* 0x00000080003c7944 */ /* 0x000fea0003c00000 */
[----:B------:R-:W-:Y:S05]  /*0dd0*/  BSYNC.RECONVERGENT B0 ;  /* 0x0000000000007941 */ /* 0x000fea0003800200 */
.L_x_2:
[----:B------:R-:W-:Y:S01]  /*0de0*/  IMAD.MOV.U32 R8, RZ, RZ, R124 ;  /* 0x000000ffff087224 */ /* 0x000fe200078e007c */
[----:B------:R-:W-:Y:S01]  /*0df0*/  UMOV UR6, 0xcccccccd ;  /* 0xcccccccd00067882 */ /* 0x000fe20000000000 */
[----:B------:R-:W-:Y:S01]  /*0e00*/  UMOV UR7, 0x3feccccc ;  /* 0x3feccccc00077882 */ /* 0x000fe20000000000 */
[----:B------:R-:W-:Y:S01]  /*0e10*/  IMAD.MOV.U32 R32, RZ, RZ, -0x7ed215ef ;  /* 0x812dea11ff207424 */ /* 0x000fe200078e00ff */
[----:B------:R-:W-:Y:S01]  /*0e20*/  CS2R R34, SRZ ;  /* 0x0000000000227805 */ /* 0x000fe2000001ff00 */
[----:B------:R-:W-:Y:S01]  /*0e30*/  IMAD.MOV.U32 R33, RZ, RZ, 0x3d719799 ;  /* 0x3d719799ff217424 */ /* 0x000fe200078e00ff */
[C---:B------:R-:W-:Y:S01]  /*0e40*/  DMUL R26, R8.reuse, UR6 ;  /* 0x00000006081a7c28 */ /* 0x040fe20008000000 */
[----:B------:R-:W-:Y:S01]  /*0e50*/  UMOV UR6, 0x51eb851f ;  /* 0x51eb851f00067882 */ /* 0x000fe20000000000 */
[----:B------:R-:W-:Y:S01]  /*0e60*/  UMOV UR7, 0x40239eb8 ;  /* 0x40239eb800077882 */ /* 0x000fe20000000000 */
[C---:B------:R-:W-:Y:S01]  /*0e70*/  DMUL R28, R8.reuse, 9 ;  /* 0x40220000081c7828 */ /* 0x040fe20000000000 */
[----:B------:R-:W0:Y:S01]  /*0e80*/  LDCU.64 UR12, c[0x4][0x48] ;  /* 0x01000900ff0c77ac */ /* 0x000e220008000a00 */
[----:B------:R-:W-:Y:S01]  /*0e90*/  DMUL R30, R8, UR6 ;  /* 0x00000006081e7c28 */ /* 0x000fe20008000000 */
[----:B------:R-:W-:-:S10]  /*0ea0*/  UMOV UR5, URZ ;  /* 0x000000ff00057c82 */ /* 0x000fd40008000000 */
.L_x_104:
[----:B-1----:R-:W-:Y:S01]  /*0eb0*/  DADD R2, R12, -R20 ;  /* 0x000000000c027229 */ /* 0x002fe20000000814 */
[----:B------:R-:W-:Y:S01]  /*0ec0*/  BSSY.RECONVERGENT B0, `(.L_x_3) ;  /* 0x0000010000007945 */ /* 0x000fe20003800200 */
[----:B------:R-:W-:Y:S01]  /*0ed0*/  DMUL R52, R22, 10 ;  /* 0x4024000016347828 */ /* 0x000fe20000000000 */
[----:B------:R-:W-:Y:S01]  /*0ee0*/  UMOV UR7, 0x40000000 ;  /* 0x4000000000077882 */ /* 0x000fe20000000000 */
[----:B------:R-:W-:Y:S02]  /*0ef0*/  DADD R6, -RZ, |R16| ;  /* 0x00000000ff067229 */ /* 0x000fe40000000510 */
[----:B------:R-:W-:Y:S02]  /*0f00*/  DMUL R36, R16, -710 ;  /* 0xc086300010247828 */ /* 0x000fe40000000000 */
[----:B------:R-:W-:Y:S02]  /*0f10*/  DMUL R4, R24, R2 ;  /* 0x0000000218047228 */ /* 0x000fe40000000000 */
[----:B------:R-:W-:-:S02]  /*0f20*/  DMUL R72, R2, 4.5 ;  /* 0x4012000002487828 */ /* 0x000fc40000000000 */
[----:B------:R-:W-:Y:S02]  /*0f30*/  DMUL R92, R24, 10 ;  /* 0x40240000185c7828 */ /* 0x000fe40000000000 */
[----:B------:R-:W-:Y:S01]  /*0f40*/  DFMA R36, R10, -2200, R36 ;  /* 0xc0a130000a24782b */ /* 0x000fe20000000024 */
[----:B------:R-:W-:Y:S01]  /*0f50*/  IMAD.MOV.U32 R8, RZ, RZ, R6 ;  /* 0x000000ffff087224 */ /* 0x000fe200078e0006 */
[----:B------:R-:W-:Y:S01]  /*0f60*/  DFMA R4, R22, R2, R4 ;  /* 0x000000021604722b */ /* 0x000fe20000000004 */
[----:B------:R-:W-:-:S07]  /*0f70*/  MOV R6, 0xfc0 ;  /* 0x00000fc000067802 */ /* 0x000fce0000000f00 */
[----:B------:R-:W-:-:S08]  /*0f80*/  DADD R4, R4, -R72 ;  /* 0x0000000004047229 */ /* 0x000fd00000000848 */
[----:B------:R-:W-:-:S08]  /*0f90*/  DFMA R4, RZ, R52, R4 ;  /* 0x00000034ff04722b */ /* 0x000fd00000000004 */
[----:B------:R-:W-:-:S11]  /*0fa0*/  DFMA R4, RZ, R92, R4 ;  /* 0x0000005cff04722b */ /* 0x000fd60000000004 */
[----:B0-----:R-:W-:Y:S05]  /*0fb0*/  CALL.REL.NOINC `($_Z8simulateP17curandStateXORWOWPdS1_S1_ii$__internal_accurate_pow) ;  /* 0x0000007c00c07944 */ /* 0x001fea0003c00000 */
[----:B------:R-:W-:Y:S05]  /*0fc0*/  BSYNC.RECONVERGENT B0 ;  /* 0x0000000000007941 */ /* 0x000fea0003800200 */
.L_x_3:
[C---:B------:R-:W-:Y:S01]  /*0fd0*/  DADD R2, R16.reuse, 2 ;  /* 0x4000000010027429 */ /* 0x040fe20000000000 */
[----:B------:R-:W-:Y:S01]  /*0fe0*/  BSSY.RECONVERGENT B0, `(.L_x_4) ;  /* 0x000000f000007945 */ /* 0x000fe20003800200 */
[C---:B------:R-:W-:Y:S02]  /*0ff0*/  DSETP.NEU.AND P0, PT, R16.reuse, RZ, PT ;  /* 0x000000ff1000722a */ /* 0x040fe40003f0d000 */
[----:B------:R-:W-:Y:S02]  /*1000*/  DSETP.NEU.AND P2, PT, R16, 1, PT ;  /* 0x3ff000001000742a */ /* 0x000fe40003f4d000 */
[----:B------:R-:W-:-:S04]  /*1010*/  DSETP.NEU.AND P3, PT, |R10|, +INF , PT ;  /* 0x7ff000000a00742a */ /* 0x000fc80003f6d200 */
[----:B------:R-:W-:Y:S02]  /*1020*/  LOP3.LUT R2, R3, 0x7ff00000, RZ, 0xc0, !PT ;  /* 0x7ff0000003027812 */ /* 0x000fe400078ec0ff */
[----:B------:R-:W-:Y:S02]  /*1030*/  FSEL R3, R9, RZ, P0 ;  /* 0x000000ff09037208 */ /* 0x000fe40000000000 */
[----:B------:R-:W-:Y:S02]  /*1040*/  ISETP.NE.AND P1, PT, R2, 0x7ff00000, PT ;  /* 0x7ff000000200780c */ /* 0x000fe40003f25270 */
[----:B------:R-:W-:-:S11]  /*1050*/  FSEL R2, R124, RZ, P0 ;  /* 0x000000ff7c027208 */ /* 0x000fd60000000000 */
[----:B------:R-:W-:Y:S05]  /*1060*/  @P1 BRA `(.L_x_5) ;  /* 0x0000000000181947 */ /* 0x000fea0003800000 */
[----:B------:R-:W-:-:S14]  /*1070*/  DSETP.NAN.AND P0, PT, R16, R16, PT ;  /* 0x000000101000722a */ /* 0x000fdc0003f08000 */
[----:B------:R-:W-:Y:S01]  /*1080*/  @P0 DADD R2, R16, 2 ;  /* 0x4000000010020429 */ /* 0x000fe20000000000 */
[----:B------:R-:W-:Y:S10]  /*1090*/  @P0 BRA `(.L_x_5) ;  /* 0x00000000000c0947 */ /* 0x000ff40003800000 */
[----:B------:R-:W-:-:S14]  /*10a0*/  DSETP.NEU.AND P0, PT, |R16|, +INF , PT ;  /* 0x7ff000001000742a */ /* 0x000fdc0003f0d200 */
[----:B------:R-:W-:Y:S02]  /*10b0*/  @!P0 IMAD.MOV.U32 R2, RZ, RZ, 0x0 ;  /* 0x00000000ff028424 */ /* 0x000fe400078e00ff */
[----:B------:R-:W-:-:S07]  /*10c0*/  @!P0 IMAD.MOV.U32 R3, RZ, RZ, 0x7ff00000 ;  /* 0x7ff00000ff038424 */ /* 0x000fce00078e00ff */
.L_x_5:
[----:B------:R-:W-:Y:S05]  /*10d0*/  BSYNC.RECONVERGENT B0 ;  /* 0x0000000000007941 */ /* 0x000fea0003800200 */
.L_x_4:
[----:B------:R-:W-:Y:S01]  /*10e0*/  FSEL R38, R2, RZ, P2 ;  /* 0x000000ff02267208 */ /* 0x000fe20001000000 */
[----:B------:R-:W-:Y:S01]  /*10f0*/  BSSY.RECONVERGENT B0, `(.L_x_6) ;  /* 0x000001d000007945 */ /* 0x000fe20003800200 */
[----:B------:R-:W-:Y:S01]  /*1100*/  FSEL R39, R3, 1.875, P2 ;  /* 0x3ff0000003277808 */ /* 0x000fe20001000000 */
[----:B------:R-:W-:Y:S01]  /*1110*/  @!P3 DMUL R2, RZ, R10 ;  /* 0x0000000aff02b228 */ /* 0x000fe20000000000 */
[----:B------:R-:W-:-:S04]  /*1120*/  @!P3 IMAD.MOV.U32 R56, RZ, RZ, RZ ;  /* 0x000000ffff38b224 */ /* 0x000fc800078e00ff */
[----:B------:R-:W-:Y:S01]  /*1130*/  DMUL R78, R26, R38 ;  /* 0x000000261a4e7228 */ /* 0x000fe20000000000 */
[----:B------:R-:W-:Y:S10]  /*1140*/  @!P3 BRA `(.L_x_7) ;  /* 0x00000000005cb947 */ /* 0x000ff40003800000 */
[----:B------:R-:W-:Y:S01]  /*1150*/  UMOV UR6, 0x6dc9c883 ;  /* 0x6dc9c88300067882 */ /* 0x000fe20000000000 */
[----:B------:R-:W-:Y:S01]  /*1160*/  UMOV UR7, 0x3fe45f30 ;  /* 0x3fe45f3000077882 */ /* 0x000fe20000000000 */
[C---:B------:R-:W-:Y:S02]  /*1170*/  DSETP.GE.AND P0, PT, |R10|.reuse, 2.14748364800000000000e+09, PT ;  /* 0x41e000000a00742a */ /* 0x040fe40003f06200 */
[----:B------:R-:W-:Y:S01]  /*1180*/  DMUL R6, R10, UR6 ;  /* 0x000000060a067c28 */ /* 0x000fe20008000000 */
[----:B------:R-:W-:Y:S01]  /*1190*/  UMOV UR6, 0x54442d18 ;  /* 0x54442d1800067882 */ /* 0x000fe20000000000 */
[----:B------:R-:W-:-:S04]  /*11a0*/  UMOV UR7, 0x3ff921fb ;  /* 0x3ff921fb00077882 */ /* 0x000fc80000000000 */
[----:B------:R-:W0:Y:S08]  /*11b0*/  F2I.F64 R56, R6 ;  /* 0x0000000600387311 */ /* 0x000e300000301100 */
[----:B0-----:R-:W0:Y:S02]  /*11c0*/  I2F.F64 R2, R56 ;  /* 0x0000003800027312 */ /* 0x001e240000201c00 */
[----:B0-----:R-:W-:Y:S01]  /*11d0*/  DFMA R8, R2, -UR6, R10 ;  /* 0x8000000602087c2b */ /* 0x001fe2000800000a */
[----:B------:R-:W-:Y:S01]  /*11e0*/  UMOV UR6, 0x33145c00 ;  /* 0x33145c0000067882 */ /* 0x000fe20000000000 */
[----:B------:R-:W-:-:S06]  /*11f0*/  UMOV UR7, 0x3c91a626 ;  /* 0x3c91a62600077882 */ /* 0x000fcc0000000000 */
[----:B------:R-:W-:Y:S01]  /*1200*/  DFMA R8, R2, -UR6, R8 ;  /* 0x8000000602087c2b */ /* 0x000fe20008000008 */
[----:B------:R-:W-:Y:S01]  /*1210*/  UMOV UR6, 0x252049c0 ;  /* 0x252049c000067882 */ /* 0x000fe20000000000 */
[----:B------:R-:W-:-:S06]  /*1220*/  UMOV UR7, 0x397b839a ;  /* 0x397b839a00077882 */ /* 0x000fcc0000000000 */
[----:B------:R-:W-:Y:S01]  /*1230*/  DFMA R2, R2, -UR6, R8 ;  /* 0x8000000602027c2b */ /* 0x000fe20008000008 */
[----:B------:R-:W-:Y:S10]  /*1240*/  @!P0 BRA `(.L_x_7) ;  /* 0x00000000001c8947 */ /* 0x000ff40003800000 */
[----:B------:R-:W-:Y:S01]  /*1250*/  IMAD.MOV.U32 R6, RZ, RZ, R10 ;  /* 0x000000ffff067224 */ /* 0x000fe200078e000a */
[----:B------:R-:W-:Y:S01]  /*1260*/  MOV R84, 0x1290 ;  /* 0x0000129000547802 */ /* 0x000fe20000000f00 */
[----:B------:R-:W-:-:S07]  /*1270*/  IMAD.MOV.U32 R86, RZ, RZ, R11 ;  /* 0x000000ffff567224 */ /* 0x000fce00078e000b */
[----:B------:R-:W-:Y:S05]  /*1280*/  CALL.REL.NOINC `($_Z8simulateP17curandStateXORWOWPdS1_S1_ii$__internal_trig_reduction_slowpathd) ;  /* 0x0000008400cc7944 */ /* 0x000fea0003c00000 */
[----:B------:R-:W-:Y:S02]  /*1290*/  IMAD.MOV.U32 R56, RZ, RZ, R8 ;  /* 0x000000ffff387224 */ /* 0x000fe400078e0008 */
[----:B------:R-:W-:Y:S02]  /*12a0*/  IMAD.MOV.U32 R2, RZ, RZ, R6 ;  /* 0x000000ffff027224 */ /* 0x000fe400078e0006 */
[----:B------:R-:W-:-:S07]  /*12b0*/  IMAD.MOV.U32 R3, RZ, RZ, R7 ;  /* 0x000000ffff037224 */ /* 0x000fce00078e0007 */
.L_x_7:
[----:B------:R-:W-:Y:S05]  /*12c0*/  BSYNC.RECONVERGENT B0 ;  /* 0x0000000000007941 */ /* 0x000fea0003800200 */
.L_x_6:
[----:B------:R-:W-:-:S05]  /*12d0*/  IMAD.SHL.U32 R6, R56, 0x40, RZ ;  /* 0x0000004038067824 */ /* 0x000fca00078e00ff */
[----:B------:R-:W-:-:S04]  /*12e0*/  LOP3.LUT R6, R6, 0x40, RZ, 0xc0, !PT ;  /* 0x0000004006067812 */ /* 0x000fc800078ec0ff */
[----:B------:R-:W-:-:S05]  /*12f0*/  IADD3 R6, P0, PT, R6, UR12, RZ ;  /* 0x0000000c06067c10 */ /* 0x000fca000ff1e0ff */
[----:B------:R-:W-:-:S05]  /*1300*/  IMAD.X R7, RZ, RZ, UR13, P0 ;  /* 0x0000000dff077e24 */ /* 0x000fca00080e06ff */
[----:B------:R-:W2:Y:S04]  /*1310*/  LDG.E.128.CONSTANT R40, desc[UR10][R6.64] ;  /* 0x0000000a06287981 */ /* 0x000ea8000c1e9d00 */
[----:B------:R-:W3:Y:S04]  /*1320*/  LDG.E.128.CONSTANT R44, desc[UR10][R6.64+0x10] ;  /* 0x0000100a062c7981 */ /* 0x000ee8000c1e9d00 */
[----:B------:R-:W4:Y:S01]  /*1330*/  LDG.E.128.CONSTANT R48, desc[UR10][R6.64+0x20] ;  /* 0x0000200a06307981 */ /* 0x000f22000c1e9d00 */
[----:B------:R-:W-:Y:S01]  /*1340*/  LOP3.LUT R8, R56, 0x1, RZ, 0xc0, !PT ;  /* 0x0000000138087812 */ /* 0x000fe200078ec0ff */
[----:B------:R-:W-:Y:S01]  /*1350*/  IMAD.MOV.U32 R54, RZ, RZ, 0x20fd8164 ;  /* 0x20fd8164ff367424 */ /* 0x000fe200078e00ff */
[----:B------:R-:W-:Y:S01]  /*1360*/  DMUL R66, R22, 5 ;  /* 0x4014000016427828 */ /* 0x000fe20000000000 */
[----:B------:R-:W-:Y:S01]  /*1370*/  IMAD.MOV.U32 R55, RZ, RZ, 0x3da8ff83 ;  /* 0x3da8ff83ff377424 */ /* 0x000fe200078e00ff */
[----:B------:R-:W-:Y:S01]  /*1380*/  ISETP.NE.U32.AND P0, PT, R8, 0x1, PT ;  /* 0x000000010800780c */ /* 0x000fe20003f05070 */
[----:B------:R-:W-:Y:S01]  /*1390*/  DMUL R8, R2, R2 ;  /* 0x0000000202087228 */ /* 0x000fe20000000000 */
[----:B------:R-:W-:Y:S01]  /*13a0*/  BSSY.RECONVERGENT B0, `(.L_x_8) ;  /* 0x0000032000007945 */ /* 0x000fe20003800200 */
[----:B------:R-:W-:Y:S01]  /*13b0*/  DSETP.NEU.AND P1, PT, |R10|, +INF , PT ;  /* 0x7ff000000a00742a */ /* 0x000fe20003f2d200 */
[----:B------:R-:W-:-:S02]  /*13c0*/  FSEL R54, R54, -8.06006814911005101289e+34, !P0 ;  /* 0xf9785eba36367808 */ /* 0x000fc40004000000 */
[----:B------:R-:W-:Y:S01]  /*13d0*/  FSEL R55, -R55, 0.11223486810922622681, !P0 ;  /* 0x3de5db6537377808 */ /* 0x000fe20004000100 */
[----:B------:R-:W-:-:S10]  /*13e0*/  DMUL R76, R38, R66 ;  /* 0x00000042264c7228 */ /* 0x000fd40000000000 */
[----:B------:R-:W-:Y:S01]  /*13f0*/  @!P1 IMAD.MOV.U32 R62, RZ, RZ, 0x1 ;  /* 0x00000001ff3e9424 */ /* 0x000fe200078e00ff */
[----:B--2---:R-:W-:-:S08]  /*1400*/  DFMA R40, R8, R54, R40 ;  /* 0x000000360828722b */ /* 0x004fd00000000028 */
[----:B------:R-:W-:-:S08]  /*1410*/  DFMA R40, R8, R40, R42 ;  /* 0x000000280828722b */ /* 0x000fd0000000002a */
[----:B---3--:R-:W-:-:S08]  /*1420*/  DFMA R40, R8, R40, R44 ;  /* 0x000000280828722b */ /* 0x008fd0000000002c */
[----:B------:R-:W-:-:S08]  /*1430*/  DFMA R40, R8, R40, R46 ;  /* 0x000000280828722b */ /* 0x000fd0000000002e */
[----:B----4-:R-:W-:-:S08]  /*1440*/  DFMA R40, R8, R40, R48 ;  /* 0x000000280828722b */ /* 0x010fd00000000030 */
[----:B------:R-:W-:-:S08]  /*1450*/  DFMA R40, R8, R40, R50 ;  /* 0x000000280828722b */ /* 0x000fd00000000032 */
[----:B------:R-:W-:Y:S02]  /*1460*/  DFMA R2, R40, R2, R2 ;  /* 0x000000022802722b */ /* 0x000fe40000000002 */
[----:B------:R-:W-:-:S10]  /*1470*/  DFMA R8, R8, R40, 1 ;  /* 0x3ff000000808742b */ /* 0x000fd40000000028 */
[----:B------:R-:W-:Y:S02]  /*1480*/  FSEL R6, R8, R2, !P0 ;  /* 0x0000000208067208 */ /* 0x000fe40004000000 */
[----:B------:R-:W-:Y:S02]  /*1490*/  FSEL R7, R9, R3, !P0 ;  /* 0x0000000309077208 */ /* 0x000fe40004000000 */
[----:B------:R-:W-:-:S04]  /*14a0*/  LOP3.LUT P0, RZ, R56, 0x2, RZ, 0xc0, !PT ;  /* 0x0000000238ff7812 */ /* 0x000fc8000780c0ff */
[----:B------:R-:W-:-:S10]  /*14b0*/  DADD R2, RZ, -R6 ;  /* 0x00000000ff027229 */ /* 0x000fd40000000806 */
[----:B------:R-:W-:Y:S02]  /*14c0*/  FSEL R40, R6, R2, !P0 ;  /* 0x0000000206287208 */ /* 0x000fe40004000000 */
[----:B------:R-:W-:Y:S01]  /*14d0*/  FSEL R41, R7, R3, !P0 ;  /* 0x0000000307297208 */ /* 0x000fe20004000000 */
[----:B------:R-:W-:Y:S02]  /*14e0*/  DMUL R2, R24, 5 ;  /* 0x4014000018027828 */ /* 0x000fe40000000000 */
[----:B------:R-:W-:-:S03]  /*14f0*/  @!P1 DMUL R6, RZ, R10 ;  /* 0x0000000aff069228 */ /* 0x000fc60000000000 */
[----:B------:R-:W-:Y:S02]  /*1500*/  DFMA R42, R78, R40, R4 ;  /* 0x000000284e2a722b */ /* 0x000fe40000000004 */
[----:B------:R-:W-:Y:S02]  /*1510*/  DMUL R4, R66, R16 ;  /* 0x0000001042047228 */ /* 0x000fe40000000000 */
[----:B------:R-:W-:-:S04]  /*1520*/  DMUL R74, R38, R2 ;  /* 0x00000002264a7228 */ /* 0x000fc80000000000 */
[----:B------:R-:W-:Y:S01]  /*1530*/  DFMA R42, R40, -R76, R42 ;  /* 0x8000004c282a722b */ /* 0x000fe2000000002a */
[----:B------:R-:W-:Y:S10]  /*1540*/  @!P1 BRA `(.L_x_9) ;  /* 0x00000000005c9947 */ /* 0x000ff40003800000 */
[----:B------:R-:W-:Y:S01]  /*1550*/  UMOV UR6, 0x6dc9c883 ;  /* 0x6dc9c88300067882 */ /* 0x000fe20000000000 */
[----:B------:R-:W-:Y:S01]  /*1560*/  UMOV UR7, 0x3fe45f30 ;  /* 0x3fe45f3000077882 */ /* 0x000fe20000000000 */
[C---:B------:R-:W-:Y:S01]  /*1570*/  DSETP.GE.AND P0, PT, |R10|.reuse, 2.14748364800000000000e+09, PT ;  /* 0x41e000000a00742a */ /* 0x040fe20003f06200 */
[----:B------:R-:W-:Y:S01]  /*1580*/  BSSY.RECONVERGENT B1, `(.L_x_10) ;  /* 0x0000012000017945 */ /* 0x000fe20003800200 */
[----:B------:R-:W-:Y:S01]  /*1590*/  DMUL R8, R10, UR6 ;  /* 0x000000060a087c28 */ /* 0x000fe20008000000 */
[----:B------:R-:W-:Y:S01]  /*15a0*/  UMOV UR6, 0x54442d18 ;  /* 0x54442d1800067882 */ /* 0x000fe20000000000 */
[----:B------:R-:W-:-:S08]  /*15b0*/  UMOV UR7, 0x3ff921fb ;  /* 0x3ff921fb00077882 */ /* 0x000fd00000000000 */
        /* <DEDUP_REMOVED lines=14> */
.L_x_11:
[----:B------:R-:W-:Y:S05]  /*16a0*/  BSYNC.RECONVERGENT B1 ;  /* 0x0000000000017941 */ /* 0x000fea0003800200 */
.L_x_10:
[----:B------:R-:W-:-:S07]  /*16b0*/  VIADD R62, R8, 0x1 ;  /* 0x00000001083e7836 */ /* 0x000fce0000000000 */
.L_x_9:
[----:B------:R-:W-:Y:S05]  /*16c0*/  BSYNC.RECONVERGENT B0 ;  /* 0x0000000000007941 */ /* 0x000fea0003800200 */
.L_x_8:
[----:B------:R-:W-:-:S05]  /*16d0*/  IMAD.SHL.U32 R8, R62, 0x40, RZ ;  /* 0x000000403e087824 */ /* 0x000fca00078e00ff */
[----:B------:R-:W-:-:S04]  /*16e0*/  LOP3.LUT R8, R8, 0x40, RZ, 0xc0, !PT ;  /* 0x0000004008087812 */ /* 0x000fc800078ec0ff */
[----:B------:R-:W-:-:S05]  /*16f0*/  IADD3 R8, P0, PT, R8, UR12, RZ ;  /* 0x0000000c08087c10 */ /* 0x000fca000ff1e0ff */
[----:B------:R-:W-:-:S05]  /*1700*/  IMAD.X R9, RZ, RZ, UR13, P0 ;  /* 0x0000000dff097e24 */ /* 0x000fca00080e06ff */
[----:B------:R-:W2:Y:S04]  /*1710*/  LDG.E.128.CONSTANT R56, desc[UR10][R8.64] ;  /* 0x0000000a08387981 */ /* 0x000ea8000c1e9d00 */
[----:B------:R-:W3:Y:S04]  /*1720*/  LDG.E.128.CONSTANT R48, desc[UR10][R8.64+0x10] ;  /* 0x0000100a08307981 */ /* 0x000ee8000c1e9d00 */
[----:B------:R0:W4:Y:S01]  /*1730*/  LDG.E.128.CONSTANT R44, desc[UR10][R8.64+0x20] ;  /* 0x0000200a082c7981 */ /* 0x000122000c1e9d00 */
[----:B------:R-:W-:Y:S01]  /*1740*/  LOP3.LUT R54, R62, 0x1, RZ, 0xc0, !PT ;  /* 0x000000013e367812 */ /* 0x000fe200078ec0ff */
[----:B------:R-:W-:Y:S01]  /*1750*/  IMAD.MOV.U32 R60, RZ, RZ, 0x20fd8164 ;  /* 0x20fd8164ff3c7424 */ /* 0x000fe200078e00ff */
[----:B------:R-:W-:Y:S01]  /*1760*/  BSSY.RECONVERGENT B0, `(.L_x_12) ;  /* 0x000001d000007945 */ /* 0x000fe20003800200 */
[----:B------:R-:W-:Y:S01]  /*1770*/  IMAD.MOV.U32 R61, RZ, RZ, 0x3da8ff83 ;  /* 0x3da8ff83ff3d7424 */ /* 0x000fe200078e00ff */
[----:B------:R-:W-:Y:S01]  /*1780*/  ISETP.NE.U32.AND P0, PT, R54, 0x1, PT ;  /* 0x000000013600780c */ /* 0x000fe20003f05070 */
[----:B------:R-:W-:Y:S01]  /*1790*/  DMUL R54, R6, R6 ;  /* 0x0000000606367228 */ /* 0x000fe20000000000 */
[----:B------:R-:W-:-:S02]  /*17a0*/  UMOV UR7, 0x40000000 ;  /* 0x4000000000077882 */ /* 0x000fc40000000000 */
[----:B------:R-:W-:Y:S01]  /*17b0*/  FSEL R60, R60, -8.06006814911005101289e+34, !P0 ;  /* 0xf9785eba3c3c7808 */ /* 0x000fe20004000000 */
[----:B0-----:R-:W-:Y:S01]  /*17c0*/  DFMA R8, R40, -R74, R42 ;  /* 0x8000004a2808722b */ /* 0x001fe2000000002a */
[----:B------:R-:W-:-:S06]  /*17d0*/  FSEL R61, -R61, 0.11223486810922622681, !P0 ;  /* 0x3de5db653d3d7808 */ /* 0x000fcc0004000100 */
[----:B--2---:R-:W-:-:S08]  /*17e0*/  DFMA R56, R54, R60, R56 ;  /* 0x0000003c3638722b */ /* 0x004fd00000000038 */
[----:B------:R-:W-:-:S08]  /*17f0*/  DFMA R56, R54, R56, R58 ;  /* 0x000000383638722b */ /* 0x000fd0000000003a */
[----:B---3--:R-:W-:Y:S02]  /*1800*/  DFMA R48, R54, R56, R48 ;  /* 0x000000383630722b */ /* 0x008fe40000000030 */
[----:B------:R-:W-:-:S06]  /*1810*/  DMUL R56, R2, R16 ;  /* 0x0000001002387228 */ /* 0x000fcc0000000000 */
        /* <DEDUP_REMOVED lines=10> */
[----:B------:R-:W-:-:S06]  /*18c0*/  FSEL R43, R45, R7, !P0 ;  /* 0x000000072d2b7208 */ /* 0x000fcc0004000000 */
[----:B------:R-:W-:Y:S02]  /*18d0*/  DADD R6, -RZ, |R42| ;  /* 0x00000000ff067229 */ /* 0x000fe4000000052a */
[----:B------:R-:W-:-:S08]  /*18e0*/  DFMA R8, R4, R42, R8 ;  /* 0x0000002a0408722b */ /* 0x000fd00000000008 */
[----:B------:R-:W-:Y:S01]  /*18f0*/  DFMA R46, R42, R56, R8 ;  /* 0x000000382a2e722b */ /* 0x000fe20000000008 */
[----:B------:R-:W-:Y:S01]  /*1900*/  IMAD.MOV.U32 R8, RZ, RZ, R6 ;  /* 0x000000ffff087224 */ /* 0x000fe200078e0006 */
[----:B------:R-:W-:-:S09]  /*1910*/  MOV R6, 0x1930 ;  /* 0x0000193000067802 */ /* 0x000fd20000000f00 */
[----:B------:R-:W-:Y:S05]  /*1920*/  CALL.REL.NOINC `($_Z8simulateP17curandStateXORWOWPdS1_S1_ii$__internal_accurate_pow) ;  /* 0x0000007400647944 */ /* 0x000fea0003c00000 */
[----:B------:R-:W-:Y:S05]  /*1930*/  BSYNC.RECONVERGENT B0 ;  /* 0x0000000000007941 */ /* 0x000fea0003800200 */
.L_x_12:
[C---:B------:R-:W-:Y:S01]  /*1940*/  DADD R6, R42.reuse, 2 ;  /* 0x400000002a067429 */ /* 0x040fe20000000000 */
[----:B------:R-:W-:Y:S01]  /*1950*/  BSSY.RECONVERGENT B0, `(.L_x_13) ;  /* 0x000000e000007945 */ /* 0x000fe20003800200 */
[C---:B------:R-:W-:Y:S02]  /*1960*/  DSETP.NEU.AND P0, PT, R42.reuse, RZ, PT ;  /* 0x000000ff2a00722a */ /* 0x040fe40003f0d000 */
[----:B------:R-:W-:-:S06]  /*1970*/  DSETP.NEU.AND P2, PT, R42, 1, PT ;  /* 0x3ff000002a00742a */ /* 0x000fcc0003f4d000 */
        /* <DEDUP_REMOVED lines=11> */
.L_x_14:
[----:B------:R-:W-:Y:S05]  /*1a30*/  BSYNC.RECONVERGENT B0 ;  /* 0x0000000000007941 */ /* 0x000fea0003800200 */
.L_x_13:
[----:B------:R-:W-:Y:S01]  /*1a40*/  FSEL R44, R6, RZ, P2 ;  /* 0x000000ff062c7208 */ /* 0x000fe20001000000 */
[----:B------:R-:W-:Y:S01]  /*1a50*/  DMUL R58, R52, 5 ;  /* 0x40140000343a7828 */ /* 0x000fe20000000000 */
[----:B------:R-:W-:Y:S01]  /*1a60*/  FSEL R45, R7, 1.875, P2 ;  /* 0x3ff00000072d7808 */ /* 0x000fe20001000000 */
[----:B------:R-:W-:Y:S01]  /*1a70*/  DMUL R60, R92, 5 ;  /* 0x401400005c3c7828 */ /* 0x000fe20000000000 */
[----:B------:R-:W-:Y:S01]  /*1a80*/  BSSY.RECONVERGENT B0, `(.L_x_15) ;  /* 0x0000023000007945 */ /* 0x000fe20003800200 */
[----:B------:R-:W-:-:S03]  /*1a90*/  DSETP.NEU.AND P0, PT, |R14|, +INF , PT ;  /* 0x7ff000000e00742a */ /* 0x000fc60003f0d200 */
[-C--:B------:R-:W-:Y:S02]  /*1aa0*/  DFMA R46, R72, R44.reuse, R46 ;  /* 0x0000002c482e722b */ /* 0x080fe4000000002e */
[----:B------:R-:W-:-:S06]  /*1ab0*/  DMUL R64, R28, R44 ;  /* 0x0000002c1c407228 */ /* 0x000fcc0000000000 */
[----:B------:R-:W-:-:S03]  /*1ac0*/  DFMA R46, -R28, R40, R46 ;  /* 0x000000281c2e722b */ /* 0x000fc6000000012e */
[----:B------:R-:W-:Y:S01]  /*1ad0*/  @!P0 DMUL R6, RZ, R14 ;  /* 0x0000000eff068228 */ /* 0x000fe20000000000 */
[----:B------:R-:W-:-:S04]  /*1ae0*/  @!P0 IMAD.MOV.U32 R62, RZ, RZ, 0x1 ;  /* 0x00000001ff3e8424 */ /* 0x000fc800078e00ff */
[----:B------:R-:W-:-:S08]  /*1af0*/  DFMA R46, R40, R58, R46 ;  /* 0x0000003a282e722b */ /* 0x000fd0000000002e */
[----:B------:R-:W-:-:S08]  /*1b00*/  DFMA R46, R40, R60, R46 ;  /* 0x0000003c282e722b */ /* 0x000fd0000000002e */
[----:B------:R-:W-:-:S08]  /*1b10*/  DFMA R46, R40, R64, R46 ;  /* 0x00000040282e722b */ /* 0x000fd0000000002e */
[----:B------:R-:W-:Y:S01]  /*1b20*/  DFMA R64, -R40, R64, R46 ;  /* 0x000000402840722b */ /* 0x000fe2000000012e */
        /* <DEDUP_REMOVED lines=22> */
.L_x_18:
[----:B------:R-:W-:Y:S05]  /*1c90*/  BSYNC.RECONVERGENT B1 ;  /* 0x0000000000017941 */ /* 0x000fea0003800200 */
.L_x_17:
[----:B------:R-:W-:-:S07]  /*1ca0*/  VIADD R62, R8, 0x1 ;  /* 0x00000001083e7836 */ /* 0x000fce0000000000 */
.L_x_16:
[----:B------:R-:W-:Y:S05]  /*1cb0*/  BSYNC.RECONVERGENT B0 ;  /* 0x0000000000007941 */ /* 0x000fea0003800200 */
.L_x_15:
        /* <DEDUP_REMOVED lines=9> */
[----:B------:R-:W-:Y:S01]  /*1d50*/  BSSY.RECONVERGENT B0, `(.L_x_19) ;  /* 0x000001e000007945 */ /* 0x000fe20003800200 */
[----:B------:R-:W-:Y:S01]  /*1d60*/  IMAD.MOV.U32 R55, RZ, RZ, 0x3da8ff83 ;  /* 0x3da8ff83ff377424 */ /* 0x000fe200078e00ff */
[----:B------:R-:W-:Y:S01]  /*1d70*/  ISETP.NE.U32.AND P0, PT, R46, 0x1, PT ;  /* 0x000000012e00780c */ /* 0x000fe20003f05070 */
[----:B------:R-:W-:Y:S01]  /*1d80*/  DMUL R46, R6, R6 ;  /* 0x00000006062e7228 */ /* 0x000fe20000000000 */
[----:B------:R-:W-:-:S02]  /*1d90*/  UMOV UR7, 0x40000000 ;  /* 0x4000000000077882 */ /* 0x000fc40000000000 */
[----:B------:R-:W-:Y:S02]  /*1da0*/  FSEL R54, R54, -8.06006814911005101289e+34, !P0 ;  /* 0xf9785eba36367808 */ /* 0x000fe40004000000 */
[----:B------:R-:W-:-:S06]  /*1db0*/  FSEL R55, -R55, 0.11223486810922622681, !P0 ;  /* 0x3de5db6537377808 */ /* 0x000fcc0004000100 */
[----:B--2---:R-:W-:Y:S02]  /*1dc0*/  DFMA R80, R46, R54, R80 ;  /* 0x000000362e50722b */ /* 0x004fe40000000050 */
[----:B------:R-:W-:-:S06]  /*1dd0*/  DMUL R54, RZ, R44 ;  /* 0x0000002cff367228 */ /* 0x000fcc0000000000 */
        /* <DEDUP_REMOVED lines=13> */
[----:B------:R-:W-:-:S05]  /*1eb0*/  DADD R8, -RZ, |R18| ;  /* 0x00000000ff087229 */ /* 0x000fca0000000512 */
[----:B------:R-:W-:-:S08]  /*1ec0*/  DMUL R62, R30, R46 ;  /* 0x0000002e1e3e7228 */ /* 0x000fd00000000000 */
[----:B------:R-:W-:-:S08]  /*1ed0*/  DMUL R6, R42, R62 ;  /* 0x0000003e2a067228 */ /* 0x000fd00000000000 */
[----:B------:R-:W-:-:S08]  /*1ee0*/  DFMA R6, -R40, R6, R64 ;  /* 0x000000062806722b */ /* 0x000fd00000000140 */
[----:B------:R-:W-:Y:S01]  /*1ef0*/  DADD R50, R6, R54 ;  /* 0x0000000006327229 */ /* 0x000fe20000000036 */
[----:B------:R-:W-:Y:S01]  /*1f00*/  IMAD.MOV.U32 R7, RZ, RZ, R9 ;  /* 0x000000ffff077224 */ /* 0x000fe200078e0009 */
[----:B------:R-:W-:-:S09]  /*1f10*/  MOV R6, 0x1f30 ;  /* 0x00001f3000067802 */ /* 0x000fd20000000f00 */
[----:B------:R-:W-:Y:S05]  /*1f20*/  CALL.REL.NOINC `($_Z8simulateP17curandStateXORWOWPdS1_S1_ii$__internal_accurate_pow) ;  /* 0x0000006c00e47944 */ /* 0x000fea0003c00000 */
[----:B------:R-:W-:Y:S05]  /*1f30*/  BSYNC.RECONVERGENT B0 ;  /* 0x0000000000007941 */ /* 0x000fea0003800200 */
.L_x_19:
        /* <DEDUP_REMOVED lines=15> */
.L_x_21:
[----:B------:R-:W-:Y:S05]  /*2030*/  BSYNC.RECONVERGENT B0 ;  /* 0x0000000000007941 */ /* 0x000fea0003800200 */
.L_x_20:
[----:B------:R-:W-:Y:S01]  /*2040*/  FSEL R48, R6, RZ, P2 ;  /* 0x000000ff06307208 */ /* 0x000fe20001000000 */
[----:B------:R-:W-:Y:S01]  /*2050*/  DADD R8, -RZ, |R46| ;  /* 0x00000000ff087229 */ /* 0x000fe2000000052e */
[----:B------:R-:W-:Y:S01]  /*2060*/  FSEL R49, R7, 1.875, P2 ;  /* 0x3ff0000007317808 */ /* 0x000fe20001000000 */
[----:B------:R-:W-:Y:S01]  /*2070*/  BSSY.RECONVERGENT B0, `(.L_x_22) ;  /* 0x000000c000007945 */ /* 0x000fe20003800200 */
[----:B------:R-:W-:-:S04]  /*2080*/  UMOV UR7, 0x40000000 ;  /* 0x4000000000077882 */ /* 0x000fc80000000000 */
[-C--:B------:R-:W-:Y:S02]  /*2090*/  DMUL R64, R26, R48.reuse ;  /* 0x000000301a407228 */ /* 0x080fe40000000000 */
[-C--:B------:R-:W-:Y:S02]  /*20a0*/  DMUL R66, R66, R48.reuse ;  /* 0x0000003042427228 */ /* 0x080fe40000000000 */
[----:B------:R-:W-:-:S04]  /*20b0*/  DMUL R68, R2, R48 ;  /* 0x0000003002447228 */ /* 0x000fc80000000000 */
[C---:B------:R-:W-:Y:S02]  /*20c0*/  DMUL R6, R44.reuse, R64 ;  /* 0x000000402c067228 */ /* 0x040fe40000000000 */
[----:B------:R-:W-:-:S06]  /*20d0*/  DMUL R70, R44, R66 ;  /* 0x000000422c467228 */ /* 0x000fcc0000000000 */
[----:B------:R-:W-:-:S08]  /*20e0*/  DFMA R6, R40, R6, R50 ;  /* 0x000000062806722b */ /* 0x000fd00000000032 */
[----:B------:R-:W-:Y:S01]  /*20f0*/  DFMA R70, -R40, R70, R6 ;  /* 0x000000462846722b */ /* 0x000fe20000000106 */
[----:B------:R-:W-:Y:S01]  /*2100*/  IMAD.MOV.U32 R7, RZ, RZ, R9 ;  /* 0x000000ffff077224 */ /* 0x000fe200078e0009 */
[----:B------:R-:W-:-:S09]  /*2110*/  MOV R6, 0x2130 ;  /* 0x0000213000067802 */ /* 0x000fd20000000f00 */
[----:B------:R-:W-:Y:S05]  /*2120*/  CALL.REL.NOINC `($_Z8simulateP17curandStateXORWOWPdS1_S1_ii$__internal_accurate_pow) ;  /* 0x0000006c00647944 */ /* 0x000fea0003c00000 */
[----:B------:R-:W-:Y:S05]  /*2130*/  BSYNC.RECONVERGENT B0 ;  /* 0x0000000000007941 */ /* 0x000fea0003800200 */
.L_x_22:
[C---:B------:R-:W-:Y:S01]  /*2140*/  DADD R6, R46.reuse, 2 ;  /* 0x400000002e067429 */ /* 0x040fe20000000000 */
[----:B------:R-:W-:Y:S01]  /*2150*/  BSSY.RECONVERGENT B0, `(.L_x_23) ;  /* 0x0000010000007945 */ /* 0x000fe20003800200 */
[C---:B------:R-:W-:Y:S02]  /*2160*/  DSETP.NEU.AND P0, PT, R46.reuse, RZ, PT ;  /* 0x000000ff2e00722a */ /* 0x040fe40003f0d000 */
[----:B------:R-:W-:Y:S02]  /*2170*/  DSETP.NEU.AND P2, PT, R46, 1, PT ;  /* 0x3ff000002e00742a */ /* 0x000fe40003f4d000 */
[----:B------:R-:W-:Y:S02]  /*2180*/  DMUL R80, R44, R68 ;  /* 0x000000442c507228 */ /* 0x000fe40000000000 */
[----:B------:R-:W-:Y:S02]  /*2190*/  FSEL R8, R124, RZ, P0 ;  /* 0x000000ff7c087208 */ /* 0x000fe40000000000 */
[----:B------:R-:W-:-:S02]  /*21a0*/  LOP3.LUT R6, R7, 0x7ff00000, RZ, 0xc0, !PT ;  /* 0x7ff0000007067812 */ /* 0x000fc400078ec0ff */
[----:B------:R-:W-:Y:S02]  /*21b0*/  FSEL R9, R9, RZ, P0 ;  /* 0x000000ff09097208 */ /* 0x000fe40000000000 */
[----:B------:R-:W-:Y:S01]  /*21c0*/  ISETP.NE.AND P1, PT, R6, 0x7ff00000, PT ;  /* 0x7ff000000600780c */ /* 0x000fe20003f25270 */
[----:B------:R-:W-:-:S12]  /*21d0*/  DMUL R6, R26, R16 ;  /* 0x000000101a067228 */ /* 0x000fd80000000000 */
[----:B------:R-:W-:Y:S05]  /*21e0*/  @P1 BRA `(.L_x_24) ;  /* 0x0000000000181947 */ /* 0x000fea0003800000 */
[----:B------:R-:W-:-:S14]  /*21f0*/  DSETP.NAN.AND P0, PT, R46, R46, PT ;  /* 0x0000002e2e00722a */ /* 0x000fdc0003f08000 */
[----:B------:R-:W-:Y:S01]  /*2200*/  @P0 DADD R8, R46, 2 ;  /* 0x400000002e080429 */ /* 0x000fe20000000000 */
[----:B------:R-:W-:Y:S10]  /*2210*/  @P0 BRA `(.L_x_24) ;  /* 0x00000000000c0947 */ /* 0x000ff40003800000 */
[----:B------:R-:W-:-:S14]  /*2220*/  DSETP.NEU.AND P0, PT, |R46|, +INF , PT ;  /* 0x7ff000002e00742a */ /* 0x000fdc0003f0d200 */
[----:B------:R-:W-:Y:S02]  /*2230*/  @!P0 IMAD.MOV.U32 R8, RZ, RZ, 0x0 ;  /* 0x00000000ff088424 */ /* 0x000fe400078e00ff */
[----:B------:R-:W-:-:S07]  /*2240*/  @!P0 IMAD.MOV.U32 R9, RZ, RZ, 0x7ff00000 ;  /* 0x7ff00000ff098424 */ /* 0x000fce00078e00ff */
.L_x_24:
[----:B------:R-:W-:Y:S05]  /*2250*/  BSYNC.RECONVERGENT B0 ;  /* 0x0000000000007941 */ /* 0x000fea0003800200 */
.L_x_23:
[----:B------:R-:W-:Y:S01]  /*2260*/  FSEL R50, R8, RZ, P2 ;  /* 0x000000ff08327208 */ /* 0x000fe20001000000 */
[----:B------:R-:W-:Y:S01]  /*2270*/  DFMA R80, -R40, R80, R70 ;  /* 0x000000502850722b */ /* 0x000fe20000000146 */
[----:B------:R-:W-:Y:S01]  /*2280*/  FSEL R51, R9, 1.875, P2 ;  /* 0x3ff0000009337808 */ /* 0x000fe20001000000 */
[----:B------:R-:W-:Y:S01]  /*2290*/  UMOV UR6, 0x5c28f5c3 ;  /* 0x5c28f5c300067882 */ /* 0x000fe20000000000 */
[----:B------:R-:W-:Y:S01]  /*22a0*/  UMOV UR7, 0x4046128f ;  /* 0x4046128f00077882 */ /* 0x000fe20000000000 */
[----:B------:R-:W-:Y:S01]  /*22b0*/  DSETP.NEU.AND P0, PT, |R14|, +INF , PT ;  /* 0x7ff000000e00742a */ /* 0x000fe20003f0d200 */
[----:B------:R-:W-:Y:S01]  /*22c0*/  BSSY.RECONVERGENT B0, `(.L_x_25) ;  /* 0x0000028000007945 */ /* 0x000fe20003800200 */
[----:B------:R-:W-:Y:S02]  /*22d0*/  DMUL R70, R46, UR6 ;  /* 0x000000062e467c28 */ /* 0x000fe40008000000 */
[----:B------:R-:W-:Y:S02]  /*22e0*/  DMUL R6, R50, R6 ;  /* 0x0000000632067228 */ /* 0x000fe40000000000 */
[----:B------:R-:W-:-:S02]  /*22f0*/  DMUL R8, R72, R50 ;  /* 0x0000003248087228 */ /* 0x000fc40000000000 */
[----:B------:R-:W-:-:S04]  /*2300*/  DMUL R82, R28, R50 ;  /* 0x000000321c527228 */ /* 0x000fc80000000000 */
[C---:B------:R-:W-:Y:S02]  /*2310*/  DFMA R6, -R42.reuse, R6, R80 ;  /* 0x000000062a06722b */ /* 0x040fe40000000150 */
[----:B------:R-:W-:Y:S01]  /*2320*/  DMUL R80, R42, R70 ;  /* 0x000000462a507228 */ /* 0x000fe20000000000 */
[----:B------:R-:W-:Y:S01]  /*2330*/  @!P0 IMAD.MOV.U32 R100, RZ, RZ, RZ ;  /* 0x000000ffff648224 */ /* 0x000fe200078e00ff */
[----:B------:R-:W-:-:S04]  /*2340*/  DMUL R82, R44, R82 ;  /* 0x000000522c527228 */ /* 0x000fc80000000000 */
[----:B------:R-:W-:Y:S02]  /*2350*/  DFMA R6, -R44, R8, R6 ;  /* 0x000000082c06722b */ /* 0x000fe40000000106 */
[----:B------:R-:W-:-:S06]  /*2360*/  @!P0 DMUL R8, RZ, R14 ;  /* 0x0000000eff088228 */ /* 0x000fcc0000000000 */
[----:B------:R-:W-:-:S08]  /*2370*/  DFMA R6, R40, R80, R6 ;  /* 0x000000502806722b */ /* 0x000fd00000000006 */
[----:B------:R-:W-:-:S08]  /*2380*/  DFMA R6, -R40, R82, R6 ;  /* 0x000000522806722b */ /* 0x000fd00000000106 */
[----:B------:R-:W-:Y:S01]  /*2390*/  DFMA R94, R40, R82, R6 ;  /* 0x00000052285e722b */ /* 0x000fe20000000006 */
        /* <DEDUP_REMOVED lines=17> */
[----:B------:R-:W-:Y:S01]  /*24b0*/  BSSY.RECONVERGENT B1, `(.L_x_27) ;  /* 0x0000005000017945 */ /* 0x000fe20003800200 */
[----:B------:R-:W-:Y:S01]  /*24c0*/  IMAD.MOV.U32 R6, RZ, RZ, R14 ;  /* 0x000000ffff067224 */ /* 0x000fe200078e000e */
[----:B------:R-:W-:Y:S01]  /*24d0*/  MOV R84, 0x2500 ;  /* 0x0000250000547802 */ /* 0x000fe20000000f00 */
[----:B------:R-:W-:-:S07]  /*24e0*/  IMAD.MOV.U32 R86, RZ, RZ, R15 ;  /* 0x000000ffff567224 */ /* 0x000fce00078e000f */
[----:B------:R-:W-:Y:S05]  /*24f0*/  CALL.REL.NOINC `($_Z8simulateP17curandStateXORWOWPdS1_S1_ii$__internal_trig_reduction_slowpathd) ;  /* 0x0000007400307944 */ /* 0x000fea0003c00000 */
[----:B------:R-:W-:Y:S05]  /*2500*/  BSYNC.RECONVERGENT B1 ;  /* 0x0000000000017941 */ /* 0x000fea0003800200 */
.L_x_27:
[----:B------:R-:W-:Y:S02]  /*2510*/  IMAD.MOV.U32 R100, RZ, RZ, R8 ;  /* 0x000000ffff647224 */ /* 0x000fe400078e0008 */
[----:B------:R-:W-:Y:S02]  /*2520*/  IMAD.MOV.U32 R8, RZ, RZ, R6 ;  /* 0x000000ffff087224 */ /* 0x000fe400078e0006 */
[----:B------:R-:W-:-:S07]  /*2530*/  IMAD.MOV.U32 R9, RZ, RZ, R7 ;  /* 0x000000ffff097224 */ /* 0x000fce00078e0007 */
.L_x_26:
[----:B------:R-:W-:Y:S05]  /*2540*/  BSYNC.RECONVERGENT B0 ;  /* 0x0000000000007941 */ /* 0x000fea0003800200 */
.L_x_25:
        /* <DEDUP_REMOVED lines=9> */
[----:B------:R-:W-:Y:S01]  /*25e0*/  UMOV UR6, 0x51eb851f ;  /* 0x51eb851f00067882 */ /* 0x000fe20000000000 */
[----:B------:R-:W-:Y:S01]  /*25f0*/  IMAD.MOV.U32 R99, RZ, RZ, 0x3da8ff83 ;  /* 0x3da8ff83ff637424 */ /* 0x000fe200078e00ff */
[----:B------:R-:W-:Y:S01]  /*2600*/  ISETP.NE.U32.AND P0, PT, R96, 0x1, PT ;  /* 0x000000016000780c */ /* 0x000fe20003f05070 */
[----:B------:R-:W-:Y:S01]  /*2610*/  DMUL R96, R8, R8 ;  /* 0x0000000808607228 */ /* 0x000fe20000000000 */
[----:B------:R-:W-:Y:S01]  /*2620*/  UMOV UR7, 0x40239eb8 ;  /* 0x40239eb800077882 */ /* 0x000fe20000000000 */
[----:B------:R-:W-:Y:S01]  /*2630*/  DMUL R76, R76, R42 ;  /* 0x0000002a4c4c7228 */ /* 0x000fe20000000000 */
[----:B------:R-:W-:Y:S01]  /*2640*/  FSEL R98, R98, -8.06006814911005101289e+34, !P0 ;  /* 0xf9785eba62627808 */ /* 0x000fe20004000000 */
[----:B------:R-:W-:Y:S01]  /*2650*/  BSSY.RECONVERGENT B0, `(.L_x_28) ;  /* 0x000003a000007945 */ /* 0x000fe20003800200 */
[----:B------:R-:W-:-:S02]  /*2660*/  FSEL R99, -R99, 0.11223486810922622681, !P0 ;  /* 0x3de5db6563637808 */ /* 0x000fc40004000100 */
[----:B------:R-:W-:-:S04]  /*2670*/  ISETP.GE.AND P1, PT, R43, RZ, PT ;  /* 0x000000ff2b00720c */ /* 0x000fc80003f26270 */
[----:B--2---:R-:W-:-:S08]  /*2680*/  DFMA R80, R96, R98, R80 ;  /* 0x000000626050722b */ /* 0x004fd00000000050 */
[----:B------:R-:W-:-:S08]  /*2690*/  DFMA R80, R96, R80, R82 ;  /* 0x000000506050722b */ /* 0x000fd00000000052 */
[----:B---3--:R-:W-:Y:S02]  /*26a0*/  DFMA R80, R96, R80, R84 ;  /* 0x000000506050722b */ /* 0x008fe40000000054 */
[----:B------:R-:W-:-:S06]  /*26b0*/  DMUL R84, R78, R42 ;  /* 0x0000002a4e547228 */ /* 0x000fcc0000000000 */
[----:B------:R-:W-:-:S08]  /*26c0*/  DFMA R80, R96, R80, R86 ;  /* 0x000000506050722b */ /* 0x000fd00000000056 */
[----:B----4-:R-:W-:Y:S02]  /*26d0*/  DFMA R80, R96, R80, R88 ;  /* 0x000000506050722b */ /* 0x010fe40000000058 */
[----:B------:R-:W-:-:S06]  /*26e0*/  DMUL R88, R74, R42 ;  /* 0x0000002a4a587228 */ /* 0x000fcc0000000000 */
[----:B------:R-:W-:-:S08]  /*26f0*/  DFMA R80, R96, R80, R90 ;  /* 0x000000506050722b */ /* 0x000fd0000000005a */
[----:B------:R-:W-:Y:S02]  /*2700*/  DFMA R8, R80, R8, R8 ;  /* 0x000000085008722b */ /* 0x000fe40000000008 */
[----:B------:R-:W-:-:S10]  /*2710*/  DFMA R80, R96, R80, 1 ;  /* 0x3ff000006050742b */ /* 0x000fd40000000050 */
[----:B------:R-:W-:Y:S02]  /*2720*/  FSEL R82, R80, R8, !P0 ;  /* 0x0000000850527208 */ /* 0x000fe40004000000 */
[----:B------:R-:W-:Y:S01]  /*2730*/  FSEL R83, R81, R9, !P0 ;  /* 0x0000000951537208 */ /* 0x000fe20004000000 */
[----:B------:R-:W-:Y:S01]  /*2740*/  DFMA R8, -RZ, R24, R54 ;  /* 0x00000018ff08722b */ /* 0x000fe20000000136 */
[----:B------:R-:W-:-:S04]  /*2750*/  LOP3.LUT P0, RZ, R100, 0x2, RZ, 0xc0, !PT ;  /* 0x0000000264ff7812 */ /* 0x000fc8000780c0ff */
[----:B------:R-:W-:-:S03]  /*2760*/  DADD R6, RZ, -R82 ;  /* 0x00000000ff067229 */ /* 0x000fc60000000852 */
[----:B------:R-:W-:Y:S02]  /*2770*/  DFMA R80, -RZ, R52, R8 ;  /* 0x00000034ff50722b */ /* 0x000fe40000000108 */
[----:B------:R-:W-:-:S05]  /*2780*/  DMUL R8, RZ, R42 ;  /* 0x0000002aff087228 */ /* 0x000fca0000000000 */
[----:B------:R-:W-:Y:S01]  /*2790*/  FSEL R52, R82, R6, !P0 ;  /* 0x0000000652347208 */ /* 0x000fe20004000000 */
[----:B------:R-:W-:Y:S01]  /*27a0*/  DFMA R80, -RZ, R92, R80 ;  /* 0x0000005cff50722b */ /* 0x000fe20000000150 */
[----:B------:R-:W-:Y:S01]  /*27b0*/  FSEL R53, R83, R7, !P0 ;  /* 0x0000000753357208 */ /* 0x000fe20004000000 */
[----:B------:R-:W-:Y:S01]  /*27c0*/  DMUL R6, R22, UR6 ;  /* 0x0000000616067c28 */ /* 0x000fe20008000000 */
[----:B------:R-:W-:Y:S01]  /*27d0*/  UMOV UR6, 0xcccccccd ;  /* 0xcccccccd00067882 */ /* 0x000fe20000000000 */
[----:B------:R-:W-:Y:S01]  /*27e0*/  UMOV UR7, 0x3feccccc ;  /* 0x3feccccc00077882 */ /* 0x000fe20000000000 */
[----:B------:R-:W-:Y:S02]  /*27f0*/  DSETP.NEU.AND P0, PT, R42, RZ, PT ;  /* 0x000000ff2a00722a */ /* 0x000fe40003f0d000 */
[----:B------:R-:W-:Y:S02]  /*2800*/  DMUL R8, R52, R8 ;  /* 0x0000000834087228 */ /* 0x000fe40000000000 */
[----:B------:R-:W-:-:S02]  /*2810*/  DFMA R80, -RZ, R22, R80 ;  /* 0x00000016ff50722b */ /* 0x000fc40000000150 */
[----:B------:R-:W-:Y:S02]  /*2820*/  DMUL R82, R6, 5 ;  /* 0x4014000006527828 */ /* 0x000fe40000000000 */
[----:B------:R-:W-:Y:S02]  /*2830*/  DMUL R6, RZ, R50 ;  /* 0x00000032ff067228 */ /* 0x000fe40000000000 */
[----:B------:R-:W-:Y:S02]  /*2840*/  DMUL R78, R40, R8 ;  /* 0x00000008284e7228 */ /* 0x000fe40000000000 */
[----:B------:R-:W-:Y:S02]  /*2850*/  DFMA R84, R52, -R84, R80 ;  /* 0x800000543454722b */ /* 0x000fe40000000050 */
[----:B------:R-:W-:Y:S02]  /*2860*/  DMUL R80, R26, R18 ;  /* 0x000000121a507228 */ /* 0x000fe40000000000 */
[----:B------:R-:W-:-:S02]  /*2870*/  DMUL R82, R46, R82 ;  /* 0x000000522e527228 */ /* 0x000fc40000000000 */
[----:B------:R-:W-:Y:S02]  /*2880*/  DADD R94, R94, -R78 ;  /* 0x000000005e5e7229 */ /* 0x000fe4000000084e */
[----:B------:R-:W-:Y:S02]  /*2890*/  DFMA R86, R52, R76, R84 ;  /* 0x0000004c3456722b */ /* 0x000fe40000000054 */
[----:B------:R-:W-:Y:S02]  /*28a0*/  DMUL R80, R46, R80 ;  /* 0x000000502e507228 */ /* 0x000fe40000000000 */
[----:B------:R-:W-:Y:S02]  /*28b0*/  DMUL R8, R42, R82 ;  /* 0x000000522a087228 */ /* 0x000fe40000000000 */
[----:B------:R-:W-:Y:S02]  /*28c0*/  DFMA R6, -R44, R6, R94 ;  /* 0x000000062c06722b */ /* 0x000fe4000000015e */
[----:B------:R-:W-:-:S02]  /*28d0*/  DMUL R76, R50, -5 ;  /* 0xc0140000324c7828 */ /* 0x000fc40000000000 */
[----:B------:R-:W-:Y:S01]  /*28e0*/  DADD R84, R22, UR6 ;  /* 0x0000000616547e29 */ /* 0x000fe20008000000 */
[----:B------:R-:W-:Y:S01]  /*28f0*/  UMOV UR7, 0x40080000 ;  /* 0x4008000000077882 */ /* 0x000fe20000000000 */
[----:B------:R-:W-:Y:S02]  /*2900*/  DMUL R74, R44, R80 ;  /* 0x000000502c4a7228 */ /* 0x000fe40000000000 */
[----:B------:R-:W-:Y:S02]  /*2910*/  DFMA R6, R40, R8, R6 ;  /* 0x000000082806722b */ /* 0x000fe40000000006 */
[----:B------:R-:W-:Y:S02]  /*2920*/  DFMA R86, R52, R88, R86 ;  /* 0x000000583456722b */ /* 0x000fe40000000056 */
[----:B------:R-:W-:Y:S02]  /*2930*/  DFMA R8, R44, R76, R84 ;  /* 0x0000004c2c08722b */ /* 0x000fe40000000054 */
[----:B------:R-:W-:-:S02]  /*2940*/  DADD R84, R84, -5 ;  /* 0xc014000054547429 */ /* 0x000fc40000000000 */
[----:B------:R-:W-:Y:S02]  /*2950*/  DADD R88, -RZ, |R42| ;  /* 0x00000000ff587229 */ /* 0x000fe4000000052a */
[----:B------:R-:W-:Y:S02]  /*2960*/  DMUL R76, R52, R74 ;  /* 0x0000004a344c7228 */ /* 0x000fe40000000000 */
[----:B------:R-:W-:Y:S02]  /*2970*/  DADD R6, -R78, R6 ;  /* 0x000000004e067229 */ /* 0x000fe40000000106 */
[----:B------:R-:W-:Y:S02]  /*2980*/  DMUL R74, R8, R84 ;  /* 0x00000054084a7228 */ /* 0x000fe40000000000 */
[----:B------:R-:W-:Y:S02]  /*2990*/  DADD R84, R54, R86 ;  /* 0x0000000036547229 */ /* 0x000fe40000000056 */
[----:B------:R-:W-:-:S02]  /*29a0*/  IMAD.MOV.U32 R8, RZ, RZ, R88 ;  /* 0x000000ffff087224 */ /* 0x000fc400078e0058 */
[----:B------:R-:W-:Y:S01]  /*29b0*/  DFMA R76, -R40, R76, R6 ;  /* 0x0000004c284c722b */ /* 0x000fe20000000106 */
[----:B------:R-:W-:Y:S01]  /*29c0*/  IMAD.MOV.U32 R7, RZ, RZ, R89 ;  /* 0x000000ffff077224 */ /* 0x000fe200078e0059 */
[----:B------:R-:W-:-:S09]  /*29d0*/  MOV R6, 0x29f0 ;  /* 0x000029f000067802 */ /* 0x000fd20000000f00 */
[----:B------:R-:W-:Y:S05]  /*29e0*/  CALL.REL.NOINC `($_Z8simulateP17curandStateXORWOWPdS1_S1_ii$__internal_accurate_pow) ;  /* 0x0000006400347944 */ /* 0x000fea0003c00000 */
[----:B------:R-:W-:Y:S05]  /*29f0*/  BSYNC.RECONVERGENT B0 ;  /* 0x0000000000007941 */ /* 0x000fea0003800200 */
.L_x_28:
[----:B------:R-:W-:Y:S01]  /*2a00*/  IMAD.MOV.U32 R8, RZ, RZ, R124 ;  /* 0x000000ffff087224 */ /* 0x000fe200078e007c */
[C---:B------:R-:W-:Y:S01]  /*2a10*/  DADD R6, R42.reuse, 3 ;  /* 0x400800002a067429 */ /* 0x040fe20000000000 */
[----:B------:R-:W-:Y:S01]  /*2a20*/  BSSY.RECONVERGENT B0, `(.L_x_29) ;  /* 0x0000012000007945 */ /* 0x000fe20003800200 */
[----:B------:R-:W-:-:S03]  /*2a30*/  DSETP.NEU.AND P2, PT, R42, 1, PT ;  /* 0x3ff000002a00742a */ /* 0x000fc60003f4d000 */
[----:B------:R-:W-:-:S05]  /*2a40*/  DADD R54, -RZ, -R8 ;  /* 0x00000000ff367229 */ /* 0x000fca0000000908 */
[----:B------:R-:W-:-:S05]  /*2a50*/  LOP3.LUT R6, R7, 0x7ff00000, RZ, 0xc0, !PT ;  /* 0x7ff0000007067812 */ /* 0x000fca00078ec0ff */
[----:B------:R-:W-:Y:S02]  /*2a60*/  FSEL R7, R54, R124, !P1 ;  /* 0x0000007c36077208 */ /* 0x000fe40004800000 */
[----:B------:R-:W-:Y:S02]  /*2a70*/  FSEL R55, R55, R9, !P1 ;  /* 0x0000000937377208 */ /* 0x000fe40004800000 */
[----:B------:R-:W-:Y:S02]  /*2a80*/  ISETP.NE.AND P1, PT, R6, 0x7ff00000, PT ;  /* 0x7ff000000600780c */ /* 0x000fe40003f25270 */
[----:B------:R-:W-:Y:S02]  /*2a90*/  FSEL R6, R7, RZ, P0 ;  /* 0x000000ff07067208 */ /* 0x000fe40000000000 */
[----:B------:R-:W-:-:S09]  /*2aa0*/  FSEL R7, R43, R55, !P0 ;  /* 0x000000372b077208 */ /* 0x000fd20004000000 */
[----:B------:R-:W-:Y:S05]  /*2ab0*/  @P1 BRA `(.L_x_30) ;  /* 0x0000000000201947 */ /* 0x000fea0003800000 */
[----:B------:R-:W-:-:S14]  /*2ac0*/  DSETP.NAN.AND P0, PT, R42, R42, PT ;  /* 0x0000002a2a00722a */ /* 0x000fdc0003f08000 */
[----:B------:R-:W-:Y:S01]  /*2ad0*/  @P0 DADD R6, R42, 3 ;  /* 0x400800002a060429 */ /* 0x000fe20000000000 */
[----:B------:R-:W-:Y:S10]  /*2ae0*/  @P0 BRA `(.L_x_30) ;  /* 0x0000000000140947 */ /* 0x000ff40003800000 */
[----:B------:R-:W-:-:S14]  /*2af0*/  DSETP.NEU.AND P0, PT, |R42|, +INF , PT ;  /* 0x7ff000002a00742a */ /* 0x000fdc0003f0d200 */
[----:B------:R-:W-:Y:S01]  /*2b00*/  @!P0 IMAD.MOV.U32 R8, RZ, RZ, -0x100000 ;  /* 0xfff00000ff088424 */ /* 0x000fe200078e00ff */
[----:B------:R-:W-:Y:S01]  /*2b10*/  @!P0 ISETP.GE.AND P1, PT, R43, RZ, PT ;  /* 0x000000ff2b00820c */ /* 0x000fe20003f26270 */
[----:B------:R-:W-:-:S03]  /*2b20*/  @!P0 IMAD.MOV.U32 R6, RZ, RZ, RZ ;  /* 0x000000ffff068224 */ /* 0x000fc600078e00ff */
[----:B------:R-:W-:-:S09]  /*2b30*/  @!P0 SEL R7, R8, 0x7ff00000, !P1 ;  /* 0x7ff0000008078807 */ /* 0x000fd20004800000 */
.L_x_30:
[----:B------:R-:W-:Y:S05]  /*2b40*/  BSYNC.RECONVERGENT B0 ;  /* 0x0000000000007941 */ /* 0x000fea0003800200 */
.L_x_29:
[----:B------:R-:W-:Y:S01]  /*2b50*/  FSEL R54, R6, RZ, P2 ;  /* 0x000000ff06367208 */ /* 0x000fe20001000000 */
[----:B------:R-:W-:Y:S01]  /*2b60*/  DMUL R62, R44, R62 ;  /* 0x0000003e2c3e7228 */ /* 0x000fe20000000000 */
[----:B------:R-:W-:Y:S01]  /*2b70*/  FSEL R55, R7, 1.875, P2 ;  /* 0x3ff0000007377808 */ /* 0x000fe20001000000 */
[----:B------:R-:W-:Y:S01]  /*2b80*/  DMUL R6, R22, -5 ;  /* 0xc014000016067828 */ /* 0x000fe20000000000 */
[----:B------:R-:W-:Y:S01]  /*2b90*/  BSSY.RECONVERGENT B0, `(.L_x_31) ;  /* 0x0000038000007945 */ /* 0x000fe20003800200 */
[----:B------:R-:W-:Y:S02]  /*2ba0*/  DMUL R2, R2, R18 ;  /* 0x0000001202027228 */ /* 0x000fe40000000000 */
[----:B------:R-:W-:Y:S02]  /*2bb0*/  DMUL R8, R28, R42 ;  /* 0x0000002a1c087228 */ /* 0x000fe40000000000 */
[-C--:B------:R-:W-:Y:S02]  /*2bc0*/  DMUL R64, R64, R54.reuse ;  /* 0x0000003640407228 */ /* 0x080fe40000000000 */
[----:B------:R-:W-:-:S02]  /*2bd0*/  DMUL R66, R66, R54 ;  /* 0x0000003642427228 */ /* 0x000fc40000000000 */
[----:B------:R-:W-:Y:S02]  /*2be0*/  DMUL R68, R68, R54 ;  /* 0x0000003644447228 */ /* 0x000fe40000000000 */
[----:B------:R-:W-:Y:S02]  /*2bf0*/  DMUL R6, R6, R18 ;  /* 0x0000001206067228 */ /* 0x000fe40000000000 */
[----:B------:R-:W-:Y:S02]  /*2c00*/  DFMA R64, -R52, R64, R84 ;  /* 0x000000403440722b */ /* 0x000fe40000000154 */
[----:B------:R-:W-:Y:S02]  /*2c10*/  DMUL R2, R46, R2 ;  /* 0x000000022e027228 */ /* 0x000fe40000000000 */
[----:B------:R-:W-:Y:S02]  /*2c20*/  DMUL R58, R42, R58 ;  /* 0x0000003a2a3a7228 */ /* 0x000fe40000000000 */
[----:B------:R-:W-:-:S02]  /*2c30*/  DMUL R6, R46, R6 ;  /* 0x000000062e067228 */ /* 0x000fc40000000000 */
[----:B------:R-:W-:Y:S02]  /*2c40*/  DFMA R64, R52, R66, R64 ;  /* 0x000000423440722b */ /* 0x000fe40000000040 */
[----:B------:R-:W-:Y:S02]  /*2c50*/  DMUL R60, R42, R60 ;  /* 0x0000003c2a3c7228 */ /* 0x000fe40000000000 */
[-C--:B------:R-:W-:Y:S02]  /*2c60*/  DMUL R4, R4, R52.reuse ;  /* 0x0000003404047228 */ /* 0x080fe40000000000 */
[----:B------:R-:W-:Y:S02]  /*2c70*/  DMUL R56, R56, R52 ;  /* 0x0000003438387228 */ /* 0x000fe40000000000 */
[----:B------:R-:W-:Y:S02]  /*2c80*/  DFMA R64, R52, R68, R64 ;  /* 0x000000443440722b */ /* 0x000fe40000000040 */
[----:B------:R-:W-:-:S02]  /*2c90*/  DMUL R72, R72, R42 ;  /* 0x0000002a48487228 */ /* 0x000fc40000000000 */
[C---:B------:R-:W-:Y:S02]  /*2ca0*/  DMUL R70, R44.reuse, R70 ;  /* 0x000000462c467228 */ /* 0x040fe40000000000 */
[----:B------:R-:W-:Y:S02]  /*2cb0*/  DMUL R82, R44, R82 ;  /* 0x000000522c527228 */ /* 0x000fe40000000000 */
[C---:B------:R-:W-:Y:S02]  /*2cc0*/  DFMA R62, R52.reuse, R62, R64 ;  /* 0x0000003e343e722b */ /* 0x040fe40000000040 */
[----:B------:R-:W-:-:S06]  /*2cd0*/  DMUL R72, R52, R72 ;  /* 0x0000004834487228 */ /* 0x000fcc0000000000 */
[----:B------:R-:W-:-:S08]  /*2ce0*/  DFMA R6, R42, R6, R62 ;  /* 0x000000062a06722b */ /* 0x000fd0000000003e */
[----:B------:R-:W-:Y:S02]  /*2cf0*/  DFMA R2, -R42, R2, R6 ;  /* 0x000000022a02722b */ /* 0x000fe40000000106 */
[----:B------:R-:W0:Y:S01]  /*2d00*/  MUFU.RCP64H R7, R75 ;  /* 0x0000004b00077308 */ /* 0x000e220000001800 */
[----:B------:R-:W-:-:S05]  /*2d10*/  IMAD.MOV.U32 R6, RZ, RZ, 0x1 ;  /* 0x00000001ff067424 */ /* 0x000fca00078e00ff */
[----:B------:R-:W-:-:S08]  /*2d20*/  DFMA R2, R52, R8, R2 ;  /* 0x000000083402722b */ /* 0x000fd00000000002 */
[----:B------:R-:W-:Y:S02]  /*2d30*/  DFMA R2, R52, -R58, R2 ;  /* 0x8000003a3402722b */ /* 0x000fe40000000002 */
[----:B0-----:R-:W-:-:S06]  /*2d40*/  DFMA R8, -R74, R6, 1 ;  /* 0x3ff000004a08742b */ /* 0x001fcc0000000106 */
[----:B------:R-:W-:Y:S02]  /*2d50*/  DFMA R2, R52, -R60, R2 ;  /* 0x8000003c3402722b */ /* 0x000fe40000000002 */
[----:B------:R-:W-:-:S06]  /*2d60*/  DFMA R8, R8, R8, R8 ;  /* 0x000000080808722b */ /* 0x000fcc0000000008 */
[----:B------:R-:W-:Y:S02]  /*2d70*/  DFMA R2, R40, R4, R2 ;  /* 0x000000042802722b */ /* 0x000fe40000000002 */
[----:B------:R-:W-:Y:S02]  /*2d80*/  DMUL R4, R28, R54 ;  /* 0x000000361c047228 */ /* 0x000fe40000000000 */
[----:B------:R-:W-:-:S04]  /*2d90*/  DFMA R8, R6, R8, R6 ;  /* 0x000000080608722b */ /* 0x000fc80000000006 */
[----:B------:R-:W-:-:S08]  /*2da0*/  DFMA R2, R40, R56, R2 ;  /* 0x000000382802722b */ /* 0x000fd00000000002 */
[----:B------:R-:W-:-:S08]  /*2db0*/  DFMA R2, R80, R54, R2 ;  /* 0x000000365002722b */ /* 0x000fd00000000002 */
[----:B------:R-:W-:-:S08]  /*2dc0*/  DFMA R2, -R52, R4, R2 ;  /* 0x000000043402722b */ /* 0x000fd00000000102 */
[----:B------:R-:W-:Y:S02]  /*2dd0*/  DFMA R2, R52, R4, R2 ;  /* 0x000000043402722b */ /* 0x000fe40000000002 */
[----:B------:R-:W-:-:S06]  /*2de0*/  DFMA R4, -R74, R8, 1 ;  /* 0x3ff000004a04742b */ /* 0x000fcc0000000108 */
[----:B------:R-:W-:Y:S02]  /*2df0*/  DFMA R2, R40, R72, R2 ;  /* 0x000000482802722b */ /* 0x000fe40000000002 */
[----:B------:R-:W-:-:S06]  /*2e00*/  DFMA R4, R8, R4, R8 ;  /* 0x000000040804722b */ /* 0x000fcc0000000008 */
[----:B------:R-:W-:-:S08]  /*2e10*/  DFMA R2, R52, -R70, R2 ;  /* 0x800000463402722b */ /* 0x000fd00000000002 */
[----:B------:R-:W-:-:S08]  /*2e20*/  DFMA R2, R52, -R82, R2 ;  /* 0x800000523402722b */ /* 0x000fd00000000002 */
[----:B------:R-:W-:-:S08]  /*2e30*/  DADD R132, R78, R2 ;  /* 0x000000004e847229 */ /* 0x000fd00000000002 */
[----:B------:R-:W-:Y:S02]  /*2e40*/  DMUL R2, R132, R4 ;  /* 0x0000000484027228 */ /* 0x000fe40000000000 */
[----:B------:R-:W-:-:S06]  /*2e50*/  FSETP.GEU.AND P1, PT, |R133|, 6.5827683646048100446e-37, PT ;  /* 0x036000008500780b */ /* 0x000fcc0003f2e200 */
[----:B------:R-:W-:-:S08]  /*2e60*/  DFMA R6, -R74, R2, R132 ;  /* 0x000000024a06722b */ /* 0x000fd00000000184 */
[----:B------:R-:W-:-:S10]  /*2e70*/  DFMA R4, R4, R6, R2 ;  /* 0x000000060404722b */ /* 0x000fd40000000002 */
[----:B------:R-:W-:-:S05]  /*2e80*/  FFMA R2, RZ, R75, R5 ;  /* 0x0000004bff027223 */ /* 0x000fca0000000005 */
[----:B------:R-:W-:-:S13]  /*2e90*/  FSETP.GT.AND P0, PT, |R2|, 1.469367938527859385e-39, PT ;  /* 0x001000000200780b */ /* 0x000fda0003f04200 */
[----:B------:R-:W-:Y:S05]  /*2ea0*/  @P0 BRA P1, `(.L_x_32) ;  /* 0x0000000000180947 */ /* 0x000fea0000800000 */
[----:B------:R-:W-:Y:S01]  /*2eb0*/  IMAD.MOV.U32 R124, RZ, RZ, R74 ;  /* 0x000000ffff7c7224 */ /* 0x000fe200078e004a */
[----:B------:R-:W-:Y:S01]  /*2ec0*/  MOV R142, 0x2ef0 ;  /* 0x00002ef0008e7802 */ /* 0x000fe20000000f00 */
[----:B------:R-:W-:-:S07]  /*2ed0*/  IMAD.MOV.U32 R125, RZ, RZ, R75 ;  /* 0x000000ffff7d7224 */ /* 0x000fce00078e004b */
[----:B------:R-:W-:Y:S05]  /*2ee0*/  CALL.REL.NOINC `($__internal_1_$__cuda_sm20_div_rn_f64_full) ;  /* 0x0000005800847944 */ /* 0x000fea0003c00000 */
[----:B------:R-:W-:Y:S02]  /*2ef0*/  IMAD.MOV.U32 R4, RZ, RZ, R8 ;  /* 0x000000ffff047224 */ /* 0x000fe400078e0008 */
[----:B------:R-:W-:-:S07]  /*2f00*/  IMAD.MOV.U32 R5, RZ, RZ, R9 ;  /* 0x000000ffff057224 */ /* 0x000fce00078e0009 */
.L_x_32:
[----:B------:R-:W-:Y:S05]  /*2f10*/  BSYNC.RECONVERGENT B0 ;  /* 0x0000000000007941 */ /* 0x000fea0003800200 */
.L_x_31:
[----:B------:R-:W-:Y:S01]  /*2f20*/  DADD R6, -RZ, |R40| ;  /* 0x00000000ff067229 */ /* 0x000fe20000000528 */
[----:B------:R-:W-:Y:S01]  /*2f30*/  BSSY.RECONVERGENT B0, `(.L_x_33) ;  /* 0x0000005000007945 */ /* 0x000fe20003800200 */
[----:B------:R-:W-:-:S08]  /*2f40*/  UMOV UR7, 0x40000000 ;  /* 0x4000000000077882 */ /* 0x000fd00000000000 */
[----:B------:R-:W-:Y:S01]  /*2f50*/  IMAD.MOV.U32 R8, RZ, RZ, R6 ;  /* 0x000000ffff087224 */ /* 0x000fe200078e0006 */
[----:B------:R-:W-:-:S07]  /*2f60*/  MOV R6, 0x2f80 ;  /* 0x00002f8000067802 */ /* 0x000fce0000000f00 */
[----:B------:R-:W-:Y:S05]  /*2f70*/  CALL.REL.NOINC `($_Z8simulateP17curandStateXORWOWPdS1_S1_ii$__internal_accurate_pow) ;  /* 0x0000005c00d07944 */ /* 0x000fea0003c00000 */
[----:B------:R-:W-:Y:S05]  /*2f80*/  BSYNC.RECONVERGENT B0 ;  /* 0x0000000000007941 */ /* 0x000fea0003800200 */
.L_x_33:
[----:B------:R-:W0:Y:S01]  /*2f90*/  MUFU.RCP64H R3, R75 ;  /* 0x0000004b00037308 */ /* 0x000e220000001800 */
[----:B------:R-:W-:Y:S01]  /*2fa0*/  IMAD.MOV.U32 R2, RZ, RZ, 0x1 ;  /* 0x00000001ff027424 */ /* 0x000fe200078e00ff */
[----:B------:R-:W-:Y:S01]  /*2fb0*/  DADD R132, -RZ, -R76 ;  /* 0x00000000ff847229 */ /* 0x000fe2000000094c */
[----:B------:R-:W-:Y:S01]  /*2fc0*/  BSSY.RECONVERGENT B0, `(.L_x_34) ;  /* 0x000001a000007945 */ /* 0x000fe20003800200 */
[C---:B------:R-:W-:Y:S02]  /*2fd0*/  DSETP.NEU.AND P0, PT, R40.reuse, RZ, PT ;  /* 0x000000ff2800722a */ /* 0x040fe40003f0d000 */
[----:B------:R-:W-:-:S06]  /*2fe0*/  DSETP.NEU.AND P2, PT, R40, 1, PT ;  /* 0x3ff000002800742a */ /* 0x000fcc0003f4d000 */
[----:B------:R-:W-:Y:S01]  /*2ff0*/  FSETP.GEU.AND P4, PT, |R133|, 6.5827683646048100446e-37, PT ;  /* 0x036000008500780b */ /* 0x000fe20003f8e200 */
[----:B0-----:R-:W-:-:S08]  /*3000*/  DFMA R6, -R74, R2, 1 ;  /* 0x3ff000004a06742b */ /* 0x001fd00000000102 */
[----:B------:R-:W-:-:S08]  /*3010*/  DFMA R6, R6, R6, R6 ;  /* 0x000000060606722b */ /* 0x000fd00000000006 */
[----:B------:R-:W-:-:S08]  /*3020*/  DFMA R6, R2, R6, R2 ;  /* 0x000000060206722b */ /* 0x000fd00000000002 */
[----:B------:R-:W-:-:S08]  /*3030*/  DFMA R2, -R74, R6, 1 ;  /* 0x3ff000004a02742b */ /* 0x000fd00000000106 */
[----:B------:R-:W-:Y:S02]  /*3040*/  DFMA R58, R6, R2, R6 ;  /* 0x00000002063a722b */ /* 0x000fe40000000006 */
[----:B------:R-:W-:-:S06]  /*3050*/  DADD R6, R40, 2 ;  /* 0x4000000028067429 */ /* 0x000fcc0000000000 */
[----:B------:R-:W-:-:S04]  /*3060*/  DMUL R2, R76, -R58 ;  /* 0x8000003a4c027228 */ /* 0x000fc80000000000 */
[----:B------:R-:W-:-:S04]  /*3070*/  LOP3.LUT R6, R7, 0x7ff00000, RZ, 0xc0, !PT ;  /* 0x7ff0000007067812 */ /* 0x000fc800078ec0ff */
[----:B------:R-:W-:Y:S01]  /*3080*/  DFMA R56, -R74, R2, -R76 ;  /* 0x000000024a38722b */ /* 0x000fe2000000094c */
[----:B------:R-:W-:Y:S02]  /*3090*/  ISETP.NE.AND P1, PT, R6, 0x7ff00000, PT ;  /* 0x7ff000000600780c */ /* 0x000fe40003f25270 */
[----:B------:R-:W-:-:S05]  /*30a0*/  FSEL R6, R124, RZ, P0 ;  /* 0x000000ff7c067208 */ /* 0x000fca0000000000 */
[----:B------:R-:W-:-:S10]  /*30b0*/  DFMA R2, R58, R56, R2 ;  /* 0x000000383a02722b */ /* 0x000fd40000000002 */
[----:B------:R-:W-:-:S05]  /*30c0*/  FFMA R7, RZ, R75, R3 ;  /* 0x0000004bff077223 */ /* 0x000fca0000000003 */
[----:B------:R-:W-:Y:S02]  /*30d0*/  FSETP.GT.AND P3, PT, |R7|, 1.469367938527859385e-39, PT ;  /* 0x001000000700780b */ /* 0x000fe40003f64200 */
[----:B------:R-:W-:Y:S01]  /*30e0*/  FSEL R7, R9, RZ, P0 ;  /* 0x000000ff09077208 */ /* 0x000fe20000000000 */
[----:B------:R-:W-:Y:S10]  /*30f0*/  @P1 BRA `(.L_x_35) ;  /* 0x0000000000181947 */ /* 0x000ff40003800000 */
[----:B------:R-:W-:-:S14]  /*3100*/  DSETP.NAN.AND P0, PT, R40, R40, PT ;  /* 0x000000282800722a */ /* 0x000fdc0003f08000 */
[----:B------:R-:W-:Y:S01]  /*3110*/  @P0 DADD R6, R40, 2 ;  /* 0x4000000028060429 */ /* 0x000fe20000000000 */
[----:B------:R-:W-:Y:S10]  /*3120*/  @P0 BRA `(.L_x_35) ;  /* 0x00000000000c0947 */ /* 0x000ff40003800000 */
[----:B------:R-:W-:-:S14]  /*3130*/  DSETP.NEU.AND P0, PT, |R40|, +INF , PT ;  /* 0x7ff000002800742a */ /* 0x000fdc0003f0d200 */
[----:B------:R-:W-:Y:S02]  /*3140*/  @!P0 IMAD.MOV.U32 R6, RZ, RZ, 0x0 ;  /* 0x00000000ff068424 */ /* 0x000fe400078e00ff */
[----:B------:R-:W-:-:S07]  /*3150*/  @!P0 IMAD.MOV.U32 R7, RZ, RZ, 0x7ff00000 ;  /* 0x7ff00000ff078424 */ /* 0x000fce00078e00ff */
.L_x_35:
[----:B------:R-:W-:Y:S05]  /*3160*/  BSYNC.RECONVERGENT B0 ;  /* 0x0000000000007941 */ /* 0x000fea0003800200 */
.L_x_34:
[----:B------:R-:W-:Y:S01]  /*3170*/  BSSY.RECONVERGENT B0, `(.L_x_36) ;  /* 0x000000a000007945 */ /* 0x000fe20003800200 */
[----:B------:R-:W-:Y:S02]  /*3180*/  FSEL R56, R6, RZ, P2 ;  /* 0x000000ff06387208 */ /* 0x000fe40001000000 */
[----:B------:R-:W-:Y:S01]  /*3190*/  FSEL R57, R7, 1.875, P2 ;  /* 0x3ff0000007397808 */ /* 0x000fe20001000000 */
[----:B------:R-:W-:Y:S06]  /*31a0*/  @P3 BRA P4, `(.L_x_37) ;  /* 0x0000000000183947 */ /* 0x000fec0002000000 */
[----:B------:R-:W-:Y:S01]  /*31b0*/  IMAD.MOV.U32 R124, RZ, RZ, R74 ;  /* 0x000000ffff7c7224 */ /* 0x000fe200078e004a */
[----:B------:R-:W-:Y:S01]  /*31c0*/  MOV R142, 0x31f0 ;  /* 0x000031f0008e7802 */ /* 0x000fe20000000f00 */
[----:B------:R-:W-:-:S07]  /*31d0*/  IMAD.MOV.U32 R125, RZ, RZ, R75 ;  /* 0x000000ffff7d7224 */ /* 0x000fce00078e004b */
[----:B------:R-:W-:Y:S05]  /*31e0*/  CALL.REL.NOINC `($__internal_1_$__cuda_sm20_div_rn_f64_full) ;  /* 0x0000005400c47944 */ /* 0x000fea0003c00000 */
[----:B------:R-:W-:Y:S02]  /*31f0*/  IMAD.MOV.U32 R2, RZ, RZ, R8 ;  /* 0x000000ffff027224 */ /* 0x000fe400078e0008 */
[----:B------:R-:W-:-:S07]  /*3200*/  IMAD.MOV.U32 R3, RZ, RZ, R9 ;  /* 0x000000ffff037224 */ /* 0x000fce00078e0009 */
.L_x_37:
[----:B------:R-:W-:Y:S05]  /*3210*/  BSYNC.RECONVERGENT B0 ;  /* 0x0000000000007941 */ /* 0x000fea0003800200 */
.L_x_36:
[----:B------:R-:W-:Y:S01]  /*3220*/  DSETP.NEU.AND P1, PT, |R32|, +INF , PT ;  /* 0x7ff000002000742a */ /* 0x000fe20003f2d200 */
[----:B------:R-:W-:-:S13]  /*3230*/  BSSY.RECONVERGENT B0, `(.L_x_38) ;  /* 0x000001c000007945 */ /* 0x000fda0003800200 */
[----:B------:R-:W-:Y:S01]  /*3240*/  @!P1 DMUL R6, RZ, R32 ;  /* 0x00000020ff069228 */ /* 0x000fe20000000000 */
[----:B------:R-:W-:Y:S01]  /*3250*/  @!P1 PLOP3.LUT P0, PT, PT, PT, PT, 0x80, 0x8 ;  /* 0x000000000008981c */ /* 0x000fe20003f0f070 */
[----:B------:R-:W-:-:S12]  /*3260*/  @!P1 BRA `(.L_x_39) ;  /* 0x0000000000609947 */ /* 0x000fd80003800000 */
        /* <DEDUP_REMOVED lines=21> */
.L_x_41:
[----:B------:R-:W-:Y:S05]  /*33c0*/  BSYNC.RECONVERGENT B1 ;  /* 0x0000000000017941 */ /* 0x000fea0003800200 */
.L_x_40:
[----:B------:R-:W-:-:S04]  /*33d0*/  LOP3.LUT R8, R8, 0x1, RZ, 0xc0, !PT ;  /* 0x0000000108087812 */ /* 0x000fc800078ec0ff */
[----:B------:R-:W-:-:S13]  /*33e0*/  ISETP.NE.U32.AND P0, PT, R8, 0x1, PT ;  /* 0x000000010800780c */ /* 0x000fda0003f05070 */
.L_x_39:
[----:B------:R-:W-:Y:S05]  /*33f0*/  BSYNC.RECONVERGENT B0 ;  /* 0x0000000000007941 */ /* 0x000fea0003800200 */
.L_x_38:
[----:B------:R-:W-:Y:S01]  /*3400*/  DMUL R8, R6, R6 ;  /* 0x0000000606087228 */ /* 0x000fe20000000000 */
[----:B------:R-:W-:Y:S01]  /*3410*/  IMAD.MOV.U32 R58, RZ, RZ, 0x5b27ebb1 ;  /* 0x5b27ebb1ff3a7424 */ /* 0x000fe200078e00ff */
[----:B------:R-:W-:Y:S01]  /*3420*/  UMOV UR6, 0x2799bcb9 ;  /* 0x2799bcb900067882 */ /* 0x000fe20000000000 */
[----:B------:R-:W-:Y:S01]  /*3430*/  IMAD.MOV.U32 R59, RZ, RZ, 0x3ef9757c ;  /* 0x3ef9757cff3b7424 */ /* 0x000fe200078e00ff */
[----:B------:R-:W-:Y:S01]  /*3440*/  UMOV UR7, 0x3ee48dac ;  /* 0x3ee48dac00077882 */ /* 0x000fe20000000000 */
[----:B------:R-:W-:Y:S04]  /*3450*/  BSSY.RECONVERGENT B0, `(.L_x_42) ;  /* 0x0000036000007945 */ /* 0x000fe80003800200 */
[----:B------:R-:W-:Y:S01]  /*3460*/  DFMA R58, R8, UR6, -R58 ;  /* 0x00000006083a7c2b */ /* 0x000fe2000800083a */
[----:B------:R-:W-:Y:S01]  /*3470*/  UMOV UR6, 0xfd91e04 ;  /* 0x0fd91e0400067882 */ /* 0x000fe20000000000 */
[----:B------:R-:W-:-:S06]  /*3480*/  UMOV UR7, 0x3f0980e9 ;  /* 0x3f0980e900077882 */ /* 0x000fcc0000000000 */
[----:B------:R-:W-:Y:S01]  /*3490*/  DFMA R58, R8, R58, UR6 ;  /* 0x00000006083a7e2b */ /* 0x000fe2000800003a */
[----:B------:R-:W-:Y:S01]  /*34a0*/  UMOV UR6, 0x417d7e1d ;  /* 0x417d7e1d00067882 */ /* 0x000fe20000000000 */
[----:B------:R-:W-:-:S06]  /*34b0*/  UMOV UR7, 0x3efae2b0 ;  /* 0x3efae2b000077882 */ /* 0x000fcc0000000000 */
[----:B------:R-:W-:Y:S01]  /*34c0*/  DFMA R58, R8, R58, -UR6 ;  /* 0x80000006083a7e2b */ /* 0x000fe2000800003a */
[----:B------:R-:W-:Y:S01]  /*34d0*/  UMOV UR6, 0x41bfba57 ;  /* 0x41bfba5700067882 */ /* 0x000fe20000000000 */
[----:B------:R-:W-:-:S06]  /*34e0*/  UMOV UR7, 0x3f119f53 ;  /* 0x3f119f5300077882 */ /* 0x000fcc0000000000 */
[----:B------:R-:W-:Y:S01]  /*34f0*/  DFMA R58, R8, R58, UR6 ;  /* 0x00000006083a7e2b */ /* 0x000fe2000800003a */
        /* <DEDUP_REMOVED lines=29> */
[----:B------:R-:W-:-:S08]  /*36d0*/  DFMA R58, R8, R58, UR6 ;  /* 0x00000006083a7e2b */ /* 0x000fd0000800003a */
[----:B------:R-:W-:-:S08]  /*36e0*/  DMUL R64, R8, R58 ;  /* 0x0000003a08407228 */ /* 0x000fd00000000000 */
[----:B------:R-:W-:Y:S01]  /*36f0*/  DFMA R8, R64, R6, R6 ;  /* 0x000000064008722b */ /* 0x000fe20000000006 */
[----:B------:R-:W-:Y:S10]  /*3700*/  @P0 BRA `(.L_x_43) ;  /* 0x0000000000280947 */ /* 0x000ff40003800000 */
[----:B------:R-:W0:Y:S01]  /*3710*/  MUFU.RCP64H R61, R9 ;  /* 0x00000009003d7308 */ /* 0x000e220000001800 */
[----:B------:R-:W-:-:S06]  /*3720*/  IMAD.MOV.U32 R60, RZ, RZ, RZ ;  /* 0x000000ffff3c7224 */ /* 0x000fcc00078e00ff */
[----:B0-----:R-:W-:-:S08]  /*3730*/  DFMA R58, -R8, R60, 1 ;  /* 0x3ff00000083a742b */ /* 0x001fd0000000013c */
[----:B------:R-:W-:Y:S02]  /*3740*/  DFMA R62, R58, R58, R58 ;  /* 0x0000003a3a3e722b */ /* 0x000fe4000000003a */
[----:B------:R-:W-:-:S06]  /*3750*/  DADD R58, R8, -R6 ;  /* 0x00000000083a7229 */ /* 0x000fcc0000000806 */
[----:B------:R-:W-:Y:S02]  /*3760*/  DFMA R62, R60, R62, R60 ;  /* 0x0000003e3c3e722b */ /* 0x000fe4000000003c */
[----:B------:R-:W-:-:S06]  /*3770*/  DFMA R58, R64, R6, -R58 ;  /* 0x00000006403a722b */ /* 0x000fcc000000083a */
[----:B------:R-:W-:-:S08]  /*3780*/  DFMA R6, R8, -R62, 1 ;  /* 0x3ff000000806742b */ /* 0x000fd0000000083e */
[----:B------:R-:W-:-:S08]  /*3790*/  DFMA R6, R58, -R62, R6 ;  /* 0x8000003e3a06722b */ /* 0x000fd00000000006 */
[----:B------:R-:W-:-:S11]  /*37a0*/  DFMA R8, -R62, R6, -R62 ;  /* 0x000000063e08722b */ /* 0x000fd6000000093e */
.L_x_43:
[----:B------:R-:W-:Y:S05]  /*37b0*/  BSYNC.RECONVERGENT B0 ;  /* 0x0000000000007941 */ /* 0x000fea0003800200 */
.L_x_42:
[----:B------:R-:W-:Y:S01]  /*37c0*/  DADD R60, R8, R8 ;  /* 0x00000000083c7229 */ /* 0x000fe20000000008 */
[----:B------:R-:W-:Y:S05]  /*37d0*/  BSSY.RECONVERGENT B0, `(.L_x_44) ;  /* 0x000000e000007945 */ /* 0x000fea0003800200 */
[----:B------:R-:W0:Y:S04]  /*37e0*/  MUFU.RCP64H R7, R61 ;  /* 0x0000003d00077308 */ /* 0x000e280000001800 */
[----:B------:R-:W-:-:S05]  /*37f0*/  VIADD R6, R61, 0x300402 ;  /* 0x003004023d067836 */ /* 0x000fca0000000000 */
[----:B------:R-:W-:Y:S01]  /*3800*/  FSETP.GEU.AND P0, PT, |R6|, 5.8789094863358348022e-39, PT ;  /* 0x004004020600780b */ /* 0x000fe20003f0e200 */
[----:B0-----:R-:W-:-:S08]  /*3810*/  DFMA R8, -R60, R6, 1 ;  /* 0x3ff000003c08742b */ /* 0x001fd00000000106 */
[----:B------:R-:W-:-:S08]  /*3820*/  DFMA R8, R8, R8, R8 ;  /* 0x000000080808722b */ /* 0x000fd00000000008 */
[----:B------:R-:W-:-:S08]  /*3830*/  DFMA R8, R6, R8, R6 ;  /* 0x000000080608722b */ /* 0x000fd00000000006 */
[----:B------:R-:W-:-:S08]  /*3840*/  DFMA R58, -R60, R8, 1 ;  /* 0x3ff000003c3a742b */ /* 0x000fd00000000108 */
[----:B------:R-:W-:Y:S01]  /*3850*/  DFMA R58, R8, R58, R8 ;  /* 0x0000003a083a722b */ /* 0x000fe20000000008 */
[----:B------:R-:W-:Y:S10]  /*3860*/  @P0 BRA `(.L_x_45) ;  /* 0x0000000000100947 */ /* 0x000ff40003800000 */
[----:B------:R-:W-:Y:S02]  /*3870*/  LOP3.LUT R6, R61, 0x7fffffff, RZ, 0xc0, !PT ;  /* 0x7fffffff3d067812 */ /* 0x000fe400078ec0ff */
[----:B------:R-:W-:-:S03]  /*3880*/  MOV R62, 0x38b0 ;  /* 0x000038b0003e7802 */ /* 0x000fc60000000f00 */
[----:B------:R-:W-:-:S07]  /*3890*/  VIADD R59, R6, 0xfff00000 ;  /* 0xfff00000063b7836 */ /* 0x000fce0000000000 */
[----:B------:R-:W-:Y:S05]  /*38a0*/  CALL.REL.NOINC `($__internal_0_$__cuda_sm20_dblrcp_rn_slowpath_v3) ;  /* 0x0000004c00687944 */ /* 0x000fea0003c00000 */
.L_x_45:
[----:B------:R-:W-:Y:S05]  /*38b0*/  BSYNC.RECONVERGENT B0 ;  /* 0x0000000000007941 */ /* 0x000fea0003800200 */
.L_x_44:
[----:B------:R-:W-:Y:S01]  /*38c0*/  DADD R6, -RZ, |R58| ;  /* 0x00000000ff067229 */ /* 0x000fe2000000053a */
[----:B------:R-:W-:Y:S01]  /*38d0*/  BSSY.RECONVERGENT B0, `(.L_x_46) ;  /* 0x0000005000007945 */ /* 0x000fe20003800200 */
[----:B------:R-:W-:-:S08]  /*38e0*/  UMOV UR7, 0x40080000 ;  /* 0x4008000000077882 */ /* 0x000fd00000000000 */
[----:B------:R-:W-:Y:S01]  /*38f0*/  IMAD.MOV.U32 R8, RZ, RZ, R6 ;  /* 0x000000ffff087224 */ /* 0x000fe200078e0006 */
[----:B------:R-:W-:-:S07]  /*3900*/  MOV R6, 0x3920 ;  /* 0x0000392000067802 */ /* 0x000fce0000000f00 */
[----:B------:R-:W-:Y:S05]  /*3910*/  CALL.REL.NOINC `($_Z8simulateP17curandStateXORWOWPdS1_S1_ii$__internal_accurate_pow) ;  /* 0x0000005400687944 */ /* 0x000fea0003c00000 */
[----:B------:R-:W-:Y:S05]  /*3920*/  BSYNC.RECONVERGENT B0 ;  /* 0x0000000000007941 */ /* 0x000fea0003800200 */
.L_x_46:
[C---:B------:R-:W-:Y:S01]  /*3930*/  DADD R6, R58.reuse, 3 ;  /* 0x400800003a067429 */ /* 0x040fe20000000000 */
[----:B------:R-:W-:Y:S01]  /*3940*/  IMAD.MOV.U32 R8, RZ, RZ, R124 ;  /* 0x000000ffff087224 */ /* 0x000fe200078e007c */
[----:B------:R-:W-:Y:S01]  /*3950*/  ISETP.GE.AND P1, PT, R59, RZ, PT ;  /* 0x000000ff3b00720c */ /* 0x000fe20003f26270 */
[C---:B------:R-:W-:Y:S01]  /*3960*/  DSETP.NEU.AND P0, PT, R58.reuse, RZ, PT ;  /* 0x000000ff3a00722a */ /* 0x040fe20003f0d000 */
[----:B------:R-:W-:Y:S01]  /*3970*/  BSSY.RECONVERGENT B0, `(.L_x_47) ;  /* 0x0000013000007945 */ /* 0x000fe20003800200 */
[----:B------:R-:W-:Y:S02]  /*3980*/  DSETP.NEU.AND P3, PT, R58, 1, PT ;  /* 0x3ff000003a00742a */ /* 0x000fe40003f6d000 */
[----:B------:R-:W-:-:S03]  /*3990*/  DADD R60, -RZ, -R8 ;  /* 0x00000000ff3c7229 */ /* 0x000fc60000000908 */
[----:B------:R-:W-:Y:S01]  /*39a0*/  LOP3.LUT R8, R7, 0x7ff00000, RZ, 0xc0, !PT ;  /* 0x7ff0000007087812 */ /* 0x000fe200078ec0ff */
[----:B------:R-:W-:-:S03]  /*39b0*/  DADD R6, -RZ, |R58| ;  /* 0x00000000ff067229 */ /* 0x000fc6000000053a */
[----:B------:R-:W-:-:S03]  /*39c0*/  ISETP.NE.AND P2, PT, R8, 0x7ff00000, PT ;  /* 0x7ff000000800780c */ /* 0x000fc60003f45270 */
[----:B------:R-:W-:Y:S02]  /*39d0*/  FSEL R60, R60, R124, !P1 ;  /* 0x0000007c3c3c7208 */ /* 0x000fe40004800000 */
[----:B------:R-:W-:Y:S02]  /*39e0*/  FSEL R61, R61, R9, !P1 ;  /* 0x000000093d3d7208 */ /* 0x000fe40004800000 */
[----:B------:R-:W-:Y:S01]  /*39f0*/  FSEL R60, R60, RZ, P0 ;  /* 0x000000ff3c3c7208 */ /* 0x000fe20000000000 */
[----:B------:R-:W-:Y:S01]  /*3a00*/  IMAD.MOV.U32 R8, RZ, RZ, R6 ;  /* 0x000000ffff087224 */ /* 0x000fe200078e0006 */
[----:B------:R-:W-:-:S04]  /*3a10*/  FSEL R61, R59, R61, !P0 ;  /* 0x0000003d3b3d7208 */ /* 0x000fc80004000000 */
[----:B------:R-:W-:Y:S05]  /*3a20*/  @P2 BRA `(.L_x_48) ;  /* 0x00000000001c2947 */ /* 0x000fea0003800000 */
[----:B------:R-:W-:-:S14]  /*3a30*/  DSETP.NAN.AND P2, PT, R58, R58, PT ;  /* 0x0000003a3a00722a */ /* 0x000fdc0003f48000 */
[----:B------:R-:W-:Y:S01]  /*3a40*/  @P2 DADD R60, R58, 3 ;  /* 0x400800003a3c2429 */ /* 0x000fe20000000000 */
[----:B------:R-:W-:Y:S10]  /*3a50*/  @P2 BRA `(.L_x_48) ;  /* 0x0000000000102947 */ /* 0x000ff40003800000 */
[----:B------:R-:W-:-:S14]  /*3a60*/  DSETP.NEU.AND P2, PT, |R58|, +INF , PT ;  /* 0x7ff000003a00742a */ /* 0x000fdc0003f4d200 */
[----:B------:R-:W-:Y:S02]  /*3a70*/  @!P2 IMAD.MOV.U32 R6, RZ, RZ, -0x100000 ;  /* 0xfff00000ff06a424 */ /* 0x000fe400078e00ff */
[----:B------:R-:W-:-:S03]  /*3a80*/  @!P2 IMAD.MOV.U32 R60, RZ, RZ, RZ ;  /* 0x000000ffff3ca224 */ /* 0x000fc600078e00ff */
[----:B------:R-:W-:-:S07]  /*3a90*/  @!P2 SEL R61, R6, 0x7ff00000, !P1 ;  /* 0x7ff00000063da807 */ /* 0x000fce0004800000 */
.L_x_48:
[----:B------:R-:W-:Y:S05]  /*3aa0*/  BSYNC.RECONVERGENT B0 ;  /* 0x0000000000007941 */ /* 0x000fea0003800200 */
.L_x_47:
[----:B------:R-:W-:Y:S01]  /*3ab0*/  BSSY.RECONVERGENT B0, `(.L_x_49) ;  /* 0x0000006000007945 */ /* 0x000fe20003800200 */
[----:B------:R-:W-:Y:S01]  /*3ac0*/  FSEL R60, R60, RZ, P3 ;  /* 0x000000ff3c3c7208 */ /* 0x000fe20001800000 */
[----:B------:R-:W-:Y:S01]  /*3ad0*/  UMOV UR7, 0x40100000 ;  /* 0x4010000000077882 */ /* 0x000fe20000000000 */
[----:B------:R-:W-:Y:S02]  /*3ae0*/  FSEL R61, R61, 1.875, P3 ;  /* 0x3ff000003d3d7808 */ /* 0x000fe40001800000 */
[----:B------:R-:W-:-:S07]  /*3af0*/  MOV R6, 0x3b10 ;  /* 0x00003b1000067802 */ /* 0x000fce0000000f00 */
[----:B------:R-:W-:Y:S05]  /*3b00*/  CALL.REL.NOINC `($_Z8simulateP17curandStateXORWOWPdS1_S1_ii$__internal_accurate_pow) ;  /* 0x0000005000ec7944 */ /* 0x000fea0003c00000 */
[----:B------:R-:W-:Y:S05]  /*3b10*/  BSYNC.RECONVERGENT B0 ;  /* 0x0000000000007941 */ /* 0x000fea0003800200 */
.L_x_49:
[C---:B------:R-:W-:Y:S01]  /*3b20*/  DADD R6, R58.reuse, 4 ;  /* 0x401000003a067429 */ /* 0x040fe20000000000 */
[----:B------:R-:W-:Y:S01]  /*3b30*/  BSSY.RECONVERGENT B0, `(.L_x_50) ;  /* 0x000000d000007945 */ /* 0x000fe20003800200 */
[----:B------:R-:W-:-:S08]  /*3b40*/  DSETP.NEU.AND P2, PT, R58, 1, PT ;  /* 0x3ff000003a00742a */ /* 0x000fd00003f4d000 */
        /* <DEDUP_REMOVED lines=11> */
.L_x_51:
[----:B------:R-:W-:Y:S05]  /*3c00*/  BSYNC.RECONVERGENT B0 ;  /* 0x0000000000007941 */ /* 0x000fea0003800200 */
.L_x_50:
[----:B------:R-:W-:Y:S01]  /*3c10*/  FSEL R62, R6, RZ, P2 ;  /* 0x000000ff063e7208 */ /* 0x000fe20001000000 */
[----:B------:R-:W-:Y:S01]  /*3c20*/  DSETP.NEU.AND P0, PT, R58, RZ, PT ;  /* 0x000000ff3a00722a */ /* 0x000fe20003f0d000 */
[----:B------:R-:W-:Y:S01]  /*3c30*/  FSEL R63, R7, 1.875, P2 ;  /* 0x3ff00000073f7808 */ /* 0x000fe20001000000 */
[----:B------:R-:W-:Y:S01]  /*3c40*/  DADD R6, -RZ, |R58| ;  /* 0x00000000ff067229 */ /* 0x000fe2000000053a */
[----:B------:R-:W-:Y:S01]  /*3c50*/  BSSY.RECONVERGENT B0, `(.L_x_52) ;  /* 0x0000007000007945 */ /* 0x000fe20003800200 */
[----:B------:R-:W-:-:S03]  /*3c60*/  UMOV UR7, 0x40000000 ;  /* 0x4000000000077882 */ /* 0x000fc60000000000 */
[----:B------:R-:W-:-:S05]  /*3c70*/  DMUL R72, R62, 4 ;  /* 0x401000003e487828 */ /* 0x000fca0000000000 */
[----:B------:R-:W-:Y:S01]  /*3c80*/  IMAD.MOV.U32 R8, RZ, RZ, R6 ;  /* 0x000000ffff087224 */ /* 0x000fe200078e0006 */
[----:B------:R-:W-:Y:S02]  /*3c90*/  MOV R6, 0x3cc0 ;  /* 0x00003cc000067802 */ /* 0x000fe40000000f00 */
[----:B------:R-:W-:-:S11]  /*3ca0*/  DMUL R72, R36, R72 ;  /* 0x0000004824487228 */ /* 0x000fd60000000000 */
[----:B------:R-:W-:Y:S05]  /*3cb0*/  CALL.REL.NOINC `($_Z8simulateP17curandStateXORWOWPdS1_S1_ii$__internal_accurate_pow) ;  /* 0x0000005000807944 */ /* 0x000fea0003c00000 */
[----:B------:R-:W-:Y:S05]  /*3cc0*/  BSYNC.RECONVERGENT B0 ;  /* 0x0000000000007941 */ /* 0x000fea0003800200 */
.L_x_52:
[C---:B------:R-:W-:Y:S01]  /*3cd0*/  DADD R6, R58.reuse, 2 ;  /* 0x400000003a067429 */ /* 0x040fe20000000000 */
[----:B------:R-:W-:Y:S01]  /*3ce0*/  BSSY.RECONVERGENT B0, `(.L_x_53) ;  /* 0x0000010000007945 */ /* 0x000fe20003800200 */
[----:B------:R-:W-:Y:S01]  /*3cf0*/  DADD R64, -RZ, |R52| ;  /* 0x00000000ff407229 */ /* 0x000fe20000000534 */
[----:B------:R-:W-:Y:S01]  /*3d00*/  FSEL R66, R124, RZ, P0 ;  /* 0x000000ff7c427208 */ /* 0x000fe20000000000 */
[----:B------:R-:W-:Y:S01]  /*3d10*/  DSETP.NEU.AND P2, PT, R58, 1, PT ;  /* 0x3ff000003a00742a */ /* 0x000fe20003f4d000 */
[----:B------:R-:W-:-:S05]  /*3d20*/  FSEL R67, R9, RZ, P0 ;  /* 0x000000ff09437208 */ /* 0x000fca0000000000 */
[----:B------:R-:W-:Y:S02]  /*3d30*/  LOP3.LUT R6, R7, 0x7ff00000, RZ, 0xc0, !PT ;  /* 0x7ff0000007067812 */ /* 0x000fe400078ec0ff */
[----:B------:R-:W-:Y:S02]  /*3d40*/  IMAD.MOV.U32 R8, RZ, RZ, R64 ;  /* 0x000000ffff087224 */ /* 0x000fe400078e0040 */
[----:B------:R-:W-:Y:S01]  /*3d50*/  ISETP.NE.AND P1, PT, R6, 0x7ff00000, PT ;  /* 0x7ff000000600780c */ /* 0x000fe20003f25270 */
[----:B------:R-:W-:-:S12]  /*3d60*/  IMAD.MOV.U32 R7, RZ, RZ, R65 ;  /* 0x000000ffff077224 */ /* 0x000fd800078e0041 */
[----:B------:R-:W-:Y:S05]  /*3d70*/  @P1 BRA `(.L_x_54) ;  /* 0x0000000000181947 */ /* 0x000fea0003800000 */
[----:B------:R-:W-:-:S14]  /*3d80*/  DSETP.NAN.AND P0, PT, R58, R58, PT ;  /* 0x0000003a3a00722a */ /* 0x000fdc0003f08000 */
[----:B------:R-:W-:Y:S01]  /*3d90*/  @P0 DADD R66, R58, 2 ;  /* 0x400000003a420429 */ /* 0x000fe20000000000 */
[----:B------:R-:W-:Y:S10]  /*3da0*/  @P0 BRA `(.L_x_54) ;  /* 0x00000000000c0947 */ /* 0x000ff40003800000 */
[----:B------:R-:W-:-:S14]  /*3db0*/  DSETP.NEU.AND P0, PT, |R58|, +INF , PT ;  /* 0x7ff000003a00742a */ /* 0x000fdc0003f0d200 */
[----:B------:R-:W-:Y:S02]  /*3dc0*/  @!P0 IMAD.MOV.U32 R66, RZ, RZ, 0x0 ;  /* 0x00000000ff428424 */ /* 0x000fe400078e00ff */
[----:B------:R-:W-:-:S07]  /*3dd0*/  @!P0 IMAD.MOV.U32 R67, RZ, RZ, 0x7ff00000 ;  /* 0x7ff00000ff438424 */ /* 0x000fce00078e00ff */
.L_x_54:
[----:B------:R-:W-:Y:S05]  /*3de0*/  BSYNC.RECONVERGENT B0 ;  /* 0x0000000000007941 */ /* 0x000fea0003800200 */
.L_x_53:
[----:B------:R-:W-:Y:S01]  /*3df0*/  BSSY.RECONVERGENT B0, `(.L_x_55) ;  /* 0x0000006000007945 */ /* 0x000fe20003800200 */
[----:B------:R-:W-:Y:S01]  /*3e00*/  FSEL R64, R66, RZ, P2 ;  /* 0x000000ff42407208 */ /* 0x000fe20001000000 */
[----:B------:R-:W-:Y:S01]  /*3e10*/  UMOV UR7, 0x40000000 ;  /* 0x4000000000077882 */ /* 0x000fe20000000000 */
[----:B------:R-:W-:Y:S02]  /*3e20*/  FSEL R65, R67, 1.875, P2 ;  /* 0x3ff0000043417808 */ /* 0x000fe40001000000 */
[----:B------:R-:W-:-:S07]  /*3e30*/  MOV R6, 0x3e50 ;  /* 0x00003e5000067802 */ /* 0x000fce0000000f00 */
[----:B------:R-:W-:Y:S05]  /*3e40*/  CALL.REL.NOINC `($_Z8simulateP17curandStateXORWOWPdS1_S1_ii$__internal_accurate_pow) ;  /* 0x00000050001c7944 */ /* 0x000fea0003c00000 */
[----:B------:R-:W-:Y:S05]  /*3e50*/  BSYNC.RECONVERGENT B0 ;  /* 0x0000000000007941 */ /* 0x000fea0003800200 */
.L_x_55:
[----:B------:R-:W-:Y:S01]  /*3e60*/  DMUL R6, R22, 4 ;  /* 0x4010000016067828 */ /* 0x000fe20000000000 */
[----:B------:R-:W-:Y:S01]  /*3e70*/  BSSY.RECONVERGENT B0, `(.L_x_56) ;  /* 0x0000017000007945 */ /* 0x000fe20003800200 */
[----:B------:R-:W-:Y:S01]  /*3e80*/  DSETP.NEU.AND P2, PT, R52, RZ, PT ;  /* 0x000000ff3400722a */ /* 0x000fe20003f4d000 */
[----:B------:R-:W-:Y:S01]  /*3e90*/  ISETP.GE.AND P1, PT, R41, RZ, PT ;  /* 0x000000ff2900720c */ /* 0x000fe20003f26270 */
[----:B------:R-:W-:Y:S02]  /*3ea0*/  DSETP.NEU.AND P0, PT, R40, RZ, PT ;  /* 0x000000ff2800722a */ /* 0x000fe40003f0d000 */
[----:B------:R-:W-:Y:S02]  /*3eb0*/  DSETP.NEU.AND P4, PT, R52, 1, PT ;  /* 0x3ff000003400742a */ /* 0x000fe40003f8d000 */
[----:B------:R-:W-:Y:S01]  /*3ec0*/  DMUL R66, R6, 90 ;  /* 0x4056800006427828 */ /* 0x000fe20000000000 */
[----:B------:R-:W-:Y:S01]  /*3ed0*/  FSEL R68, R124, RZ, P2 ;  /* 0x000000ff7c447208 */ /* 0x000fe20001000000 */
[----:B------:R-:W-:Y:S01]  /*3ee0*/  DADD R6, R52, 2 ;  /* 0x4000000034067429 */ /* 0x000fe20000000000 */
[----:B------:R-:W-:-:S05]  /*3ef0*/  FSEL R69, R9, RZ, P2 ;  /* 0x000000ff09457208 */ /* 0x000fca0001000000 */
[----:B------:R-:W-:-:S04]  /*3f00*/  DMUL R66, R62, R66 ;  /* 0x000000423e427228 */ /* 0x000fc80000000000 */
[----:B------:R-:W-:Y:S01]  /*3f10*/  LOP3.LUT R8, R7, 0x7ff00000, RZ, 0xc0, !PT ;  /* 0x7ff0000007087812 */ /* 0x000fe200078ec0ff */
[----:B------:R-:W-:-:S03]  /*3f20*/  DADD R6, -RZ, |R40| ;  /* 0x00000000ff067229 */ /* 0x000fc60000000528 */
[----:B------:R-:W-:Y:S01]  /*3f30*/  ISETP.NE.AND P3, PT, R8, 0x7ff00000, PT ;  /* 0x7ff000000800780c */ /* 0x000fe20003f65270 */
[----:B------:R-:W-:-:S06]  /*3f40*/  DMUL R66, R38, R66 ;  /* 0x0000004226427228 */ /* 0x000fcc0000000000 */
[----:B------:R-:W-:Y:S02]  /*3f50*/  IMAD.MOV.U32 R8, RZ, RZ, R6 ;  /* 0x000000ffff087224 */ /* 0x000fe400078e0006 */
[----:B------:R-:W-:-:S04]  /*3f60*/  DMUL R70, R50, R66 ;  /* 0x0000004232467228 */ /* 0x000fc80000000000 */
[----:B------:R-:W-:Y:S07]  /*3f70*/  @P3 BRA `(.L_x_57) ;  /* 0x0000000000183947 */ /* 0x000fee0003800000 */
[----:B------:R-:W-:-:S14]  /*3f80*/  DSETP.NAN.AND P2, PT, R52, R52, PT ;  /* 0x000000343400722a */ /* 0x000fdc0003f48000 */
[----:B------:R-:W-:Y:S01]  /*3f90*/  @P2 DADD R68, R52, 2 ;  /* 0x4000000034442429 */ /* 0x000fe20000000000 */
[----:B------:R-:W-:Y:S10]  /*3fa0*/  @P2 BRA `(.L_x_57) ;  /* 0x00000000000c2947 */ /* 0x000ff40003800000 */
[----:B------:R-:W-:-:S14]  /*3fb0*/  DSETP.NEU.AND P2, PT, |R52|, +INF , PT ;  /* 0x7ff000003400742a */ /* 0x000fdc0003f4d200 */
[----:B------:R-:W-:Y:S02]  /*3fc0*/  @!P2 IMAD.MOV.U32 R68, RZ, RZ, 0x0 ;  /* 0x00000000ff44a424 */ /* 0x000fe400078e00ff */
[----:B------:R-:W-:-:S07]  /*3fd0*/  @!P2 IMAD.MOV.U32 R69, RZ, RZ, 0x7ff00000 ;  /* 0x7ff00000ff45a424 */ /* 0x000fce00078e00ff */
.L_x_57:
[----:B------:R-:W-:Y:S05]  /*3fe0*/  BSYNC.RECONVERGENT B0 ;  /* 0x0000000000007941 */ /* 0x000fea0003800200 */
.L_x_56:
[----:B------:R-:W-:Y:S01]  /*3ff0*/  BSSY.RECONVERGENT B0, `(.L_x_58) ;  /* 0x0000006000007945 */ /* 0x000fe20003800200 */
[----:B------:R-:W-:Y:S01]  /*4000*/  FSEL R68, R68, RZ, P4 ;  /* 0x000000ff44447208 */ /* 0x000fe20002000000 */
[----:B------:R-:W-:Y:S01]  /*4010*/  UMOV UR7, 0x40080000 ;  /* 0x4008000000077882 */ /* 0x000fe20000000000 */
[----:B------:R-:W-:Y:S02]  /*4020*/  FSEL R69, R69, 1.875, P4 ;  /* 0x3ff0000045457808 */ /* 0x000fe40002000000 */
[----:B------:R-:W-:-:S07]  /*4030*/  MOV R6, 0x4050 ;  /* 0x0000405000067802 */ /* 0x000fce0000000f00 */
[----:B------:R-:W-:Y:S05]  /*4040*/  CALL.REL.NOINC `($_Z8simulateP17curandStateXORWOWPdS1_S1_ii$__internal_accurate_pow) ;  /* 0x0000004c009c7944 */ /* 0x000fea0003c00000 */
[----:B------:R-:W-:Y:S05]  /*4050*/  BSYNC.RECONVERGENT B0 ;  /* 0x0000000000007941 */ /* 0x000fea0003800200 */
.L_x_58:
[----:B------:R-:W-:Y:S01]  /*4060*/  IMAD.MOV.U32 R8, RZ, RZ, R124 ;  /* 0x000000ffff087224 */ /* 0x000fe200078e007c */
[----:B------:R-:W-:Y:S01]  /*4070*/  DADD R6, R40, 3 ;  /* 0x4008000028067429 */ /* 0x000fe20000000000 */
[----:B------:R-:W-:Y:S04]  /*4080*/  BSSY.RECONVERGENT B0, `(.L_x_59) ;  /* 0x0000011000007945 */ /* 0x000fe80003800200 */
        /* <DEDUP_REMOVED lines=16> */
.L_x_60:
[----:B------:R-:W-:Y:S05]  /*4190*/  BSYNC.RECONVERGENT B0 ;  /* 0x0000000000007941 */ /* 0x000fea0003800200 */
.L_x_59:
[----:B------:R-:W-:Y:S01]  /*41a0*/  UMOV UR6, 0xcccccccd ;  /* 0xcccccccd00067882 */ /* 0x000fe20000000000 */
[----:B------:R-:W-:Y:S01]  /*41b0*/  UMOV UR7, 0x400ccccc ;  /* 0x400ccccc00077882 */ /* 0x000fe20000000000 */
[----:B------:R-:W-:Y:S01]  /*41c0*/  DMUL R74, R22, R64 ;  /* 0x00000040164a7228 */ /* 0x000fe20000000000 */
[----:B------:R-:W-:Y:S01]  /*41d0*/  BSSY.RECONVERGENT B0, `(.L_x_61) ;  /* 0x0000015000007945 */ /* 0x000fe20003800200 */
[----:B------:R-:W-:Y:S01]  /*41e0*/  DMUL R8, R60, UR6 ;  /* 0x000000063c087c28 */ /* 0x000fe20008000000 */
[----:B------:R-:W-:Y:S01]  /*41f0*/  UMOV UR7, 0x40180000 ;  /* 0x4018000000077882 */ /* 0x000fe20000000000 */
[----:B------:R-:W-:Y:S02]  /*4200*/  DMUL R72, R42, R72 ;  /* 0x000000482a487228 */ /* 0x000fe40000000000 */
[----:B------:R-:W-:Y:S02]  /*4210*/  DSETP.NEU.AND P0, PT, R40, 1, PT ;  /* 0x3ff000002800742a */ /* 0x000fe40003f0d000 */
[----:B------:R-:W-:-:S02]  /*4220*/  DMUL R74, R36, R74 ;  /* 0x0000004a244a7228 */ /* 0x000fc40000000000 */
[----:B------:R-:W-:Y:S02]  /*4230*/  DMUL R8, R36, R8 ;  /* 0x0000000824087228 */ /* 0x000fe40000000000 */
[----:B------:R-:W-:Y:S01]  /*4240*/  FSEL R122, R6, RZ, P0 ;  /* 0x000000ff067a7208 */ /* 0x000fe20000000000 */
[----:B------:R-:W-:Y:S01]  /*4250*/  DMUL R84, R68, R66 ;  /* 0x0000004244547228 */ /* 0x000fe20000000000 */
[----:B------:R-:W-:Y:S01]  /*4260*/  FSEL R123, R7, 1.875, P0 ;  /* 0x3ff00000077b7808 */ /* 0x000fe20000000000 */
[----:B------:R-:W-:Y:S01]  /*4270*/  DSETP.NEU.AND P0, PT, R42, RZ, PT ;  /* 0x000000ff2a00722a */ /* 0x000fe20003f0d000 */
[----:B------:R-:W-:Y:S01]  /*4280*/  IMAD.MOV.U32 R7, RZ, RZ, 0x3feccccc ;  /* 0x3fecccccff077424 */ /* 0x000fe200078e00ff */
[----:B------:R-:W-:Y:S01]  /*4290*/  DMUL R74, R54, R74 ;  /* 0x0000004a364a7228 */ /* 0x000fe20000000000 */
[----:B------:R-:W-:Y:S01]  /*42a0*/  MOV R6, 0x4320 ;  /* 0x0000432000067802 */ /* 0x000fe20000000f00 */
[----:B------:R-:W-:-:S08]  /*42b0*/  DMUL R8, R44, R8 ;  /* 0x000000082c087228 */ /* 0x000fd00000000000 */
[----:B------:R-:W-:-:S08]  /*42c0*/  DFMA R8, R52, R8, -R72 ;  /* 0x000000083408722b */ /* 0x000fd00000000848 */
[----:B------:R-:W-:-:S08]  /*42d0*/  DFMA R8, R68, -R74, R8 ;  /* 0x8000004a4408722b */ /* 0x000fd00000000008 */
[----:B------:R-:W-:-:S08]  /*42e0*/  DFMA R8, R70, R122, R8 ;  /* 0x0000007a4608722b */ /* 0x000fd00000000008 */
[----:B------:R-:W-:Y:S01]  /*42f0*/  DFMA R84, R122, R84, R8 ;  /* 0x000000547a54722b */ /* 0x000fe20000000008 */
[----:B------:R-:W-:-:S10]  /*4300*/  IMAD.MOV.U32 R8, RZ, RZ, -0x33333333 ;  /* 0xcccccccdff087424 */ /* 0x000fd400078e00ff */
[----:B------:R-:W-:Y:S05]  /*4310*/  CALL.REL.NOINC `($_Z8simulateP17curandStateXORWOWPdS1_S1_ii$__internal_accurate_pow) ;  /* 0x0000004800e87944 */ /* 0x000fea0003c00000 */
[----:B------:R-:W-:Y:S05]  /*4320*/  BSYNC.RECONVERGENT B0 ;  /* 0x0000000000007941 */ /* 0x000fea0003800200 */
.L_x_61:
[----:B------:R-:W-:Y:S01]  /*4330*/  DADD R6, -RZ, |R42| ;  /* 0x00000000ff067229 */ /* 0x000fe2000000052a */
[----:B------:R-:W-:Y:S01]  /*4340*/  BSSY.RECONVERGENT B0, `(.L_x_62) ;  /* 0x0000007000007945 */ /* 0x000fe20003800200 */
[----:B------:R-:W-:Y:S01]  /*4350*/  IMAD.MOV.U32 R70, RZ, RZ, R124 ;  /* 0x000000ffff467224 */ /* 0x000fe200078e007c */
[----:B------:R-:W-:Y:S01]  /*4360*/  UMOV UR7, 0x40180000 ;  /* 0x4018000000077882 */ /* 0x000fe20000000000 */
[----:B------:R-:W-:-:S06]  /*4370*/  IMAD.MOV.U32 R71, RZ, RZ, R9 ;  /* 0x000000ffff477224 */ /* 0x000fcc00078e0009 */
[----:B------:R-:W-:Y:S01]  /*4380*/  IMAD.MOV.U32 R8, RZ, RZ, R6 ;  /* 0x000000ffff087224 */ /* 0x000fe200078e0006 */
[----:B------:R-:W-:-:S07]  /*4390*/  MOV R6, 0x43b0 ;  /* 0x000043b000067802 */ /* 0x000fce0000000f00 */
[----:B------:R-:W-:Y:S05]  /*43a0*/  CALL.REL.NOINC `($_Z8simulateP17curandStateXORWOWPdS1_S1_ii$__internal_accurate_pow) ;  /* 0x0000004800c47944 */ /* 0x000fea0003c00000 */
[----:B------:R-:W-:Y:S05]  /*43b0*/  BSYNC.RECONVERGENT B0 ;  /* 0x0000000000007941 */ /* 0x000fea0003800200 */
.L_x_62:
[----:B------:R-:W-:Y:S01]  /*43c0*/  DADD R6, R42, 6 ;  /* 0x401800002a067429 */ /* 0x000fe20000000000 */
[----:B------:R-:W-:Y:S01]  /*43d0*/  BSSY.RECONVERGENT B0, `(.L_x_63) ;  /* 0x0000010000007945 */ /* 0x000fe20003800200 */
[----:B------:R-:W-:Y:S01]  /*43e0*/  DSETP.NEU.AND P1, PT, R52, RZ, PT ;  /* 0x000000ff3400722a */ /* 0x000fe20003f2d000 */
[----:B------:R-:W-:Y:S01]  /*43f0*/  FSEL R72, R124, RZ, P0 ;  /* 0x000000ff7c487208 */ /* 0x000fe20000000000 */
[----:B------:R-:W-:Y:S01]  /*4400*/  DSETP.NEU.AND P3, PT, R42, 1, PT ;  /* 0x3ff000002a00742a */ /* 0x000fe20003f6d000 */
[----:B------:R-:W-:-:S05]  /*4410*/  FSEL R73, R9, RZ, P0 ;  /* 0x000000ff09497208 */ /* 0x000fca0000000000 */
[----:B------:R-:W-:Y:S01]  /*4420*/  LOP3.LUT R8, R7, 0x7ff00000, RZ, 0xc0, !PT ;  /* 0x7ff0000007087812 */ /* 0x000fe200078ec0ff */
[----:B------:R-:W-:-:S03]  /*4430*/  DADD R6, -RZ, |R52| ;  /* 0x00000000ff067229 */ /* 0x000fc60000000534 */
[----:B------:R-:W-:-:S07]  /*4440*/  ISETP.NE.AND P2, PT, R8, 0x7ff00000, PT ;  /* 0x7ff000000800780c */ /* 0x000fce0003f45270 */
[----:B------:R-:W-:-:S06]  /*4450*/  IMAD.MOV.U32 R8, RZ, RZ, R6 ;  /* 0x000000ffff087224 */ /* 0x000fcc00078e0006 */
[----:B------:R-:W-:Y:S05]  /*4460*/  @P2 BRA `(.L_x_64) ;  /* 0x0000000000182947 */ /* 0x000fea0003800000 */
[----:B------:R-:W-:-:S14]  /*4470*/  DSETP.NAN.AND P0, PT, R42, R42, PT ;  /* 0x0000002a2a00722a */ /* 0x000fdc0003f08000 */
[----:B------:R-:W-:Y:S01]  /*4480*/  @P0 DADD R72, R42, 6 ;  /* 0x401800002a480429 */ /* 0x000fe20000000000 */
[----:B------:R-:W-:Y:S10]  /*4490*/  @P0 BRA `(.L_x_64) ;  /* 0x00000000000c0947 */ /* 0x000ff40003800000 */
[----:B------:R-:W-:-:S14]  /*44a0*/  DSETP.NEU.AND P0, PT, |R42|, +INF , PT ;  /* 0x7ff000002a00742a */ /* 0x000fdc0003f0d200 */
[----:B------:R-:W-:Y:S02]  /*44b0*/  @!P0 IMAD.MOV.U32 R72, RZ, RZ, 0x0 ;  /* 0x00000000ff488424 */ /* 0x000fe400078e00ff */
[----:B------:R-:W-:-:S07]  /*44c0*/  @!P0 IMAD.MOV.U32 R73, RZ, RZ, 0x7ff00000 ;  /* 0x7ff00000ff498424 */ /* 0x000fce00078e00ff */
.L_x_64:
[----:B------:R-:W-:Y:S05]  /*44d0*/  BSYNC.RECONVERGENT B0 ;  /* 0x0000000000007941 */ /* 0x000fea0003800200 */
.L_x_63:
[----:B------:R-:W-:Y:S01]  /*44e0*/  BSSY.RECONVERGENT B0, `(.L_x_65) ;  /* 0x0000006000007945 */ /* 0x000fe20003800200 */
[----:B------:R-:W-:Y:S01]  /*44f0*/  FSEL R72, R72, RZ, P3 ;  /* 0x000000ff48487208 */ /* 0x000fe20001800000 */
[----:B------:R-:W-:Y:S01]  /*4500*/  UMOV UR7, 0x40100000 ;  /* 0x4010000000077882 */ /* 0x000fe20000000000 */
[----:B------:R-:W-:Y:S02]  /*4510*/  FSEL R73, R73, 1.875, P3 ;  /* 0x3ff0000049497808 */ /* 0x000fe40001800000 */
[----:B------:R-:W-:-:S07]  /*4520*/  MOV R6, 0x4540 ;  /* 0x0000454000067802 */ /* 0x000fce0000000f00 */
[----:B------:R-:W-:Y:S05]  /*4530*/  CALL.REL.NOINC `($_Z8simulateP17curandStateXORWOWPdS1_S1_ii$__internal_accurate_pow) ;  /* 0x0000004800607944 */ /* 0x000fea0003c00000 */
[----:B------:R-:W-:Y:S05]  /*4540*/  BSYNC.RECONVERGENT B0 ;  /* 0x0000000000007941 */ /* 0x000fea0003800200 */
.L_x_65:
[----:B------:R-:W-:Y:S01]  /*4550*/  DADD R6, R52, 4 ;  /* 0x4010000034067429 */ /* 0x000fe20000000000 */
[----:B------:R-:W-:Y:S01]  /*4560*/  BSSY.RECONVERGENT B0, `(.L_x_66) ;  /* 0x0000010000007945 */ /* 0x000fe20003800200 */
[----:B------:R-:W-:Y:S02]  /*4570*/  DMUL R74, R70, 90 ;  /* 0x40568000464a7828 */ /* 0x000fe40000000000 */
[----:B------:R-:W-:-:S06]  /*4580*/  DSETP.NEU.AND P2, PT, R52, 1, PT ;  /* 0x3ff000003400742a */ /* 0x000fcc0003f4d000 */
[----:B------:R-:W-:Y:S01]  /*4590*/  LOP3.LUT R6, R7, 0x7ff00000, RZ, 0xc0, !PT ;  /* 0x7ff0000007067812 */ /* 0x000fe200078ec0ff */
[----:B------:R-:W-:Y:S01]  /*45a0*/  DMUL R74, R38, R74 ;  /* 0x0000004a264a7228 */ /* 0x000fe20000000000 */
[----:B------:R-:W-:Y:S02]  /*45b0*/  FSEL R7, R9, RZ, P1 ;  /* 0x000000ff09077208 */ /* 0x000fe40000800000 */
[----:B------:R-:W-:Y:S02]  /*45c0*/  ISETP.NE.AND P0, PT, R6, 0x7ff00000, PT ;  /* 0x7ff000000600780c */ /* 0x000fe40003f05270 */
[----:B------:R-:W-:-:S03]  /*45d0*/  FSEL R6, R124, RZ, P1 ;  /* 0x000000ff7c067208 */ /* 0x000fc60000800000 */
[----:B------:R-:W-:-:S08]  /*45e0*/  DMUL R74, R74, R72 ;  /* 0x000000484a4a7228 */ /* 0x000fd00000000000 */
[----:B------:R-:W-:Y:S05]  /*45f0*/  @P0 BRA `(.L_x_67) ;  /* 0x0000000000180947 */ /* 0x000fea0003800000 */
[----:B------:R-:W-:-:S14]  /*4600*/  DSETP.NAN.AND P0, PT, R52, R52, PT ;  /* 0x000000343400722a */ /* 0x000fdc0003f08000 */
[----:B------:R-:W-:Y:S01]  /*4610*/  @P0 DADD R6, R52, 4 ;  /* 0x4010000034060429 */ /* 0x000fe20000000000 */
[----:B------:R-:W-:Y:S10]  /*4620*/  @P0 BRA `(.L_x_67) ;  /* 0x00000000000c0947 */ /* 0x000ff40003800000 */
[----:B------:R-:W-:-:S14]  /*4630*/  DSETP.NEU.AND P0, PT, |R52|, +INF , PT ;  /* 0x7ff000003400742a */ /* 0x000fdc0003f0d200 */
[----:B------:R-:W-:Y:S02]  /*4640*/  @!P0 IMAD.MOV.U32 R6, RZ, RZ, 0x0 ;  /* 0x00000000ff068424 */ /* 0x000fe400078e00ff */
[----:B------:R-:W-:-:S07]  /*4650*/  @!P0 IMAD.MOV.U32 R7, RZ, RZ, 0x7ff00000 ;  /* 0x7ff00000ff078424 */ /* 0x000fce00078e00ff */
.L_x_67:
[----:B------:R-:W-:Y:S05]  /*4660*/  BSYNC.RECONVERGENT B0 ;  /* 0x0000000000007941 */ /* 0x000fea0003800200 */
.L_x_66:
[----:B------:R-:W-:Y:S01]  /*4670*/  FSEL R72, R6, RZ, P2 ;  /* 0x000000ff06487208 */ /* 0x000fe20001000000 */
[----:B------:R-:W-:Y:S01]  /*4680*/  BSSY.RECONVERGENT B0, `(.L_x_68) ;  /* 0x0000009000007945 */ /* 0x000fe20003800200 */
[----:B------:R-:W-:Y:S01]  /*4690*/  FSEL R73, R7, 1.875, P2 ;  /* 0x3ff0000007497808 */ /* 0x000fe20001000000 */
[----:B------:R-:W-:Y:S01]  /*46a0*/  IMAD.MOV.U32 R8, RZ, RZ, -0x33333333 ;  /* 0xcccccccdff087424 */ /* 0x000fe200078e00ff */
[----:B------:R-:W-:Y:S01]  /*46b0*/  MOV R6, 0x4710 ;  /* 0x0000471000067802 */ /* 0x000fe20000000f00 */
[----:B------:R-:W-:Y:S01]  /*46c0*/  IMAD.MOV.U32 R7, RZ, RZ, 0x3feccccc ;  /* 0x3fecccccff077424 */ /* 0x000fe200078e00ff */
[----:B------:R-:W-:Y:S02]  /*46d0*/  UMOV UR7, 0x40100000 ;  /* 0x4010000000077882 */ /* 0x000fe40000000000 */
[----:B------:R-:W-:-:S08]  /*46e0*/  DMUL R74, R72, R74 ;  /* 0x0000004a484a7228 */ /* 0x000fd00000000000 */
[----:B------:R-:W-:-:S11]  /*46f0*/  DFMA R84, R40, R74, R84 ;  /* 0x0000004a2854722b */ /* 0x000fd60000000054 */
[----:B------:R-:W-:Y:S05]  /*4700*/  CALL.REL.NOINC `($_Z8simulateP17curandStateXORWOWPdS1_S1_ii$__internal_accurate_pow) ;  /* 0x0000004400ec7944 */ /* 0x000fea0003c00000 */
[----:B------:R-:W-:Y:S05]  /*4710*/  BSYNC.RECONVERGENT B0 ;  /* 0x0000000000007941 */ /* 0x000fea0003800200 */
.L_x_68:
[----:B------:R-:W-:Y:S01]  /*4720*/  DADD R6, -RZ, |R12| ;  /* 0x00000000ff067229 */ /* 0x000fe2000000050c */
[----:B------:R-:W-:Y:S01]  /*4730*/  IMAD.MOV.U32 R74, RZ, RZ, R124 ;  /* 0x000000ffff4a7224 */ /* 0x000fe200078e007c */
[----:B------:R-:W-:Y:S01]  /*4740*/  BSSY.RECONVERGENT B0, `(.L_x_69) ;  /* 0x0000007000007945 */ /* 0x000fe20003800200 */
[----:B------:R-:W-:Y:S01]  /*4750*/  IMAD.MOV.U32 R75, RZ, RZ, R9 ;  /* 0x000000ffff4b7224 */ /* 0x000fe200078e0009 */
[----:B------:R-:W-:-:S05]  /*4760*/  UMOV UR7, 0x40000000 ;  /* 0x4000000000077882 */ /* 0x000fca0000000000 */
[----:B------:R-:W-:Y:S01]  /*4770*/  DMUL R78, R74, 90 ;  /* 0x405680004a4e7828 */ /* 0x000fe20000000000 */
[----:B------:R-:W-:Y:S01]  /*4780*/  IMAD.MOV.U32 R8, RZ, RZ, R6 ;  /* 0x000000ffff087224 */ /* 0x000fe200078e0006 */
[----:B------:R-:W-:-:S09]  /*4790*/  MOV R6, 0x47b0 ;  /* 0x000047b000067802 */ /* 0x000fd20000000f00 */
[----:B------:R-:W-:Y:S05]  /*47a0*/  CALL.REL.NOINC `($_Z8simulateP17curandStateXORWOWPdS1_S1_ii$__internal_accurate_pow) ;  /* 0x0000004400c47944 */ /* 0x000fea0003c00000 */
[----:B------:R-:W-:Y:S05]  /*47b0*/  BSYNC.RECONVERGENT B0 ;  /* 0x0000000000007941 */ /* 0x000fea0003800200 */
.L_x_69:
[C---:B------:R-:W-:Y:S01]  /*47c0*/  DADD R6, R12.reuse, 2 ;  /* 0x400000000c067429 */ /* 0x040fe20000000000 */
[----:B------:R-:W-:Y:S01]  /*47d0*/  BSSY.RECONVERGENT B0, `(.L_x_70) ;  /* 0x0000011000007945 */ /* 0x000fe20003800200 */
[----:B------:R-:W-:Y:S02]  /*47e0*/  DSETP.NEU.AND P1, PT, R12, RZ, PT ;  /* 0x000000ff0c00722a */ /* 0x000fe40003f2d000 */
[----:B------:R-:W-:Y:S02]  /*47f0*/  DSETP.NEU.AND P0, PT, R42, RZ, PT ;  /* 0x000000ff2a00722a */ /* 0x000fe40003f0d000 */
[----:B------:R-:W-:Y:S02]  /*4800*/  DSETP.NEU.AND P3, PT, R12, 1, PT ;  /* 0x3ff000000c00742a */ /* 0x000fe40003f6d000 */
[----:B------:R-:W-:Y:S02]  /*4810*/  FSEL R76, R124, RZ, P1 ;  /* 0x000000ff7c4c7208 */ /* 0x000fe40000800000 */
[----:B------:R-:W-:Y:S01]  /*4820*/  LOP3.LUT R8, R7, 0x7ff00000, RZ, 0xc0, !PT ;  /* 0x7ff0000007087812 */ /* 0x000fe200078ec0ff */
[----:B------:R-:W-:Y:S01]  /*4830*/  DADD R6, -RZ, |R42| ;  /* 0x00000000ff067229 */ /* 0x000fe2000000052a */
[----:B------:R-:W-:-:S02]  /*4840*/  FSEL R77, R9, RZ, P1 ;  /* 0x000000ff094d7208 */ /* 0x000fc40000800000 */
        /* <DEDUP_REMOVED lines=9> */
.L_x_71:
[----:B------:R-:W-:Y:S05]  /*48e0*/  BSYNC.RECONVERGENT B0 ;  /* 0x0000000000007941 */ /* 0x000fea0003800200 */
.L_x_70:
[----:B------:R-:W-:Y:S01]  /*48f0*/  BSSY.RECONVERGENT B0, `(.L_x_72) ;  /* 0x0000006000007945 */ /* 0x000fe20003800200 */
[----:B------:R-:W-:Y:S01]  /*4900*/  FSEL R76, R76, RZ, P3 ;  /* 0x000000ff4c4c7208 */ /* 0x000fe20001800000 */
[----:B------:R-:W-:Y:S01]  /*4910*/  UMOV UR7, 0x40100000 ;  /* 0x4010000000077882 */ /* 0x000fe20000000000 */
[----:B------:R-:W-:Y:S02]  /*4920*/  FSEL R77, R77, 1.875, P3 ;  /* 0x3ff000004d4d7808 */ /* 0x000fe40001800000 */
[----:B------:R-:W-:-:S07]  /*4930*/  MOV R6, 0x4950 ;  /* 0x0000495000067802 */ /* 0x000fce0000000f00 */
[----:B------:R-:W-:Y:S05]  /*4940*/  CALL.REL.NOINC `($_Z8simulateP17curandStateXORWOWPdS1_S1_ii$__internal_accurate_pow) ;  /* 0x00000044005c7944 */ /* 0x000fea0003c00000 */
[----:B------:R-:W-:Y:S05]  /*4950*/  BSYNC.RECONVERGENT B0 ;  /* 0x0000000000007941 */ /* 0x000fea0003800200 */
.L_x_72:
[C---:B------:R-:W-:Y:S01]  /*4960*/  DADD R6, R42.reuse, 4 ;  /* 0x401000002a067429 */ /* 0x040fe20000000000 */
[----:B------:R-:W-:Y:S01]  /*4970*/  BSSY.RECONVERGENT B0, `(.L_x_73) ;  /* 0x000000e000007945 */ /* 0x000fe20003800200 */
[----:B------:R-:W-:Y:S01]  /*4980*/  DSETP.NEU.AND P2, PT, R42, 1, PT ;  /* 0x3ff000002a00742a */ /* 0x000fe20003f4d000 */
[----:B------:R-:W-:Y:S02]  /*4990*/  FSEL R8, R124, RZ, P0 ;  /* 0x000000ff7c087208 */ /* 0x000fe40000000000 */
[----:B------:R-:W-:-:S05]  /*49a0*/  FSEL R9, R9, RZ, P0 ;  /* 0x000000ff09097208 */ /* 0x000fca0000000000 */
[----:B------:R-:W-:-:S04]  /*49b0*/  LOP3.LUT R6, R7, 0x7ff00000, RZ, 0xc0, !PT ;  /* 0x7ff0000007067812 */ /* 0x000fc800078ec0ff */
        /* <DEDUP_REMOVED lines=9> */
.L_x_74:
[----:B------:R-:W-:Y:S05]  /*4a50*/  BSYNC.RECONVERGENT B0 ;  /* 0x0000000000007941 */ /* 0x000fea0003800200 */
.L_x_73:
[----:B------:R-:W-:Y:S01]  /*4a60*/  FSEL R78, R8, RZ, P2 ;  /* 0x000000ff084e7208 */ /* 0x000fe20001000000 */
[----:B------:R-:W-:Y:S01]  /*4a70*/  DSETP.NEU.AND P0, PT, R42, RZ, PT ;  /* 0x000000ff2a00722a */ /* 0x000fe20003f0d000 */
[----:B------:R-:W-:Y:S01]  /*4a80*/  FSEL R79, R9, 1.875, P2 ;  /* 0x3ff00000094f7808 */ /* 0x000fe20001000000 */
[----:B------:R-:W-:Y:S01]  /*4a90*/  BSSY.RECONVERGENT B0, `(.L_x_75) ;  /* 0x000000a000007945 */ /* 0x000fe20003800200 */
[----:B------:R-:W-:Y:S01]  /*4aa0*/  ISETP.GE.AND P1, PT, R43, RZ, PT ;  /* 0x000000ff2b00720c */ /* 0x000fe20003f26270 */
[----:B------:R-:W-:Y:S01]  /*4ab0*/  IMAD.MOV.U32 R8, RZ, RZ, -0x33333333 ;  /* 0xcccccccdff087424 */ /* 0x000fe200078e00ff */
[----:B------:R-:W-:Y:S02]  /*4ac0*/  UMOV UR7, 0x40140000 ;  /* 0x4014000000077882 */ /* 0x000fe40000000000 */
[----:B------:R-:W-:-:S08]  /*4ad0*/  DMUL R6, R78, R6 ;  /* 0x000000064e067228 */ /* 0x000fd00000000000 */
[----:B------:R-:W-:-:S08]  /*4ae0*/  DMUL R6, R72, R6 ;  /* 0x0000000648067228 */ /* 0x000fd00000000000 */
[----:B------:R-:W-:Y:S01]  /*4af0*/  DFMA R84, R40, R6, R84 ;  /* 0x000000062854722b */ /* 0x000fe20000000054 */
[----:B------:R-:W-:Y:S01]  /*4b00*/  IMAD.MOV.U32 R7, RZ, RZ, 0x3feccccc ;  /* 0x3fecccccff077424 */ /* 0x000fe200078e00ff */
[----:B------:R-:W-:-:S09]  /*4b10*/  MOV R6, 0x4b30 ;  /* 0x00004b3000067802 */ /* 0x000fd20000000f00 */
[----:B------:R-:W-:Y:S05]  /*4b20*/  CALL.REL.NOINC `($_Z8simulateP17curandStateXORWOWPdS1_S1_ii$__internal_accurate_pow) ;  /* 0x0000004000e47944 */ /* 0x000fea0003c00000 */
[----:B------:R-:W-:Y:S05]  /*4b30*/  BSYNC.RECONVERGENT B0 ;  /* 0x0000000000007941 */ /* 0x000fea0003800200 */
.L_x_75:
        /* <DEDUP_REMOVED lines=10> */
.L_x_76:
[C---:B------:R-:W-:Y:S01]  /*4be0*/  DADD R6, R42.reuse, 5 ;  /* 0x401400002a067429 */ /* 0x040fe20000000000 */
[----:B------:R-:W-:Y:S01]  /*4bf0*/  IMAD.MOV.U32 R8, RZ, RZ, R124 ;  /* 0x000000ffff087224 */ /* 0x000fe200078e007c */
[----:B------:R-:W-:Y:S01]  /*4c00*/  DADD R86, -RZ, |R52| ;  /* 0x00000000ff567229 */ /* 0x000fe20000000534 */
[----:B------:R-:W-:Y:S01]  /*4c10*/  BSSY.RECONVERGENT B0, `(.L_x_77) ;  /* 0x0000016000007945 */ /* 0x000fe20003800200 */
[----:B------:R-:W-:Y:S01]  /*4c20*/  DSETP.NEU.AND P3, PT, R42, 1, PT ;  /* 0x3ff000002a00742a */ /* 0x000fe20003f6d000 */
[----:B------:R-:W-:Y:S02]  /*4c30*/  ISETP.GE.AND P2, PT, R53, RZ, PT ;  /* 0x000000ff3500720c */ /* 0x000fe40003f46270 */
[----:B------:R-:W-:-:S03]  /*4c40*/  DADD R82, -RZ, -R8 ;  /* 0x00000000ff527229 */ /* 0x000fc60000000908 */
[----:B------:R-:W-:Y:S02]  /*4c50*/  LOP3.LUT R6, R7, 0x7ff00000, RZ, 0xc0, !PT ;  /* 0x7ff0000007067812 */ /* 0x000fe400078ec0ff */
[----:B------:R-:W-:Y:S02]  /*4c60*/  IMAD.MOV.U32 R8, RZ, RZ, R86 ;  /* 0x000000ffff087224 */ /* 0x000fe400078e0056 */
[----:B------:R-:W-:Y:S01]  /*4c70*/  ISETP.NE.AND P4, PT, R6, 0x7ff00000, PT ;  /* 0x7ff000000600780c */ /* 0x000fe20003f85270 */
[----:B------:R-:W-:Y:S02]  /*4c80*/  IMAD.MOV.U32 R7, RZ, RZ, R87 ;  /* 0x000000ffff077224 */ /* 0x000fe400078e0057 */
[----:B------:R-:W-:Y:S02]  /*4c90*/  FSEL R82, R82, R124, !P1 ;  /* 0x0000007c52527208 */ /* 0x000fe40004800000 */
[----:B------:R-:W-:Y:S01]  /*4ca0*/  FSEL R83, R83, R9, !P1 ;  /* 0x0000000953537208 */ /* 0x000fe20004800000 */
[----:B------:R-:W-:Y:S01]  /*4cb0*/  DSETP.NEU.AND P1, PT, R52, RZ, PT ;  /* 0x000000ff3400722a */ /* 0x000fe20003f2d000 */
[----:B------:R-:W-:-:S02]  /*4cc0*/  FSEL R82, R82, RZ, P0 ;  /* 0x000000ff52527208 */ /* 0x000fc40000000000 */
[----:B------:R-:W-:-:S04]  /*4cd0*/  FSEL R83, R43, R83, !P0 ;  /* 0x000000532b537208 */ /* 0x000fc80004000000 */
[----:B------:R-:W-:Y:S07]  /*4ce0*/  @P4 BRA `(.L_x_78) ;  /* 0x0000000000204947 */ /* 0x000fee0003800000 */
        /* <DEDUP_REMOVED lines=8> */
.L_x_78:
[----:B------:R-:W-:Y:S05]  /*4d70*/  BSYNC.RECONVERGENT B0 ;  /* 0x0000000000007941 */ /* 0x000fea0003800200 */
.L_x_77:
[----:B------:R-:W-:Y:S01]  /*4d80*/  BSSY.RECONVERGENT B0, `(.L_x_79) ;  /* 0x0000006000007945 */ /* 0x000fe20003800200 */
[----:B------:R-:W-:Y:S01]  /*4d90*/  FSEL R82, R82, RZ, P3 ;  /* 0x000000ff52527208 */ /* 0x000fe20001800000 */
[----:B------:R-:W-:Y:S01]  /*4da0*/  UMOV UR7, 0x40080000 ;  /* 0x4008000000077882 */ /* 0x000fe20000000000 */
[----:B------:R-:W-:Y:S02]  /*4db0*/  FSEL R83, R83, 1.875, P3 ;  /* 0x3ff0000053537808 */ /* 0x000fe40001800000 */
[----:B------:R-:W-:-:S07]  /*4dc0*/  MOV R6, 0x4de0 ;  /* 0x00004de000067802 */ /* 0x000fce0000000f00 */
[----:B------:R-:W-:Y:S05]  /*4dd0*/  CALL.REL.NOINC `($_Z8simulateP17curandStateXORWOWPdS1_S1_ii$__internal_accurate_pow) ;  /* 0x0000004000387944 */ /* 0x000fea0003c00000 */
[----:B------:R-:W-:Y:S05]  /*4de0*/  BSYNC.RECONVERGENT B0 ;  /* 0x0000000000007941 */ /* 0x000fea0003800200 */
.L_x_79:
[----:B------:R-:W-:Y:S01]  /*4df0*/  DMUL R6, R24, 8 ;  /* 0x4020000018067828 */ /* 0x000fe20000000000 */
[----:B------:R-:W-:Y:S01]  /*4e00*/  IMAD.MOV.U32 R8, RZ, RZ, R124 ;  /* 0x000000ffff087224 */ /* 0x000fe200078e007c */
[----:B------:R-:W-:Y:S01]  /*4e10*/  DADD R86, R52, 3 ;  /* 0x4008000034567429 */ /* 0x000fe20000000000 */
[----:B------:R-:W-:Y:S01]  /*4e20*/  BSSY.RECONVERGENT B0, `(.L_x_80) ;  /* 0x0000020000007945 */ /* 0x000fe20003800200 */
[----:B------:R-:W-:Y:S02]  /*4e30*/  DMUL R92, R24, 6 ;  /* 0x40180000185c7828 */ /* 0x000fe40000000000 */
[----:B------:R-:W-:Y:S02]  /*4e40*/  DSETP.NEU.AND P3, PT, R52, 1, PT ;  /* 0x3ff000003400742a */ /* 0x000fe40003f6d000 */
[----:B------:R-:W-:Y:S02]  /*4e50*/  DMUL R6, R6, 90 ;  /* 0x4056800006067828 */ /* 0x000fe40000000000 */
[----:B------:R-:W-:-:S02]  /*4e60*/  DADD R96, -RZ, -R8 ;  /* 0x00000000ff607229 */ /* 0x000fc40000000908 */
[----:B------:R-:W-:Y:S01]  /*4e70*/  LOP3.LUT R86, R87, 0x7ff00000, RZ, 0xc0, !PT ;  /* 0x7ff0000057567812 */ /* 0x000fe200078ec0ff */
[----:B------:R-:W-:-:S03]  /*4e80*/  DMUL R92, R92, 90 ;  /* 0x405680005c5c7828 */ /* 0x000fc60000000000 */
[----:B------:R-:W-:Y:S01]  /*4e90*/  DMUL R6, R60, R6 ;  /* 0x000000063c067228 */ /* 0x000fe20000000000 */
[----:B------:R-:W-:-:S03]  /*4ea0*/  ISETP.NE.AND P0, PT, R86, 0x7ff00000, PT ;  /* 0x7ff000005600780c */ /* 0x000fc60003f05270 */
[----:B------:R-:W-:Y:S01]  /*4eb0*/  FSEL R8, R96, R124, !P2 ;  /* 0x0000007c60087208 */ /* 0x000fe20005000000 */
[----:B------:R-:W-:Y:S01]  /*4ec0*/  DMUL R92, R92, R58 ;  /* 0x0000003a5c5c7228 */ /* 0x000fe20000000000 */
[----:B------:R-:W-:Y:S01]  /*4ed0*/  FSEL R9, R97, R9, !P2 ;  /* 0x0000000961097208 */ /* 0x000fe20005000000 */
[----:B------:R-:W-:Y:S01]  /*4ee0*/  DMUL R96, R22, 4 ;  /* 0x4010000016607828 */ /* 0x000fe20000000000 */
[----:B------:R-:W-:Y:S01]  /*4ef0*/  FSEL R8, R8, RZ, P1 ;  /* 0x000000ff08087208 */ /* 0x000fe20000800000 */
[----:B------:R-:W-:Y:S01]  /*4f00*/  DMUL R6, R38, R6 ;  /* 0x0000000626067228 */ /* 0x000fe20000000000 */
[----:B------:R-:W-:-:S03]  /*4f10*/  FSEL R9, R53, R9, !P1 ;  /* 0x0000000935097208 */ /* 0x000fc60004800000 */
[----:B------:R-:W-:-:S04]  /*4f20*/  DMUL R92, R76, R92 ;  /* 0x0000005c4c5c7228 */ /* 0x000fc80000000000 */
[----:B------:R-:W-:-:S08]  /*4f30*/  DMUL R88, R54, R6 ;  /* 0x0000000636587228 */ /* 0x000fd00000000000 */
[----:B------:R-:W-:Y:S02]  /*4f40*/  DMUL R90, R52, R88 ;  /* 0x00000058345a7228 */ /* 0x000fe40000000000 */
[----:B------:R-:W-:-:S06]  /*4f50*/  DMUL R88, R80, 90 ;  /* 0x4056800050587828 */ /* 0x000fcc0000000000 */
[----:B------:R-:W-:Y:S02]  /*4f60*/  DFMA R90, -R40, R90, R84 ;  /* 0x0000005a285a722b */ /* 0x000fe40000000154 */
[----:B------:R-:W-:-:S08]  /*4f70*/  DMUL R88, R88, R58 ;  /* 0x0000003a58587228 */ /* 0x000fd00000000000 */
[----:B------:R-:W-:Y:S01]  /*4f80*/  DMUL R88, R38, R88 ;  /* 0x0000005826587228 */ /* 0x000fe20000000000 */
[----:B------:R-:W-:Y:S10]  /*4f90*/  @P0 BRA `(.L_x_81) ;  /* 0x0000000000200947 */ /* 0x000ff40003800000 */
        /* <DEDUP_REMOVED lines=8> */
.L_x_81:
[----:B------:R-:W-:Y:S05]  /*5020*/  BSYNC.RECONVERGENT B0 ;  /* 0x0000000000007941 */ /* 0x000fea0003800200 */
.L_x_80:
[----:B------:R-:W-:Y:S01]  /*5030*/  DMUL R88, R82, R88 ;  /* 0x0000005852587228 */ /* 0x000fe20000000000 */
[----:B------:R-:W-:Y:S01]  /*5040*/  FSEL R84, R8, RZ, P3 ;  /* 0x000000ff08547208 */ /* 0x000fe20001800000 */
[----:B------:R-:W-:Y:S01]  /*5050*/  DMUL R86, R60, 648 ;  /* 0x408440003c567828 */ /* 0x000fe20000000000 */
[----:B------:R-:W-:Y:S01]  /*5060*/  FSEL R85, R9, 1.875, P3 ;  /* 0x3ff0000009557808 */ /* 0x000fe20001800000 */
[----:B------:R-:W-:Y:S01]  /*5070*/  DMUL R8, R96, 90 ;  /* 0x4056800060087828 */ /* 0x000fe20000000000 */
[----:B------:R-:W-:Y:S01]  /*5080*/  UMOV UR6, 0x47ae147b ;  /* 0x47ae147b00067882 */ /* 0x000fe20000000000 */
[----:B------:R-:W-:Y:S01]  /*5090*/  DMUL R92, R54, R92 ;  /* 0x0000005c365c7228 */ /* 0x000fe20000000000 */
[----:B------:R-:W-:Y:S01]  /*50a0*/  UMOV UR7, 0x40a8d4e1 ;  /* 0x40a8d4e100077882 */ /* 0x000fe20000000000 */
[----:B------:R-:W-:Y:S01]  /*50b0*/  DMUL R100, R50, R66 ;  /* 0x0000004232647228 */ /* 0x000fe20000000000 */
[----:B------:R-:W-:Y:S01]  /*50c0*/  BSSY.RECONVERGENT B0, `(.L_x_82) ;  /* 0x000007a000007945 */ /* 0x000fe20003800200 */
[----:B------:R-:W-:Y:S01]  /*50d0*/  DMUL R88, R84, R88 ;  /* 0x0000005854587228 */ /* 0x000fe20000000000 */
[----:B------:R-:W-:Y:S01]  /*50e0*/  ISETP.GE.AND P1, PT, R47, RZ, PT ;  /* 0x000000ff2f00720c */ /* 0x000fe20003f26270 */
[----:B------:R-:W-:-:S02]  /*50f0*/  DMUL R86, R76, R86 ;  /* 0x000000564c567228 */ /* 0x000fc40000000000 */
[----:B------:R-:W-:Y:S02]  /*5100*/  DMUL R98, R48, R8 ;  /* 0x0000000830627228 */ /* 0x000fe40000000000 */
[----:B------:R-:W-:Y:S02]  /*5110*/  DMUL R92, R84, R92 ;  /* 0x0000005c545c7228 */ /* 0x000fe40000000000 */
[----:B------:R-:W-:Y:S02]  /*5120*/  DFMA R90, -R40, R88, R90 ;  /* 0x00000058285a722b */ /* 0x000fe4000000015a */
[----:B------:R-:W-:Y:S02]  /*5130*/  DMUL R96, R42, R86 ;  /* 0x000000562a607228 */ /* 0x000fe40000000000 */
[----:B------:R-:W-:Y:S02]  /*5140*/  DMUL R88, R62, R98 ;  /* 0x000000623e587228 */ /* 0x000fe40000000000 */
[----:B------:R-:W-:-:S02]  /*5150*/  DMUL R98, R24, 4 ;  /* 0x4010000018627828 */ /* 0x000fc40000000000 */
[----:B------:R-:W-:Y:S02]  /*5160*/  DFMA R92, -R40, R92, R90 ;  /* 0x0000005c285c722b */ /* 0x000fe4000000015a */
[----:B------:R-:W-:Y:S02]  /*5170*/  DMUL R96, R52, R96 ;  /* 0x0000006034607228 */ /* 0x000fe40000000000 */
[----:B------:R-:W-:Y:S02]  /*5180*/  DMUL R90, R50, R88 ;  /* 0x00000058325a7228 */ /* 0x000fe40000000000 */
[----:B------:R-:W-:Y:S02]  /*5190*/  DMUL R104, R98, 90 ;  /* 0x4056800062687828 */ /* 0x000fe40000000000 */
[----:B------:R-:W-:Y:S02]  /*51a0*/  DMUL R102, R74, 90 ;  /* 0x405680004a667828 */ /* 0x000fe40000000000 */
[----:B------:R-:W-:-:S02]  /*51b0*/  DFMA R92, -R40, R96, R92 ;  /* 0x00000060285c722b */ /* 0x000fc4000000015c */
[----:B------:R-:W-:Y:S02]  /*51c0*/  DMUL R96, R44, R90 ;  /* 0x0000005a2c607228 */ /* 0x000fe40000000000 */
[C---:B------:R-:W-:Y:S02]  /*51d0*/  DMUL R98, R48.reuse, R104 ;  /* 0x0000006830627228 */ /* 0x040fe40000000000 */
[----:B------:R-:W-:Y:S02]  /*51e0*/  DMUL R116, R48, R102 ;  /* 0x0000006630747228 */ /* 0x000fe40000000000 */
[----:B------:R-:W-:Y:S02]  /*51f0*/  DMUL R108, R60, R104 ;  /* 0x000000683c6c7228 */ /* 0x000fe40000000000 */
[----:B------:R-:W-:Y:S02]  /*5200*/  DFMA R92, R40, R96, R92 ;  /* 0x00000060285c722b */ /* 0x000fe4000000005c */
[----:B------:R-:W-:-:S02]  /*5210*/  DMUL R96, R44, R100 ;  /* 0x000000642c607228 */ /* 0x000fc40000000000 */
[----:B------:R-:W-:Y:S02]  /*5220*/  DMUL R98, R60, R98 ;  /* 0x000000623c627228 */ /* 0x000fe40000000000 */
[----:B------:R-:W-:Y:S02]  /*5230*/  DMUL R100, R44, R88 ;  /* 0x000000582c647228 */ /* 0x000fe40000000000 */
[----:B------:R-:W-:Y:S02]  /*5240*/  DMUL R116, R64, R116 ;  /* 0x0000007440747228 */ /* 0x000fe40000000000 */
[----:B------:R-:W-:Y:S02]  /*5250*/  DFMA R92, R40, R96, R92 ;  /* 0x00000060285c722b */ /* 0x000fe4000000005c */
[----:B------:R-:W-:Y:S02]  /*5260*/  DMUL R96, R54, R98 ;  /* 0x0000006236607228 */ /* 0x000fe40000000000 */
[----:B------:R-:W-:-:S02]  /*5270*/  DMUL R100, R68, R100 ;  /* 0x0000006444647228 */ /* 0x000fc40000000000 */
[----:B------:R-:W-:Y:S02]  /*5280*/  DMUL R106, R78, R116 ;  /* 0x000000744e6a7228 */ /* 0x000fe40000000000 */
[----:B------:R-:W-:Y:S02]  /*5290*/  DMUL R112, R22, 12 ;  /* 0x4028000016707828 */ /* 0x000fe40000000000 */
[----:B------:R-:W-:Y:S02]  /*52a0*/  DMUL R96, R84, R96 ;  /* 0x0000006054607228 */ /* 0x000fe40000000000 */
[----:B------:R-:W-:Y:S02]  /*52b0*/  DFMA R92, R40, R100, R92 ;  /* 0x00000064285c722b */ /* 0x000fe4000000005c */
[----:B------:R-:W-:Y:S02]  /*52c0*/  DMUL R106, R72, R106 ;  /* 0x0000006a486a7228 */ /* 0x000fe40000000000 */
[----:B------:R-:W-:-:S02]  /*52d0*/  DMUL R100, R44, R66 ;  /* 0x000000422c647228 */ /* 0x000fc40000000000 */
[----:B------:R-:W-:Y:S02]  /*52e0*/  DMUL R112, R112, 90 ;  /* 0x4056800070707828 */ /* 0x000fe40000000000 */
[----:B------:R-:W-:Y:S02]  /*52f0*/  DFMA R96, -R40, R96, R92 ;  /* 0x000000602860722b */ /* 0x000fe4000000015c */
[----:B------:R-:W-:Y:S02]  /*5300*/  DMUL R92, R74, 12 ;  /* 0x402800004a5c7828 */ /* 0x000fe40000000000 */
[----:B------:R-:W-:Y:S02]  /*5310*/  DMUL R104, R68, R100 ;  /* 0x0000006444687228 */ /* 0x000fe40000000000 */
[----:B------:R-:W-:Y:S02]  /*5320*/  DMUL R100, R38, R108 ;  /* 0x0000006c26647228 */ /* 0x000fe40000000000 */
[----:B------:R-:W-:-:S02]  /*5330*/  DFMA R106, R40, R106, R96 ;  /* 0x0000006a286a722b */ /* 0x000fc40000000060 */
[----:B------:R-:W-:Y:S02]  /*5340*/  DMUL R96, R92, 90 ;  /* 0x405680005c607828 */ /* 0x000fe40000000000 */
[----:B------:R-:W-:Y:S02]  /*5350*/  DMUL R108, R42, R6 ;  /* 0x000000062a6c7228 */ /* 0x000fe40000000000 */
[----:B------:R-:W-:Y:S02]  /*5360*/  DMUL R120, R64, R102 ;  /* 0x0000006640787228 */ /* 0x000fe40000000000 */
[----:B------:R-:W-:Y:S02]  /*5370*/  DFMA R104, R40, R104, R106 ;  /* 0x000000682868722b */ /* 0x000fe4000000006a */
[----:B------:R-:W-:Y:S02]  /*5380*/  DMUL R110, R64, R96 ;  /* 0x00000060406e7228 */ /* 0x000fe40000000000 */
[----:B------:R-:W-:-:S02]  /*5390*/  DMUL R106, R54, R100 ;  /* 0x00000064366a7228 */ /* 0x000fc40000000000 */
[----:B------:R-:W-:Y:S02]  /*53a0*/  DMUL R108, R84, R108 ;  /* 0x0000006c546c7228 */ /* 0x000fe40000000000 */
[----:B------:R-:W-:Y:S02]  /*53b0*/  DMUL R112, R64, R112 ;  /* 0x0000007040707228 */ /* 0x000fe40000000000 */
[----:B------:R-:W-:Y:S02]  /*53c0*/  DMUL R110, R38, R110 ;  /* 0x0000006e266e7228 */ /* 0x000fe40000000000 */
[----:B------:R-:W-:Y:S02]  /*53d0*/  DMUL R106, R84, R106 ;  /* 0x0000006a546a7228 */ /* 0x000fe40000000000 */
[----:B------:R-:W-:Y:S02]  /*53e0*/  DFMA R104, -R122, R108, R104 ;  /* 0x0000006c7a68722b */ /* 0x000fe40000000168 */
[----:B------:R-:W-:-:S02]  /*53f0*/  DMUL R120, R38, R120 ;  /* 0x0000007826787228 */ /* 0x000fc40000000000 */
[----:B------:R-:W-:Y:S02]  /*5400*/  DMUL R110, R78, R110 ;  /* 0x0000006e4e6e7228 */ /* 0x000fe40000000000 */
[----:B------:R-:W-:Y:S02]  /*5410*/  DADD R94, R94, R94 ;  /* 0x000000005e5e7229 */ /* 0x000fe4000000005e */
[----:B------:R-:W-:Y:S02]  /*5420*/  DFMA R104, -R40, R106, R104 ;  /* 0x0000006a2868722b */ /* 0x000fe40000000168 */
[----:B------:R-:W-:Y:S02]  /*5430*/  DMUL R112, R76, R112 ;  /* 0x000000704c707228 */ /* 0x000fe40000000000 */
[----:B------:R-:W-:Y:S02]  /*5440*/  DMUL R110, R68, R110 ;  /* 0x0000006e446e7228 */ /* 0x000fe40000000000 */
[----:B------:R-:W-:-:S02]  /*5450*/  DMUL R102, R78, R120 ;  /* 0x000000784e667228 */ /* 0x000fc40000000000 */
[----:B------:R-:W-:Y:S02]  /*5460*/  DMUL R8, R60, R8 ;  /* 0x000000083c087228 */ /* 0x000fe40000000000 */
[----:B------:R-:W-:Y:S02]  /*5470*/  DMUL R106, R94, 90 ;  /* 0x405680005e6a7828 */ /* 0x000fe40000000000 */
[----:B------:R-:W-:Y:S02]  /*5480*/  DMUL R108, R74, 3 ;  /* 0x400800004a6c7828 */ /* 0x000fe40000000000 */
[----:B------:R-:W-:Y:S02]  /*5490*/  DFMA R104, R40, R110, R104 ;  /* 0x0000006e2868722b */ /* 0x000fe40000000068 */
[----:B------:R-:W-:Y:S02]  /*54a0*/  DMUL R102, R72, R102 ;  /* 0x0000006648667228 */ /* 0x000fe40000000000 */
[----:B------:R-:W-:-:S02]  /*54b0*/  DMUL R112, R44, R112 ;  /* 0x000000702c707228 */ /* 0x000fc40000000000 */
[-C--:B------:R-:W-:Y:S02]  /*54c0*/  DMUL R8, R8, R16.reuse ;  /* 0x0000001008087228 */ /* 0x080fe40000000000 */
[----:B------:R-:W-:Y:S02]  /*54d0*/  DMUL R106, R106, R16 ;  /* 0x000000106a6a7228 */ /* 0x000fe40000000000 */
[----:B------:R-:W-:Y:S02]  /*54e0*/  DMUL R108, R108, 90 ;  /* 0x405680006c6c7828 */ /* 0x000fe40000000000 */
[----:B------:R-:W-:Y:S02]  /*54f0*/  DFMA R102, R40, R102, R104 ;  /* 0x000000662866722b */ /* 0x000fe40000000068 */
[----:B------:R-:W-:Y:S02]  /*5500*/  DMUL R112, R68, R112 ;  /* 0x0000007044707228 */ /* 0x000fe40000000000 */
[----:B------:R-:W-:-:S02]  /*5510*/  DMUL R114, R8, R12 ;  /* 0x0000000c08727228 */ /* 0x000fc40000000000 */
[----:B------:R-:W-:Y:S02]  /*5520*/  DMUL R106, R106, R12 ;  /* 0x0000000c6a6a7228 */ /* 0x000fe40000000000 */
[----:B------:R-:W-:Y:S02]  /*5530*/  DMUL R108, R64, R108 ;  /* 0x0000006c406c7228 */ /* 0x000fe40000000000 */
[----:B------:R-:W-:Y:S02]  /*5540*/  DMUL R104, R22, 16 ;  /* 0x4030000016687828 */ /* 0x000fe40000000000 */
[----:B------:R-:W-:Y:S02]  /*5550*/  DFMA R102, R40, R112, R102 ;  /* 0x000000702866722b */ /* 0x000fe40000000066 */
[----:B------:R-:W-:Y:S02]  /*5560*/  DMUL R8, R84, R114 ;  /* 0x0000007254087228 */ /* 0x000fe40000000000 */
[----:B------:R-:W-:-:S02]  /*5570*/  DMUL R106, R82, R106 ;  /* 0x0000006a526a7228 */ /* 0x000fc40000000000 */
[----:B------:R-:W-:Y:S02]  /*5580*/  DMUL R108, R38, R108 ;  /* 0x0000006c266c7228 */ /* 0x000fe40000000000 */
[----:B------:R-:W-:Y:S02]  /*5590*/  DMUL R110, R104, 90 ;  /* 0x40568000686e7828 */ /* 0x000fe40000000000 */
[----:B------:R-:W-:Y:S02]  /*55a0*/  DFMA R8, -R122, R8, R102 ;  /* 0x000000087a08722b */ /* 0x000fe40000000166 */
[----:B------:R-:W-:Y:S02]  /*55b0*/  DMUL R106, R72, R106 ;  /* 0x0000006a486a7228 */ /* 0x000fe40000000000 */
[----:B------:R-:W-:Y:S02]  /*55c0*/  DMUL R102, R44, R108 ;  /* 0x0000006c2c667228 */ /* 0x000fe40000000000 */
[----:B------:R-:W-:Y:S01]  /*55d0*/  DMUL R104, R62, UR6 ;  /* 0x000000063e687c28 */ /* 0x000fe20008000000 */
[----:B------:R-:W-:Y:S01]  /*55e0*/  UMOV UR7, 0x40080000 ;  /* 0x4008000000077882 */ /* 0x000fe20000000000 */
[----:B------:R-:W-:-:S02]  /*55f0*/  DMUL R110, R60, R110 ;  /* 0x0000006e3c6e7228 */ /* 0x000fc40000000000 */
[----:B------:R-:W-:Y:S02]  /*5600*/  DFMA R8, R40, R106, R8 ;  /* 0x0000006a2808722b */ /* 0x000fe40000000008 */
[----:B------:R-:W-:Y:S02]  /*5610*/  DMUL R106, R96, R58 ;  /* 0x0000003a606a7228 */ /* 0x000fe40000000000 */
[----:B------:R-:W-:Y:S02]  /*5620*/  DMUL R102, R72, R102 ;  /* 0x0000006648667228 */ /* 0x000fe40000000000 */
[----:B------:R-:W-:Y:S02]  /*5630*/  DMUL R96, R46, R104 ;  /* 0x000000682e607228 */ /* 0x000fe40000000000 */
[----:B------:R-:W-:Y:S02]  /*5640*/  DMUL R110, R110, R16 ;  /* 0x000000106e6e7228 */ /* 0x000fe40000000000 */
[----:B------:R-:W-:-:S02]  /*5650*/  DMUL R108, R50, R108 ;  /* 0x0000006c326c7228 */ /* 0x000fc40000000000 */
[----:B------:R-:W-:Y:S02]  /*5660*/  DFMA R8, R122, R102, R8 ;  /* 0x000000667a08722b */ /* 0x000fe40000000008 */
[----:B------:R-:W-:Y:S02]  /*5670*/  DMUL R106, R106, R16 ;  /* 0x000000106a6a7228 */ /* 0x000fe40000000000 */
[----:B------:R-:W-:Y:S02]  /*5680*/  DMUL R102, R42, R96 ;  /* 0x000000602a667228 */ /* 0x000fe40000000000 */
[----:B------:R-:W-:Y:S02]  /*5690*/  DMUL R110, R110, R12 ;  /* 0x0000000c6e6e7228 */ /* 0x000fe40000000000 */
[----:B------:R-:W-:Y:S02]  /*56a0*/  DMUL R108, R44, R108 ;  /* 0x0000006c2c6c7228 */ /* 0x000fe40000000000 */
[----:B------:R-:W-:-:S02]  /*56b0*/  DMUL R106, R106, R12 ;  /* 0x0000000c6a6a7228 */ /* 0x000fc40000000000 */
[----:B------:R-:W-:Y:S02]  /*56c0*/  DFMA R8, -R40, R102, R8 ;  /* 0x000000662808722b */ /* 0x000fe40000000108 */
        /* <DEDUP_REMOVED lines=9> */
[----:B------:R-:W-:Y:S02]  /*5760*/  DFMA R8, -R40, R110, R8 ;  /* 0x0000006e2808722b */ /* 0x000fe40000000108 */
[----:B------:R-:W-:-:S02]  /*5770*/  DMUL R100, R50, R100 ;  /* 0x0000006432647228 */ /* 0x000fc40000000000 */
[----:B------:R-:W-:Y:S02]  /*5780*/  DMUL R6, R42, R6 ;  /* 0x000000062a067228 */ /* 0x000fe40000000000 */
[----:B------:R-:W-:Y:S02]  /*5790*/  DMUL R98, R52, R98 ;  /* 0x0000006234627228 */ /* 0x000fe40000000000 */
[----:B------:R-:W-:Y:S02]  /*57a0*/  DFMA R8, -R40, R106, R8 ;  /* 0x0000006a2808722b */ /* 0x000fe40000000108 */
[----:B------:R-:W-:Y:S02]  /*57b0*/  DMUL R100, R54, R100 ;  /* 0x0000006436647228 */ /* 0x000fe40000000000 */
[----:B------:R-:W-:Y:S02]  /*57c0*/  DMUL R6, R52, R6 ;  /* 0x0000000634067228 */ /* 0x000fe40000000000 */
[----:B------:R-:W-:-:S02]  /*57d0*/  DSETP.NEU.AND P0, PT, R46, RZ, PT ;  /* 0x000000ff2e00722a */ /* 0x000fc40003f0d000 */
[----:B------:R-:W-:Y:S02]  /*57e0*/  DFMA R8, -R40, R98, R8 ;  /* 0x000000622808722b */ /* 0x000fe40000000108 */
[----:B------:R-:W-:-:S06]  /*57f0*/  DMUL R100, R52, R100 ;  /* 0x0000006434647228 */ /* 0x000fcc0000000000 */
[----:B------:R-:W-:Y:S02]  /*5800*/  DFMA R6, R122, -R6, R8 ;  /* 0x800000067a06722b */ /* 0x000fe40000000008 */
[----:B------:R-:W-:-:S06]  /*5810*/  DADD R8, -RZ, |R46| ;  /* 0x00000000ff087229 */ /* 0x000fcc000000052e */
[----:B------:R-:W-:Y:S01]  /*5820*/  DFMA R108, -R40, R100, R6 ;  /* 0x00000064286c722b */ /* 0x000fe20000000106 */
[----:B------:R-:W-:-:S03]  /*5830*/  MOV R6, 0x5860 ;  /* 0x0000586000067802 */ /* 0x000fc60000000f00 */
[----:B------:R-:W-:-:S07]  /*5840*/  IMAD.MOV.U32 R7, RZ, RZ, R9 ;  /* 0x000000ffff077224 */ /* 0x000fce00078e0009 */
[----:B------:R-:W-:Y:S05]  /*5850*/  CALL.REL.NOINC `($_Z8simulateP17curandStateXORWOWPdS1_S1_ii$__internal_accurate_pow) ;  /* 0x0000003400987944 */ /* 0x000fea0003c00000 */
[----:B------:R-:W-:Y:S05]  /*5860*/  BSYNC.RECONVERGENT B0 ;  /* 0x0000000000007941 */ /* 0x000fea0003800200 */
.L_x_82:
[----:B------:R-:W-:Y:S01]  /*5870*/  IMAD.MOV.U32 R8, RZ, RZ, R124 ;  /* 0x000000ffff087224 */ /* 0x000fe200078e007c */
[----:B------:R-:W-:Y:S01]  /*5880*/  DADD R104, R46, 3 ;  /* 0x400800002e687429 */ /* 0x000fe20000000000 */
[----:B------:R-:W-:Y:S01]  /*5890*/  BSSY.RECONVERGENT B0, `(.L_x_83) ;  /* 0x000001a000007945 */ /* 0x000fe20003800200 */
[----:B------:R-:W-:Y:S02]  /*58a0*/  DMUL R98, R22, 4 ;  /* 0x4010000016627828 */ /* 0x000fe40000000000 */
[----:B------:R-:W-:Y:S02]  /*58b0*/  DMUL R102, R24, 4 ;  /* 0x4010000018667828 */ /* 0x000fe40000000000 */
[----:B------:R-:W-:Y:S02]  /*58c0*/  DADD R110, -RZ, -R8 ;  /* 0x00000000ff6e7229 */ /* 0x000fe40000000908 */
[----:B------:R-:W-:Y:S02]  /*58d0*/  DSETP.NEU.AND P2, PT, R46, 1, PT ;  /* 0x3ff000002e00742a */ /* 0x000fe40003f4d000 */
[----:B------:R-:W-:Y:S01]  /*58e0*/  LOP3.LUT R104, R105, 0x7ff00000, RZ, 0xc0, !PT ;  /* 0x7ff0000069687812 */ /* 0x000fe200078ec0ff */
[----:B------:R-:W-:-:S02]  /*58f0*/  DMUL R100, R98, 90 ;  /* 0x4056800062647828 */ /* 0x000fc40000000000 */
[----:B------:R-:W-:-:S03]  /*5900*/  DMUL R6, R24, 90 ;  /* 0x4056800018067828 */ /* 0x000fc60000000000 */
[----:B------:R-:W-:Y:S02]  /*5910*/  FSEL R8, R110, R124, !P1 ;  /* 0x0000007c6e087208 */ /* 0x000fe40004800000 */
[----:B------:R-:W-:Y:S01]  /*5920*/  FSEL R9, R111, R9, !P1 ;  /* 0x000000096f097208 */ /* 0x000fe20004800000 */
[----:B------:R-:W-:Y:S01]  /*5930*/  DMUL R106, R100, R18 ;  /* 0x00000012646a7228 */ /* 0x000fe20000000000 */
[----:B------:R-:W-:Y:S01]  /*5940*/  ISETP.NE.AND P1, PT, R104, 0x7ff00000, PT ;  /* 0x7ff000006800780c */ /* 0x000fe20003f25270 */
[----:B------:R-:W-:Y:S01]  /*5950*/  DMUL R110, R78, R102 ;  /* 0x000000664e6e7228 */ /* 0x000fe20000000000 */
[----:B------:R-:W-:Y:S01]  /*5960*/  FSEL R8, R8, RZ, P0 ;  /* 0x000000ff08087208 */ /* 0x000fe20000000000 */
[----:B------:R-:W-:Y:S01]  /*5970*/  DMUL R104, R98, 4 ;  /* 0x4010000062687828 */ /* 0x000fe20000000000 */
[----:B------:R-:W-:-:S03]  /*5980*/  FSEL R9, R47, R9, !P0 ;  /* 0x000000092f097208 */ /* 0x000fc60004000000 */
[----:B------:R-:W-:-:S06]  /*5990*/  DMUL R106, R60, R106 ;  /* 0x0000006a3c6a7228 */ /* 0x000fcc0000000000 */
        /* <DEDUP_REMOVED lines=9> */
.L_x_84:
[----:B------:R-:W-:Y:S05]  /*5a30*/  BSYNC.RECONVERGENT B0 ;  /* 0x0000000000007941 */ /* 0x000fea0003800200 */
.L_x_83:
[----:B------:R-:W-:Y:S01]  /*5a40*/  UMOV UR6, 0xcccccccd ;  /* 0xcccccccd00067882 */ /* 0x000fe20000000000 */
[----:B------:R-:W-:Y:S01]  /*5a50*/  UMOV UR7, 0x402ccccc ;  /* 0x402ccccc00077882 */ /* 0x000fe20000000000 */
[----:B------:R-:W-:Y:S01]  /*5a60*/  DMUL R112, R68, R110 ;  /* 0x0000006e44707228 */ /* 0x000fe20000000000 */
[----:B------:R-:W-:Y:S01]  /*5a70*/  FSEL R8, R8, RZ, P2 ;  /* 0x000000ff08087208 */ /* 0x000fe20001000000 */
[----:B------:R-:W-:Y:S01]  /*5a80*/  DMUL R110, R64, UR6 ;  /* 0x00000006406e7c28 */ /* 0x000fe20008000000 */
[----:B------:R-:W-:Y:S01]  /*5a90*/  FSEL R9, R9, 1.875, P2 ;  /* 0x3ff0000009097808 */ /* 0x000fe20001000000 */
[----:B------:R-:W-:Y:S01]  /*5aa0*/  DMUL R124, R106, R12 ;  /* 0x0000000c6a7c7228 */ /* 0x000fe20000000000 */
[----:B------:R-:W-:Y:S01]  /*5ab0*/  UMOV UR6, 0x51eb851f ;  /* 0x51eb851f00067882 */ /* 0x000fe20000000000 */
[----:B------:R-:W-:Y:S01]  /*5ac0*/  DMUL R106, R104, R58 ;  /* 0x0000003a686a7228 */ /* 0x000fe20000000000 */
[----:B------:R-:W-:Y:S01]  /*5ad0*/  UMOV UR7, 0x40239eb8 ;  /* 0x40239eb800077882 */ /* 0x000fe20000000000 */
[C---:B------:R-:W-:Y:S01]  /*5ae0*/  DMUL R126, R44.reuse, R6 ;  /* 0x000000062c7e7228 */ /* 0x040fe20000000000 */
[----:B------:R-:W-:Y:S01]  /*5af0*/  UMOV UR8, 0xcccccccd ;  /* 0xcccccccd00087882 */ /* 0x000fe20000000000 */
[----:B------:R-:W-:Y:S01]  /*5b00*/  DFMA R112, R44, R110, R112 ;  /* 0x0000006e2c70722b */ /* 0x000fe20000000070 */
[----:B------:R-:W-:Y:S01]  /*5b10*/  UMOV UR9, 0x400ccccc ;  /* 0x400ccccc00097882 */ /* 0x000fe20000000000 */
[----:B------:R-:W-:Y:S01]  /*5b20*/  DMUL R110, R124, R8 ;  /* 0x000000087c6e7228 */ /* 0x000fe20000000000 */
[----:B------:R-:W-:Y:S01]  /*5b30*/  BSSY.RECONVERGENT B0, `(.L_x_85) ;  /* 0x0000098000007945 */ /* 0x000fe20003800200 */
[----:B------:R-:W-:-:S02]  /*5b40*/  DMUL R118, R54, R106 ;  /* 0x0000006a36767228 */ /* 0x000fc40000000000 */
[----:B------:R-:W-:Y:S02]  /*5b50*/  DMUL R106, R98, UR6 ;  /* 0x00000006626a7c28 */ /* 0x000fe40008000000 */
[----:B------:R-:W-:Y:S02]  /*5b60*/  DMUL R128, R72, R126 ;  /* 0x0000007e48807228 */ /* 0x000fe40000000000 */
[----:B------:R-:W-:Y:S02]  /*5b70*/  DMUL R110, R42, R110 ;  /* 0x0000006e2a6e7228 */ /* 0x000fe40000000000 */
[----:B------:R-:W-:Y:S02]  /*5b80*/  DFMA R118, -R52, R118, R112 ;  /* 0x000000763476722b */ /* 0x000fe40000000170 */
[----:B------:R-:W-:Y:S02]  /*5b90*/  DMUL R112, R106, 90 ;  /* 0x405680006a707828 */ /* 0x000fe40000000000 */
[----:B------:R-:W-:-:S02]  /*5ba0*/  DMUL R114, R50, R114 ;  /* 0x0000007232727228 */ /* 0x000fc40000000000 */
[----:B------:R-:W-:Y:S02]  /*5bb0*/  DFMA R126, R56, R110, R108 ;  /* 0x0000006e387e722b */ /* 0x000fe4000000006c */
[----:B------:R-:W-:Y:S02]  /*5bc0*/  DMUL R108, R24, 24 ;  /* 0x40380000186c7828 */ /* 0x000fe40000000000 */
[----:B------:R-:W-:Y:S02]  /*5bd0*/  DFMA R134, R56, R128, R118 ;  /* 0x000000803886722b */ /* 0x000fe40000000076 */
[----:B------:R-:W-:Y:S02]  /*5be0*/  DMUL R112, R60, R112 ;  /* 0x000000703c707228 */ /* 0x000fe40000000000 */
[----:B------:R-:W-:Y:S02]  /*5bf0*/  DMUL R128, R64, UR8 ;  /* 0x0000000840807c28 */ /* 0x000fe40008000000 */
[----:B------:R-:W-:-:S02]  /*5c00*/  DMUL R132, R108, 90 ;  /* 0x405680006c847828 */ /* 0x000fc40000000000 */
[----:B------:R-:W-:Y:S02]  /*5c10*/  DADD R110, R24, R24 ;  /* 0x00000000186e7229 */ /* 0x000fe40000000018 */
[----:B------:R-:W-:Y:S02]  /*5c20*/  DMUL R130, R46, R112 ;  /* 0x000000702e827228 */ /* 0x000fe40000000000 */
[----:B------:R-:W-:Y:S02]  /*5c30*/  DMUL R136, R50, R128 ;  /* 0x0000008032887228 */ /* 0x000fe40000000000 */
[----:B------:R-:W-:Y:S02]  /*5c40*/  DMUL R132, R64, R132 ;  /* 0x0000008440847228 */ /* 0x000fe40000000000 */
[----:B------:R-:W-:Y:S02]  /*5c50*/  DMUL R112, R110, 90 ;  /* 0x405680006e707828 */ /* 0x000fe40000000000 */
[----:B------:R-:W-:-:S02]  /*5c60*/  DMUL R118, R64, 324 ;  /* 0x4074400040767828 */ /* 0x000fc40000000000 */
[----:B------:R-:W-:Y:S02]  /*5c70*/  DMUL R130, R44, R130 ;  /* 0x000000822c827228 */ /* 0x000fe40000000000 */
[----:B------:R-:W-:Y:S02]  /*5c80*/  DFMA R136, R56, R136, R134 ;  /* 0x000000883888722b */ /* 0x000fe40000000086 */
[----:B------:R-:W-:Y:S02]  /*5c90*/  DMUL R132, R132, R16 ;  /* 0x0000001084847228 */ /* 0x000fe40000000000 */
[----:B------:R-:W-:Y:S02]  /*5ca0*/  DMUL R134, R64, R112 ;  /* 0x0000007040867228 */ /* 0x000fe40000000000 */
[----:B------:R-:W-:Y:S02]  /*5cb0*/  DMUL R138, R50, R118 ;  /* 0x00000076328a7228 */ /* 0x000fe40000000000 */
[----:B------:R-:W-:-:S02]  /*5cc0*/  DMUL R130, R52, R130 ;  /* 0x0000008234827228 */ /* 0x000fc40000000000 */
[----:B------:R-:W-:Y:S02]  /*5cd0*/  DMUL R132, R132, R12 ;  /* 0x0000000c84847228 */ /* 0x000fe40000000000 */
[----:B------:R-:W-:Y:S02]  /*5ce0*/  DMUL R134, R134, R16 ;  /* 0x0000001086867228 */ /* 0x000fe40000000000 */
[----:B------:R-:W-:Y:S02]  /*5cf0*/  DFMA R136, R56, R138, R136 ;  /* 0x0000008a3888722b */ /* 0x000fe40000000088 */
[----:B------:R-:W-:Y:S02]  /*5d00*/  DFMA R130, R40, R130, R126 ;  /* 0x000000822882722b */ /* 0x000fe4000000007e */
[----:B------:R-:W-:Y:S02]  /*5d10*/  DMUL R114, R52, R114 ;  /* 0x0000007234727228 */ /* 0x000fe40000000000 */
[----:B------:R-:W-:-:S02]  /*5d20*/  DMUL R128, R68, R128 ;  /* 0x0000008044807228 */ /* 0x000fc40000000000 */
[----:B------:R-:W-:Y:S02]  /*5d30*/  DMUL R132, R54, R132 ;  /* 0x0000008436847228 */ /* 0x000fe40000000000 */
[----:B------:R-:W-:Y:S02]  /*5d40*/  DMUL R126, R134, R12 ;  /* 0x0000000c867e7228 */ /* 0x000fe40000000000 */
[----:B------:R-:W-:Y:S02]  /*5d50*/  DFMA R130, R122, -R114, R130 ;  /* 0x800000727a82722b */ /* 0x000fe40000000082 */
[----:B------:R-:W-:Y:S02]  /*5d60*/  DFMA R136, R56, R128, R136 ;  /* 0x000000803888722b */ /* 0x000fe40000000088 */
[----:B------:R-:W-:Y:S02]  /*5d70*/  DMUL R132, R68, R132 ;  /* 0x0000008444847228 */ /* 0x000fe40000000000 */
[----:B------:R-:W-:-:S02]  /*5d80*/  DMUL R128, R42, R126 ;  /* 0x0000007e2a807228 */ /* 0x000fc40000000000 */
[----:B------:R-:W-:Y:S02]  /*5d90*/  DMUL R114, R100, R58 ;  /* 0x0000003a64727228 */ /* 0x000fe40000000000 */
[----:B------:R-:W-:Y:S02]  /*5da0*/  DMUL R116, R50, R116 ;  /* 0x0000007432747228 */ /* 0x000fe40000000000 */
[----:B------:R-:W-:Y:S02]  /*5db0*/  DFMA R130, R40, R132, R130 ;  /* 0x000000842882722b */ /* 0x000fe40000000082 */
[----:B------:R-:W-:Y:S02]  /*5dc0*/  DMUL R132, R68, R118 ;  /* 0x0000007644847228 */ /* 0x000fe40000000000 */
[----:B------:R-:W-:Y:S02]  /*5dd0*/  DMUL R128, R72, R128 ;  /* 0x0000008048807228 */ /* 0x000fe40000000000 */
[----:B------:R-:W-:-:S02]  /*5de0*/  DMUL R134, R42, R114 ;  /* 0x000000722a867228 */ /* 0x000fc40000000000 */
[----:B------:R-:W-:Y:S02]  /*5df0*/  DMUL R118, R78, R116 ;  /* 0x000000744e767228 */ /* 0x000fe40000000000 */
[----:B------:R-:W-:Y:S02]  /*5e00*/  DFMA R132, R56, R132, R136 ;  /* 0x000000843884722b */ /* 0x000fe40000000088 */
[----:B------:R-:W-:Y:S02]  /*5e10*/  DFMA R128, R122, R128, R130 ;  /* 0x000000807a80722b */ /* 0x000fe40000000082 */
[----:B------:R-:W-:Y:S02]  /*5e20*/  DMUL R130, R84, R134 ;  /* 0x0000008654827228 */ /* 0x000fe40000000000 */
[----:B------:R-:W-:Y:S02]  /*5e30*/  DMUL R118, R68, R118 ;  /* 0x0000007644767228 */ /* 0x000fe40000000000 */
[----:B------:R-:W-:-:S02]  /*5e40*/  DMUL R116, R102, 90 ;  /* 0x4056800066747828 */ /* 0x000fc40000000000 */
[----:B------:R-:W-:Y:S02]  /*5e50*/  DMUL R136, R50, R6 ;  /* 0x0000000632887228 */ /* 0x000fe40000000000 */
[----:B------:R-:W-:Y:S02]  /*5e60*/  DFMA R130, -R56, R130, R132 ;  /* 0x000000823882722b */ /* 0x000fe40000000184 */
[----:B------:R-:W-:Y:S02]  /*5e70*/  DFMA R128, R40, R118, R128 ;  /* 0x000000762880722b */ /* 0x000fe40000000080 */
[----:B------:R-:W-:Y:S02]  /*5e80*/  DMUL R132, R116, R18 ;  /* 0x0000001274847228 */ /* 0x000fe40000000000 */
[----:B------:R-:W-:Y:S01]  /*5e90*/  DMUL R118, R24, UR6 ;  /* 0x0000000618767c28 */ /* 0x000fe20008000000 */
[----:B------:R-:W-:Y:S01]  /*5ea0*/  UMOV UR6, 0x33333333 ;  /* 0x3333333300067882 */ /* 0x000fe20000000000 */
[----:B------:R-:W-:Y:S01]  /*5eb0*/  DMUL R6, R50, R120 ;  /* 0x0000007832067228 */ /* 0x000fe20000000000 */
[----:B------:R-:W-:Y:S01]  /*5ec0*/  UMOV UR7, 0x40173333 ;  /* 0x4017333300077882 */ /* 0x000fe20000000000 */
[----:B------:R-:W-:-:S02]  /*5ed0*/  DMUL R140, R44, R136 ;  /* 0x000000882c8c7228 */ /* 0x000fc40000000000 */
[----:B------:R-:W-:Y:S02]  /*5ee0*/  DMUL R134, R60, R132 ;  /* 0x000000843c867228 */ /* 0x000fe40000000000 */
[----:B------:R-:W-:Y:S02]  /*5ef0*/  DMUL R136, R118, 90 ;  /* 0x4056800076887828 */ /* 0x000fe40000000000 */
[----:B------:R-:W-:Y:S02]  /*5f00*/  DADD R120, R74, R74 ;  /* 0x000000004a787229 */ /* 0x000fe4000000004a */
[----:B------:R-:W-:Y:S02]  /*5f10*/  DMUL R132, R78, R6 ;  /* 0x000000064e847228 */ /* 0x000fe40000000000 */
[----:B------:R-:W-:Y:S02]  /*5f20*/  DMUL R6, R134, R16 ;  /* 0x0000001086067228 */ /* 0x000fe40000000000 */
[----:B------:R-:W-:-:S02]  /*5f30*/  DMUL R136, R64, R136 ;  /* 0x0000008840887228 */ /* 0x000fc40000000000 */
[----:B------:R-:W-:Y:S02]  /*5f40*/  DMUL R138, R120, 90 ;  /* 0x40568000788a7828 */ /* 0x000fe40000000000 */
[----:B------:R-:W-:Y:S02]  /*5f50*/  DMUL R142, R50, R114 ;  /* 0x00000072328e7228 */ /* 0x000fe40000000000 */
[C---:B------:R-:W-:Y:S02]  /*5f60*/  DMUL R140, R68.reuse, R140 ;  /* 0x0000008c448c7228 */ /* 0x040fe40000000000 */
        /* <DEDUP_REMOVED lines=18> */
[----:B------:R-:W-:Y:S02]  /*6090*/  DFMA R124, -R56, R142, R140 ;  /* 0x0000008e387c722b */ /* 0x000fe4000000018c */
[----:B------:R-:W-:Y:S02]  /*60a0*/  DFMA R128, -R40, R136, R128 ;  /* 0x000000882880722b */ /* 0x000fe40000000180 */
[----:B------:R-:W-:-:S02]  /*60b0*/  DMUL R130, R68, R130 ;  /* 0x0000008244827228 */ /* 0x000fc40000000000 */
[----:B------:R-:W-:Y:S02]  /*60c0*/  DMUL R6, R44, R6 ;  /* 0x000000062c067228 */ /* 0x000fe40000000000 */
[----:B------:R-:W-:Y:S02]  /*60d0*/  DMUL R134, R64, R132 ;  /* 0x0000008440867228 */ /* 0x000fe40000000000 */
[----:B------:R-:W-:Y:S02]  /*60e0*/  DMUL R132, R46, R138 ;  /* 0x0000008a2e847228 */ /* 0x000fe40000000000 */
[----:B------:R-:W-:Y:S02]  /*60f0*/  DMUL R124, R64, R124 ;  /* 0x0000007c407c7228 */ /* 0x000fe40000000000 */
[----:B------:R-:W-:Y:S02]  /*6100*/  DFMA R128, R56, R130, R128 ;  /* 0x000000823880722b */ /* 0x000fe40000000080 */
[----:B------:R-:W-:-:S02]  /*6110*/  DMUL R130, R68, R6 ;  /* 0x0000000644827228 */ /* 0x000fc40000000000 */
[----:B------:R-:W-:Y:S01]  /*6120*/  DMUL R132, R54, R132 ;  /* 0x0000008436847228 */ /* 0x000fe20000000000 */
[----:B------:R-:W0:Y:S01]  /*6130*/  MUFU.RCP64H R7, R125 ;  /* 0x0000007d00077308 */ /* 0x000e220000001800 */
[----:B------:R-:W-:Y:S01]  /*6140*/  DMUL R134, R134, R12 ;  /* 0x0000000c86867228 */ /* 0x000fe20000000000 */
[----:B------:R-:W-:Y:S01]  /*6150*/  IMAD.MOV.U32 R6, RZ, RZ, 0x1 ;  /* 0x00000001ff067424 */ /* 0x000fe200078e00ff */
[----:B------:R-:W-:Y:S02]  /*6160*/  DMUL R138, R8, R138 ;  /* 0x0000008a088a7228 */ /* 0x000fe40000000000 */
[----:B------:R-:W-:Y:S02]  /*6170*/  DFMA R128, R56, R130, R128 ;  /* 0x000000823880722b */ /* 0x000fe40000000080 */
[----:B------:R-:W-:Y:S02]  /*6180*/  DMUL R132, R84, R132 ;  /* 0x0000008454847228 */ /* 0x000fe40000000000 */
[----:B------:R-:W-:-:S02]  /*6190*/  DMUL R130, R46, R134 ;  /* 0x000000862e827228 */ /* 0x000fc40000000000 */
[----:B------:R-:W-:Y:S02]  /*61a0*/  DMUL R138, R54, R138 ;  /* 0x0000008a368a7228 */ /* 0x000fe40000000000 */
[----:B------:R-:W-:Y:S02]  /*61b0*/  DMUL R8, R8, R134 ;  /* 0x0000008608087228 */ /* 0x000fe40000000000 */
[----:B------:R-:W-:Y:S02]  /*61c0*/  DFMA R128, -R56, R132, R128 ;  /* 0x000000843880722b */ /* 0x000fe40000000180 */
[----:B------:R-:W-:Y:S02]  /*61d0*/  DMUL R130, R44, R130 ;  /* 0x000000822c827228 */ /* 0x000fe40000000000 */
[----:B------:R-:W-:Y:S02]  /*61e0*/  DMUL R138, R52, R138 ;  /* 0x0000008a348a7228 */ /* 0x000fe40000000000 */
[----:B0-----:R-:W-:-:S02]  /*61f0*/  DFMA R132, -R124, R6, 1 ;  /* 0x3ff000007c84742b */ /* 0x001fc40000000106 */
[----:B------:R-:W-:Y:S02]  /*6200*/  DMUL R126, R50, R126 ;  /* 0x0000007e327e7228 */ /* 0x000fe40000000000 */
[----:B------:R-:W-:Y:S02]  /*6210*/  DMUL R130, R84, R130 ;  /* 0x0000008254827228 */ /* 0x000fe40000000000 */
[----:B------:R-:W-:Y:S02]  /*6220*/  DFMA R128, -R56, R138, R128 ;  /* 0x0000008a3880722b */ /* 0x000fe40000000180 */
[----:B------:R-:W-:Y:S02]  /*6230*/  DFMA R132, R132, R132, R132 ;  /* 0x000000848484722b */ /* 0x000fe40000000084 */
[----:B------:R-:W-:Y:S02]  /*6240*/  DMUL R8, R44, R8 ;  /* 0x000000082c087228 */ /* 0x000fe40000000000 */
[----:B------:R-:W-:-:S02]  /*6250*/  DMUL R126, R42, R126 ;  /* 0x0000007e2a7e7228 */ /* 0x000fc40000000000 */
[----:B------:R-:W-:Y:S02]  /*6260*/  DFMA R128, -R56, R130, R128 ;  /* 0x000000823880722b */ /* 0x000fe40000000180 */
[----:B------:R-:W-:Y:S01]  /*6270*/  DFMA R132, R6, R132, R6 ;  /* 0x000000840684722b */ /* 0x000fe20000000006 */
[----:B------:R-:W-:Y:S01]  /*6280*/  IMAD.MOV.U32 R130, RZ, RZ, 0x0 ;  /* 0x00000000ff827424 */ /* 0x000fe200078e00ff */
[----:B------:R-:W-:Y:S01]  /*6290*/  DMUL R8, R52, R8 ;  /* 0x0000000834087228 */ /* 0x000fe20000000000 */
[----:B------:R-:W-:Y:S01]  /*62a0*/  IMAD.MOV.U32 R131, RZ, RZ, 0x40568000 ;  /* 0x40568000ff837424 */ /* 0x000fe200078e00ff */
[----:B------:R-:W-:Y:S02]  /*62b0*/  DMUL R126, R68, R126 ;  /* 0x0000007e447e7228 */ /* 0x000fe40000000000 */
[----:B------:R-:W-:Y:S02]  /*62c0*/  DMUL R4, R4, 90 ;  /* 0x4056800004047828 */ /* 0x000fe40000000000 */
[----:B------:R-:W-:-:S02]  /*62d0*/  DFMA R6, -R124, R132, 1 ;  /* 0x3ff000007c06742b */ /* 0x000fc40000000184 */
[C---:B------:R-:W-:Y:S02]  /*62e0*/  DFMA R8, -R56.reuse, R8, R128 ;  /* 0x000000083808722b */ /* 0x040fe40000000180 */
[----:B------:R-:W-:-:S04]  /*62f0*/  DFMA R130, R56, R130, 4 ;  /* 0x401000003882742b */ /* 0x000fc80000000082 */
[----:B------:R-:W-:Y:S02]  /*6300*/  DFMA R132, R132, R6, R132 ;  /* 0x000000068484722b */ /* 0x000fe40000000084 */
[----:B------:R-:W-:Y:S02]  /*6310*/  DFMA R134, R122, R126, R8 ;  /* 0x0000007e7a86722b */ /* 0x000fe40000000008 */
[----:B------:R-:W-:Y:S02]  /*6320*/  DFMA R6, R34, -0.5, R18 ;  /* 0xbfe000002206782b */ /* 0x000fe40000000012 */
[----:B------:R-:W-:Y:S02]  /*6330*/  DFMA R122, R32, -0.5, R14 ;  /* 0xbfe00000207a782b */ /* 0x000fe4000000000e */
[----:B------:R-:W-:Y:S02]  /*6340*/  DMUL R148, R130, R2 ;  /* 0x0000000282947228 */ /* 0x000fe40000000000 */
[----:B------:R-:W-:-:S02]  /*6350*/  DMUL R126, R134, R132 ;  /* 0x00000084867e7228 */ /* 0x000fc40000000000 */
[----:B------:R-:W-:Y:S01]  /*6360*/  DMUL R8, R6, -349 ;  /* 0xc075d00006087828 */ /* 0x000fe20000000000 */
[----:B------:R-:W-:Y:S01]  /*6370*/  FSETP.GEU.AND P1, PT, |R135|, 6.5827683646048100446e-37, PT ;  /* 0x036000008700780b */ /* 0x000fe20003f2e200 */
[----:B------:R-:W-:-:S04]  /*6380*/  DADD R6, -R32, R14 ;  /* 0x0000000020067229 */ /* 0x000fc8000000010e */
[----:B------:R-:W-:Y:S02]  /*6390*/  DFMA R128, -R124, R126, R134 ;  /* 0x0000007e7c80722b */ /* 0x000fe40000000186 */
[----:B------:R-:W-:Y:S02]  /*63a0*/  DFMA R8, R122, -1066, R8 ;  /* 0xc090a8007a08782b */ /* 0x000fe40000000008 */
[----:B------:R-:W-:-:S04]  /*63b0*/  DADD R122, -R34, R18 ;  /* 0x00000000227a7229 */ /* 0x000fc80000000112 */
[----:B------:R-:W-:Y:S02]  /*63c0*/  DFMA R126, R132, R128, R126 ;  /* 0x00000080847e722b */ /* 0x000fe4000000007e */
[----:B------:R-:W-:-:S08]  /*63d0*/  DFMA R6, R6, -94, R8 ;  /* 0xc05780000606782b */ /* 0x000fd00000000008 */
[----:B------:R-:W-:Y:S01]  /*63e0*/  FFMA R8, RZ, R125, R127 ;  /* 0x0000007dff087223 */ /* 0x000fe2000000007f */
[----:B------:R-:W-:Y:S01]  /*63f0*/  DFMA R122, R122, -UR6, R6 ;  /* 0x800000067a7a7c2b */ /* 0x000fe20008000006 */
[----:B------:R-:W-:Y:S01]  /*6400*/  UMOV UR6, 0xcccccccd ;  /* 0xcccccccd00067882 */ /* 0x000fe20000000000 */
[----:B------:R-:W-:Y:S02]  /*6410*/  UMOV UR7, 0x3feccccc ;  /* 0x3feccccc00077882 */ /* 0x000fe40000000000 */
[----:B------:R-:W-:Y:S01]  /*6420*/  FSETP.GT.AND P0, PT, |R8|, 1.469367938527859385e-39, PT ;  /* 0x001000000800780b */ /* 0x000fe20003f04200 */
[----:B------:R-:W-:-:S12]  /*6430*/  DMUL R146, R130, UR6 ;  /* 0x0000000682927c28 */ /* 0x000fd80008000000 */
[----:B------:R-:W-:Y:S05]  /*6440*/  @P0 BRA P1, `(.L_x_86) ;  /* 0x0000000000180947 */ /* 0x000fea0000800000 */
[----:B------:R-:W-:Y:S01]  /*6450*/  IMAD.MOV.U32 R132, RZ, RZ, R134 ;  /* 0x000000ffff847224 */ /* 0x000fe200078e0086 */
[----:B------:R-:W-:Y:S01]  /*6460*/  MOV R142, 0x6490 ;  /* 0x00006490008e7802 */ /* 0x000fe20000000f00 */
[----:B------:R-:W-:-:S07]  /*6470*/  IMAD.MOV.U32 R133, RZ, RZ, R135 ;  /* 0x000000ffff857224 */ /* 0x000fce00078e0087 */
[----:B------:R-:W-:Y:S05]  /*6480*/  CALL.REL.NOINC `($__internal_1_$__cuda_sm20_div_rn_f64_full) ;  /* 0x00000024001c7944 */ /* 0x000fea0003c00000 */
[----:B------:R-:W-:Y:S02]  /*6490*/  IMAD.MOV.U32 R126, RZ, RZ, R8 ;  /* 0x000000ffff7e7224 */ /* 0x000fe400078e0008 */
[----:B------:R-:W-:-:S07]  /*64a0*/  IMAD.MOV.U32 R127, RZ, RZ, R9 ;  /* 0x000000ffff7f7224 */ /* 0x000fce00078e0009 */
.L_x_86:
[----:B------:R-:W-:Y:S05]  /*64b0*/  BSYNC.RECONVERGENT B0 ;  /* 0x0000000000007941 */ /* 0x000fea0003800200 */
.L_x_85:
[----:B------:R-:W0:Y:S01]  /*64c0*/  MUFU.RCP64H R7, R147 ;  /* 0x0000009300077308 */ /* 0x000e220000001800 */
[----:B------:R-:W-:Y:S01]  /*64d0*/  IMAD.MOV.U32 R6, RZ, RZ, 0x1 ;  /* 0x00000001ff067424 */ /* 0x000fe200078e00ff */
[----:B------:R-:W-:Y:S05]  /*64e0*/  BSSY.RECONVERGENT B0, `(.L_x_87) ;  /* 0x0000016000007945 */ /* 0x000fea0003800200 */
[----:B0-----:R-:W-:-:S08]  /*64f0*/  DFMA R2, -R146, R6, 1 ;  /* 0x3ff000009202742b */ /* 0x001fd00000000106 */
[----:B------:R-:W-:Y:S02]  /*6500*/  DFMA R8, R2, R2, R2 ;  /* 0x000000020208722b */ /* 0x000fe40000000002 */
[----:B------:R-:W-:-:S06]  /*6510*/  DMUL R2, R52, R4 ;  /* 0x0000000434027228 */ /* 0x000fcc0000000000 */
[----:B------:R-:W-:Y:S02]  /*6520*/  DFMA R8, R6, R8, R6 ;  /* 0x000000080608722b */ /* 0x000fe40000000006 */
[----:B------:R-:W-:-:S06]  /*6530*/  DMUL R2, R40, R2 ;  /* 0x0000000228027228 */ /* 0x000fcc0000000000 */
[----:B------:R-:W-:Y:S02]  /*6540*/  DFMA R6, -R146, R8, 1 ;  /* 0x3ff000009206742b */ /* 0x000fe40000000108 */
[----:B------:R-:W-:-:S06]  /*6550*/  DMUL R132, R42, R2 ;  /* 0x000000022a847228 */ /* 0x000fcc0000000000 */
[----:B------:R-:W-:-:S04]  /*6560*/  DFMA R6, R8, R6, R8 ;  /* 0x000000060806722b */ /* 0x000fc80000000008 */
[----:B------:R-:W-:-:S04]  /*6570*/  FSETP.GEU.AND P1, PT, |R133|, 6.5827683646048100446e-37, PT ;  /* 0x036000008500780b */ /* 0x000fc80003f2e200 */
[----:B------:R-:W-:-:S08]  /*6580*/  DMUL R2, R132, R6 ;  /* 0x0000000684027228 */ /* 0x000fd00000000000 */
        /* <DEDUP_REMOVED lines=11> */
.L_x_88:
[----:B------:R-:W-:Y:S05]  /*6640*/  BSYNC.RECONVERGENT B0 ;  /* 0x0000000000007941 */ /* 0x000fea0003800200 */
.L_x_87:
[----:B------:R-:W0:Y:S01]  /*6650*/  MUFU.RCP64H R3, R131 ;  /* 0x0000008300037308 */ /* 0x000e220000001800 */
[----:B------:R-:W-:Y:S01]  /*6660*/  IMAD.MOV.U32 R2, RZ, RZ, 0x1 ;  /* 0x00000001ff027424 */ /* 0x000fe200078e00ff */
[----:B------:R-:W-:Y:S01]  /*6670*/  FSETP.GEU.AND P1, PT, |R149|, 6.5827683646048100446e-37, PT ;  /* 0x036000009500780b */ /* 0x000fe20003f2e200 */
[----:B------:R-:W-:Y:S04]  /*6680*/  BSSY.RECONVERGENT B0, `(.L_x_89) ;  /* 0x0000012000007945 */ /* 0x000fe80003800200 */
[----:B0-----:R-:W-:-:S08]  /*6690*/  DFMA R8, -R130, R2, 1 ;  /* 0x3ff000008208742b */ /* 0x001fd00000000102 */
[----:B------:R-:W-:-:S08]  /*66a0*/  DFMA R8, R8, R8, R8 ;  /* 0x000000080808722b */ /* 0x000fd00000000008 */
[----:B------:R-:W-:-:S08]  /*66b0*/  DFMA R8, R2, R8, R2 ;  /* 0x000000080208722b */ /* 0x000fd00000000002 */
[----:B------:R-:W-:-:S08]  /*66c0*/  DFMA R2, -R130, R8, 1 ;  /* 0x3ff000008202742b */ /* 0x000fd00000000108 */
[----:B------:R-:W-:-:S08]  /*66d0*/  DFMA R2, R8, R2, R8 ;  /* 0x000000020802722b */ /* 0x000fd00000000008 */
        /* <DEDUP_REMOVED lines=8> */
[----:B------:R-:W-:Y:S02]  /*6760*/  IMAD.MOV.U32 R133, RZ, RZ, R149 ;  /* 0x000000ffff857224 */ /* 0x000fe400078e0095 */
[----:B------:R-:W-:Y:S02]  /*6770*/  IMAD.MOV.U32 R124, RZ, RZ, R130 ;  /* 0x000000ffff7c7224 */ /* 0x000fe400078e0082 */
[----:B------:R-:W-:-:S07]  /*6780*/  IMAD.MOV.U32 R125, RZ, RZ, R131 ;  /* 0x000000ffff7d7224 */ /* 0x000fce00078e0083 */
[----:B------:R-:W-:Y:S05]  /*6790*/  CALL.REL.NOINC `($__internal_1_$__cuda_sm20_div_rn_f64_full) ;  /* 0x0000002000587944 */ /* 0x000fea0003c00000 */
.L_x_90:
[----:B------:R-:W-:Y:S05]  /*67a0*/  BSYNC.RECONVERGENT B0 ;  /* 0x0000000000007941 */ /* 0x000fea0003800200 */
.L_x_89:
[----:B------:R-:W0:Y:S01]  /*67b0*/  MUFU.RCP64H R3, 0.47499990463256835938 ;  /* 0x3fde666600037908 */ /* 0x000e220000001800 */
[----:B------:R-:W-:Y:S01]  /*67c0*/  IMAD.MOV.U32 R128, RZ, RZ, 0x66666666 ;  /* 0x66666666ff807424 */ /* 0x000fe200078e00ff */
[----:B------:R-:W-:Y:S01]  /*67d0*/  DFMA R132, R32, -250, -R122 ;  /* 0xc06f40002084782b */ /* 0x000fe2000000087a */
[----:B------:R-:W-:Y:S01]  /*67e0*/  IMAD.MOV.U32 R129, RZ, RZ, 0x3fde6666 ;  /* 0x3fde6666ff817424 */ /* 0x000fe200078e00ff */
[----:B------:R-:W-:Y:S01]  /*67f0*/  DADD R6, R8, -R6 ;  /* 0x0000000008067229 */ /* 0x000fe20000000806 */
[----:B------:R-:W-:Y:S01]  /*6800*/  IMAD.MOV.U32 R2, RZ, RZ, 0x1 ;  /* 0x00000001ff027424 */ /* 0x000fe200078e00ff */
[----:B------:R-:W-:Y:S06]  /*6810*/  BSSY.RECONVERGENT B0, `(.L_x_91) ;  /* 0x0000014000007945 */ /* 0x000fec0003800200 */
[----:B------:R-:W-:Y:S01]  /*6820*/  FSETP.GEU.AND P1, PT, |R133|, 6.5827683646048100446e-37, PT ;  /* 0x036000008500780b */ /* 0x000fe20003f2e200 */
[----:B------:R-:W-:-:S02]  /*6830*/  DADD R126, R6, R126 ;  /* 0x00000000067e7229 */ /* 0x000fc4000000007e */
[----:B0-----:R-:W-:-:S08]  /*6840*/  DFMA R124, R2, -R128, 1 ;  /* 0x3ff00000027c742b */ /* 0x001fd00000000880 */
[----:B------:R-:W-:-:S08]  /*6850*/  DFMA R124, R124, R124, R124 ;  /* 0x0000007c7c7c722b */ /* 0x000fd0000000007c */
[----:B------:R-:W-:-:S08]  /*6860*/  DFMA R124, R2, R124, R2 ;  /* 0x0000007c027c722b */ /* 0x000fd00000000002 */
[----:B------:R-:W-:-:S08]  /*6870*/  DFMA R2, R124, -R128, 1 ;  /* 0x3ff000007c02742b */ /* 0x000fd00000000880 */
[----:B------:R-:W-:-:S08]  /*6880*/  DFMA R2, R124, R2, R124 ;  /* 0x000000027c02722b */ /* 0x000fd0000000007c */
[----:B------:R-:W-:-:S08]  /*6890*/  DMUL R124, R132, R2 ;  /* 0x00000002847c7228 */ /* 0x000fd00000000000 */
[----:B------:R-:W-:-:S08]  /*68a0*/  DFMA R128, R124, -R128, R132 ;  /* 0x800000807c80722b */ /* 0x000fd00000000084 */
[----:B------:R-:W-:-:S10]  /*68b0*/  DFMA R2, R2, R128, R124 ;  /* 0x000000800202722b */ /* 0x000fd4000000007c */
[----:B------:R-:W-:-:S05]  /*68c0*/  FFMA R8, RZ, 1.7374999523162841797, R3 ;  /* 0x3fde6666ff087823 */ /* 0x000fca0000000003 */
[----:B------:R-:W-:-:S13]  /*68d0*/  FSETP.GT.AND P0, PT, |R8|, 1.469367938527859385e-39, PT ;  /* 0x001000000800780b */ /* 0x000fda0003f04200 */
[----:B------:R-:W-:Y:S05]  /*68e0*/  @P0 BRA P1, `(.L_x_92) ;  /* 0x0000000000180947 */ /* 0x000fea0000800000 */
[----:B------:R-:W-:Y:S01]  /*68f0*/  IMAD.MOV.U32 R124, RZ, RZ, 0x66666666 ;  /* 0x66666666ff7c7424 */ /* 0x000fe200078e00ff */
[----:B------:R-:W-:Y:S01]  /*6900*/  MOV R142, 0x6930 ;  /* 0x00006930008e7802 */ /* 0x000fe20000000f00 */
[----:B------:R-:W-:-:S07]  /*6910*/  IMAD.MOV.U32 R125, RZ, RZ, 0x3fde6666 ;  /* 0x3fde6666ff7d7424 */ /* 0x000fce00078e00ff */
[----:B------:R-:W-:Y:S05]  /*6920*/  CALL.REL.NOINC `($__internal_1_$__cuda_sm20_div_rn_f64_full) ;  /* 0x0000001c00f47944 */ /* 0x000fea0003c00000 */
[----:B------:R-:W-:Y:S02]  /*6930*/  IMAD.MOV.U32 R2, RZ, RZ, R8 ;  /* 0x000000ffff027224 */ /* 0x000fe400078e0008 */
[----:B------:R-:W-:-:S07]  /*6940*/  IMAD.MOV.U32 R3, RZ, RZ, R9 ;  /* 0x000000ffff037224 */ /* 0x000fce00078e0009 */
.L_x_92:
[----:B------:R-:W-:Y:S05]  /*6950*/  BSYNC.RECONVERGENT B0 ;  /* 0x0000000000007941 */ /* 0x000fea0003800200 */
.L_x_91:
[----:B------:R-:W-:Y:S01]  /*6960*/  DMUL R128, R22, 90 ;  /* 0x4056800016807828 */ /* 0x000fe20000000000 */
[----:B------:R-:W-:Y:S01]  /*6970*/  IMAD.MOV.U32 R8, RZ, RZ, 0x1 ;  /* 0x00000001ff087424 */ /* 0x000fe200078e00ff */
[----:B------:R-:W-:Y:S06]  /*6980*/  BSSY.RECONVERGENT B0, `(.L_x_93) ;  /* 0x0000018000007945 */ /* 0x000fec0003800200 */
[----:B------:R-:W-:-:S06]  /*6990*/  DMUL R134, R130, R128 ;  /* 0x0000008082867228 */ /* 0x000fcc0000000000 */
[----:B------:R-:W0:Y:S02]  /*69a0*/  MUFU.RCP64H R9, R135 ;  /* 0x0000008700097308 */ /* 0x000e240000001800 */
[----:B0-----:R-:W-:-:S08]  /*69b0*/  DFMA R6, -R134, R8, 1 ;  /* 0x3ff000008606742b */ /* 0x001fd00000000108 */
[----:B------:R-:W-:Y:S02]  /*69c0*/  DFMA R124, R6, R6, R6 ;  /* 0x00000006067c722b */ /* 0x000fe40000000006 */
[----:B------:R-:W-:-:S06]  /*69d0*/  DMUL R6, R4, 94 ;  /* 0x4057800004067828 */ /* 0x000fcc0000000000 */
        /* <DEDUP_REMOVED lines=18> */
.L_x_94:
[----:B------:R-:W-:Y:S05]  /*6b00*/  BSYNC.RECONVERGENT B0 ;  /* 0x0000000000007941 */ /* 0x000fea0003800200 */
.L_x_93:
[----:B------:R-:W0:Y:S01]  /*6b10*/  MUFU.RCP64H R7, R147 ;  /* 0x0000009300077308 */ /* 0x000e220000001800 */
[----:B------:R-:W-:Y:S01]  /*6b20*/  IMAD.MOV.U32 R6, RZ, RZ, 0x1 ;  /* 0x00000001ff067424 */ /* 0x000fe200078e00ff */
[----:B------:R-:W-:Y:S01]  /*6b30*/  DMUL R132, R42, R148 ;  /* 0x000000942a847228 */ /* 0x000fe20000000000 */
[----:B------:R-:W-:Y:S09]  /*6b40*/  BSSY.RECONVERGENT B0, `(.L_x_95) ;  /* 0x0000013000007945 */ /* 0x000ff20003800200 */
[----:B------:R-:W-:Y:S01]  /*6b50*/  FSETP.GEU.AND P1, PT, |R133|, 6.5827683646048100446e-37, PT ;  /* 0x036000008500780b */ /* 0x000fe20003f2e200 */
        /* <DEDUP_REMOVED lines=17> */
.L_x_96:
[----:B------:R-:W-:Y:S05]  /*6c70*/  BSYNC.RECONVERGENT B0 ;  /* 0x0000000000007941 */ /* 0x000fea0003800200 */
.L_x_95:
[----:B------:R-:W-:Y:S01]  /*6c80*/  BSSY.RECONVERGENT B0, `(.L_x_97) ;  /* 0x0000007000007945 */ /* 0x000fe20003800200 */
[----:B------:R-:W-:Y:S01]  /*6c90*/  DADD R130, -R6, R130 ;  /* 0x0000000006827229 */ /* 0x000fe20000000182 */
[----:B------:R-:W-:Y:S01]  /*6ca0*/  IMAD.MOV.U32 R8, RZ, RZ, RZ ;  /* 0x000000ffff087224 */ /* 0x000fe200078e00ff */
[----:B------:R-:W-:Y:S01]  /*6cb0*/  MOV R6, 0x6cf0 ;  /* 0x00006cf000067802 */ /* 0x000fe20000000f00 */
[----:B------:R-:W-:Y:S01]  /*6cc0*/  IMAD.MOV.U32 R7, RZ, RZ, 0x40568000 ;  /* 0x40568000ff077424 */ /* 0x000fe200078e00ff */
[----:B------:R-:W-:-:S07]  /*6cd0*/  UMOV UR7, 0x40000000 ;  /* 0x4000000000077882 */ /* 0x000fce0000000000 */
[----:B------:R-:W-:Y:S05]  /*6ce0*/  CALL.REL.NOINC `($_Z8simulateP17curandStateXORWOWPdS1_S1_ii$__internal_accurate_pow) ;  /* 0x0000002000747944 */ /* 0x000fea0003c00000 */
[----:B------:R-:W-:Y:S05]  /*6cf0*/  BSYNC.RECONVERGENT B0 ;  /* 0x0000000000007941 */ /* 0x000fea0003800200 */
.L_x_97:
[----:B------:R-:W-:Y:S01]  /*6d00*/  IMAD.MOV.U32 R8, RZ, RZ, R124 ;  /* 0x000000ffff087224 */ /* 0x000fe200078e007c */
[C---:B------:R-:W-:Y:S01]  /*6d10*/  DMUL R124, R62.reuse, -360 ;  /* 0xc07680003e7c7828 */ /* 0x040fe20000000000 */
[----:B------:R-:W-:Y:S01]  /*6d20*/  UMOV UR6, 0xb020c49c ;  /* 0xb020c49c00067882 */ /* 0x000fe20000000000 */
[----:B------:R-:W-:Y:S01]  /*6d30*/  DMUL R132, R62, 4 ;  /* 0x401000003e847828 */ /* 0x000fe20000000000 */
[----:B------:R-:W-:Y:S01]  /*6d40*/  UMOV UR7, 0x4041a872 ;  /* 0x4041a87200077882 */ /* 0x000fe20000000000 */
[----:B------:R-:W-:Y:S01]  /*6d50*/  UMOV UR8, 0xcccccccd ;  /* 0xcccccccd00087882 */ /* 0x000fe20000000000 */
[-C--:B------:R-:W-:Y:S01]  /*6d60*/  DMUL R70, R70, R8.reuse ;  /* 0x0000000846467228 */ /* 0x080fe20000000000 */
[----:B------:R-:W-:Y:S01]  /*6d70*/  UMOV UR9, 0x401ccccc ;  /* 0x401ccccc00097882 */ /* 0x000fe20000000000 */
[----:B------:R-:W-:Y:S01]  /*6d80*/  DMUL R6, R74, R8 ;  /* 0x000000084a067228 */ /* 0x000fe20000000000 */
[----:B------:R-:W-:Y:S01]  /*6d90*/  BSSY.RECONVERGENT B0, `(.L_x_98) ;  /* 0x000010f000007945 */ /* 0x000fe20003800200 */
[----:B------:R-:W-:-:S02]  /*6da0*/  DMUL R124, R36, R124 ;  /* 0x0000007c247c7228 */ /* 0x000fc40000000000 */
[----:B------:R-:W-:Y:S02]  /*6db0*/  DMUL R134, R94, R8 ;  /* 0x000000085e867228 */ /* 0x000fe40000000000 */
[----:B------:R-:W-:Y:S02]  /*6dc0*/  DMUL R70, R38, R70 ;  /* 0x0000004626467228 */ /* 0x000fe40000000000 */
[-C--:B------:R-:W-:Y:S02]  /*6dd0*/  DMUL R80, R80, R8.reuse ;  /* 0x0000000850507228 */ /* 0x080fe40000000000 */
[----:B------:R-:W-:Y:S02]  /*6de0*/  DMUL R92, R92, R8 ;  /* 0x000000085c5c7228 */ /* 0x000fe40000000000 */
[----:B------:R-:W-:Y:S02]  /*6df0*/  DMUL R134, R134, R16 ;  /* 0x0000001086867228 */ /* 0x000fe40000000000 */
[----:B------:R-:W-:-:S02]  /*6e00*/  DMUL R70, R82, R70 ;  /* 0x0000004652467228 */ /* 0x000fc40000000000 */
[----:B------:R-:W-:Y:S02]  /*6e10*/  DMUL R82, R76, R6 ;  /* 0x000000064c527228 */ /* 0x000fe40000000000 */
[----:B------:R-:W-:Y:S02]  /*6e20*/  DMUL R80, R80, R58 ;  /* 0x0000003a50507228 */ /* 0x000fe40000000000 */
[----:B------:R-:W-:Y:S02]  /*6e30*/  DMUL R134, R134, R12 ;  /* 0x0000000c86867228 */ /* 0x000fe40000000000 */
[----:B------:R-:W-:Y:S02]  /*6e40*/  DMUL R70, R72, R70 ;  /* 0x0000004648467228 */ /* 0x000fe40000000000 */
[----:B------:R-:W-:Y:S02]  /*6e50*/  DMUL R82, R54, R82 ;  /* 0x0000005236527228 */ /* 0x000fe40000000000 */
[----:B------:R-:W-:-:S02]  /*6e60*/  DMUL R80, R38, R80 ;  /* 0x0000005026507228 */ /* 0x000fc40000000000 */
[----:B------:R-:W-:Y:S02]  /*6e70*/  DMUL R134, R78, R134 ;  /* 0x000000864e867228 */ /* 0x000fe40000000000 */
[----:B------:R-:W-:Y:S02]  /*6e80*/  DFMA R70, R40, R70, R124 ;  /* 0x000000462846722b */ /* 0x000fe4000000007c */
[----:B------:R-:W-:Y:S02]  /*6e90*/  DMUL R124, R60, 324 ;  /* 0x407440003c7c7828 */ /* 0x000fe40000000000 */
[C---:B------:R-:W-:Y:S02]  /*6ea0*/  DMUL R82, R72.reuse, R82 ;  /* 0x0000005248527228 */ /* 0x040fe40000000000 */
[----:B------:R-:W-:Y:S02]  /*6eb0*/  DMUL R134, R72, R134 ;  /* 0x0000008648867228 */ /* 0x000fe40000000000 */
[----:B------:R-:W-:-:S02]  /*6ec0*/  DFMA R70, -R36, R132, R70 ;  /* 0x000000842446722b */ /* 0x000fc40000000146 */
[----:B------:R-:W-:Y:S02]  /*6ed0*/  DMUL R132, R64, R128 ;  /* 0x0000008040847228 */ /* 0x000fe40000000000 */
[----:B------:R-:W-:Y:S02]  /*6ee0*/  DMUL R124, R36, R124 ;  /* 0x0000007c247c7228 */ /* 0x000fe40000000000 */
[----:B------:R-:W-:Y:S02]  /*6ef0*/  DMUL R80, R78, R80 ;  /* 0x000000504e507228 */ /* 0x000fe40000000000 */
[----:B------:R-:W-:Y:S02]  /*6f00*/  DFMA R70, R40, R82, R70 ;  /* 0x000000522846722b */ /* 0x000fe40000000046 */
[----:B------:R-:W-:Y:S02]  /*6f10*/  DMUL R132, R36, R132 ;  /* 0x0000008424847228 */ /* 0x000fe40000000000 */
[----:B------:R-:W-:-:S02]  /*6f20*/  DMUL R124, R42, R124 ;  /* 0x0000007c2a7c7228 */ /* 0x000fc40000000000 */
[C---:B------:R-:W-:Y:S02]  /*6f30*/  DMUL R36, R8.reuse, -UR6 ;  /* 0x8000000608247c28 */ /* 0x040fe40008000000 */
[----:B------:R-:W-:Y:S02]  /*6f40*/  DMUL R82, R8, -UR8 ;  /* 0x8000000808527c28 */ /* 0x000fe40008000000 */
[----:B------:R-:W-:Y:S02]  /*6f50*/  DMUL R132, R44, R132 ;  /* 0x000000842c847228 */ /* 0x000fe40000000000 */
[----:B------:R-:W-:Y:S02]  /*6f60*/  DFMA R70, R52, R124, R70 ;  /* 0x0000007c3446722b */ /* 0x000fe40000000046 */
[----:B------:R-:W-:Y:S02]  /*6f70*/  DMUL R36, R62, R36 ;  /* 0x000000243e247228 */ /* 0x000fe40000000000 */
[----:B------:R-:W-:-:S02]  /*6f80*/  DMUL R94, R60, R82 ;  /* 0x000000523c5e7228 */ /* 0x000fc40000000000 */
[----:B------:R-:W-:Y:S02]  /*6f90*/  DMUL R124, R98, R8 ;  /* 0x00000008627c7228 */ /* 0x000fe40000000000 */
[----:B------:R-:W-:Y:S02]  /*6fa0*/  DFMA R70, R68, -R132, R70 ;  /* 0x800000844446722b */ /* 0x000fe40000000046 */
[----:B------:R-:W-:Y:S02]  /*6fb0*/  DMUL R82, R46, R36 ;  /* 0x000000242e527228 */ /* 0x000fe40000000000 */
[----:B------:R-:W-:Y:S02]  /*6fc0*/  DMUL R94, R76, R94 ;  /* 0x0000005e4c5e7228 */ /* 0x000fe40000000000 */
[----:B------:R-:W-:Y:S02]  /*6fd0*/  DMUL R36, R104, 90 ;  /* 0x4056800068247828 */ /* 0x000fe40000000000 */
[----:B------:R-:W-:-:S02]  /*6fe0*/  DMUL R132, R48, R124 ;  /* 0x0000007c30847228 */ /* 0x000fc40000000000 */
[----:B------:R-:W-:Y:S02]  /*6ff0*/  DFMA R70, R40, R82, R70 ;  /* 0x000000522846722b */ /* 0x000fe40000000046 */
[----:B------:R-:W-:Y:S02]  /*7000*/  DMUL R94, R52, R94 ;  /* 0x0000005e345e7228 */ /* 0x000fe40000000000 */
[C---:B------:R-:W-:Y:S02]  /*7010*/  DMUL R82, R62.reuse, R36 ;  /* 0x000000243e527228 */ /* 0x040fe40000000000 */
[C---:B------:R-:W-:Y:S02]  /*7020*/  DMUL R132, R62.reuse, R132 ;  /* 0x000000843e847228 */ /* 0x040fe40000000000 */
[----:B------:R-:W-:Y:S02]  /*7030*/  DMUL R124, R62, R124 ;  /* 0x0000007c3e7c7228 */ /* 0x000fe40000000000 */
[----:B------:R-:W-:-:S02]  /*7040*/  DFMA R70, R40, R94, R70 ;  /* 0x0000005e2846722b */ /* 0x000fc40000000046 */
[----:B------:R-:W-:Y:S02]  /*7050*/  DMUL R82, R38, R82 ;  /* 0x0000005226527228 */ /* 0x000fe40000000000 */
[----:B------:R-:W-:Y:S02]  /*7060*/  DMUL R62, R50, R132 ;  /* 0x00000084323e7228 */ /* 0x000fe40000000000 */
[----:B------:R-:W-:Y:S02]  /*7070*/  DMUL R124, R38, R124 ;  /* 0x0000007c267c7228 */ /* 0x000fe40000000000 */
[----:B------:R-:W-:Y:S02]  /*7080*/  DFMA R70, R40, R134, R70 ;  /* 0x000000862846722b */ /* 0x000fe40000000046 */
[C---:B------:R-:W-:Y:S02]  /*7090*/  DMUL R82, R42.reuse, R82 ;  /* 0x000000522a527228 */ /* 0x040fe40000000000 */
[----:B------:R-:W-:-:S02]  /*70a0*/  DMUL R62, R42, R62 ;  /* 0x0000003e2a3e7228 */ /* 0x000fc40000000000 */
[----:B------:R-:W-:Y:S02]  /*70b0*/  DMUL R94, R50, R124 ;  /* 0x0000007c325e7228 */ /* 0x000fe40000000000 */
[----:B------:R-:W-:Y:S02]  /*70c0*/  DMUL R132, R42, R132 ;  /* 0x000000842a847228 */ /* 0x000fe40000000000 */
[----:B------:R-:W-:Y:S02]  /*70d0*/  DFMA R70, -R40, R82, R70 ;  /* 0x000000522846722b */ /* 0x000fe40000000146 */
[----:B------:R-:W-:Y:S02]  /*70e0*/  DMUL R82, R22, 12 ;  /* 0x4028000016527828 */ /* 0x000fe40000000000 */
[----:B------:R-:W-:Y:S02]  /*70f0*/  DMUL R94, R42, R94 ;  /* 0x0000005e2a5e7228 */ /* 0x000fe40000000000 */
[----:B------:R-:W-:-:S02]  /*7100*/  DMUL R132, R68, R132 ;  /* 0x0000008444847228 */ /* 0x000fc40000000000 */
[----:B------:R-:W-:Y:S02]  /*7110*/  DFMA R62, R40, R62, R70 ;  /* 0x0000003e283e722b */ /* 0x000fe40000000046 */
[----:B------:R-:W-:Y:S02]  /*7120*/  DMUL R70, R24, 8 ;  /* 0x4020000018467828 */ /* 0x000fe40000000000 */
[----:B------:R-:W-:Y:S02]  /*7130*/  DMUL R124, R42, R124 ;  /* 0x0000007c2a7c7228 */ /* 0x000fe40000000000 */
[----:B------:R-:W-:Y:S02]  /*7140*/  DMUL R82, R82, R8 ;  /* 0x0000000852527228 */ /* 0x000fe40000000000 */
[----:B------:R-:W-:Y:S02]  /*7150*/  DFMA R62, R40, R94, R62 ;  /* 0x0000005e283e722b */ /* 0x000fe4000000003e */
        /* <DEDUP_REMOVED lines=9> */
[----:B------:R-:W-:Y:S02]  /*71f0*/  DMUL R62, R24, 6 ;  /* 0x40180000183e7828 */ /* 0x000fe40000000000 */
[----:B------:R-:W-:Y:S02]  /*7200*/  DMUL R82, R42, R82 ;  /* 0x000000522a527228 */ /* 0x000fe40000000000 */
[----:B------:R-:W-:Y:S02]  /*7210*/  DFMA R124, R40, R124, R132 ;  /* 0x0000007c287c722b */ /* 0x000fe40000000084 */
        /* <DEDUP_REMOVED lines=8> */
[----:B------:R-:W-:Y:S02]  /*72a0*/  DFMA R70, -R40, R70, R124 ;  /* 0x000000462846722b */ /* 0x000fe4000000017c */
[----:B------:R-:W-:Y:S02]  /*72b0*/  DMUL R94, R76, R94 ;  /* 0x0000005e4c5e7228 */ /* 0x000fe40000000000 */
[----:B------:R-:W-:Y:S02]  /*72c0*/  DMUL R124, R48, R96 ;  /* 0x00000060307c7228 */ /* 0x000fe40000000000 */
        /* <DEDUP_REMOVED lines=22> */
[----:B------:R-:W-:Y:S02]  /*7430*/  DMUL R6, R38, R6 ;  /* 0x0000000626067228 */ /* 0x000fe40000000000 */
[----:B------:R-:W-:Y:S02]  /*7440*/  DMUL R124, R54, R124 ;  /* 0x0000007c367c7228 */ /* 0x000fe40000000000 */
[----:B------:R-:W-:Y:S02]  /*7450*/  DMUL R96, R22, 16 ;  /* 0x4030000016607828 */ /* 0x000fe40000000000 */
[----:B------:R-:W-:-:S02]  /*7460*/  DFMA R82, -R40, R94, R82 ;  /* 0x0000005e2852722b */ /* 0x000fc40000000152 */
[----:B------:R-:W-:Y:S02]  /*7470*/  DMUL R94, R54, R6 ;  /* 0x00000006365e7228 */ /* 0x000fe40000000000 */
[----:B------:R-:W-:Y:S02]  /*7480*/  DMUL R124, R68, R124 ;  /* 0x0000007c447c7228 */ /* 0x000fe40000000000 */
[----:B------:R-:W-:Y:S02]  /*7490*/  DMUL R96, R96, R8 ;  /* 0x0000000860607228 */ /* 0x000fe40000000000 */
[----:B------:R-:W-:Y:S02]  /*74a0*/  DMUL R70, R50, R70 ;  /* 0x0000004632467228 */ /* 0x000fe40000000000 */
[----:B------:R-:W-:Y:S02]  /*74b0*/  DMUL R94, R72, R94 ;  /* 0x0000005e485e7228 */ /* 0x000fe40000000000 */
[----:B------:R-:W-:-:S02]  /*74c0*/  DFMA R82, R40, R124, R82 ;  /* 0x0000007c2852722b */ /* 0x000fc40000000052 */
[----:B------:R-:W-:Y:S02]  /*74d0*/  DMUL R96, R60, R96 ;  /* 0x000000603c607228 */ /* 0x000fe40000000000 */
[----:B------:R-:W-:Y:S02]  /*74e0*/  DMUL R70, R54, R70 ;  /* 0x0000004636467228 */ /* 0x000fe40000000000 */
[----:B------:R-:W-:Y:S02]  /*74f0*/  DMUL R6, R50, R6 ;  /* 0x0000000632067228 */ /* 0x000fe40000000000 */
[----:B------:R-:W-:Y:S02]  /*7500*/  DFMA R82, R40, R94, R82 ;  /* 0x0000005e2852722b */ /* 0x000fe40000000052 */
[----:B------:R-:W-:Y:S02]  /*7510*/  DMUL R96, R96, R16 ;  /* 0x0000001060607228 */ /* 0x000fe40000000000 */
[----:B------:R-:W-:-:S02]  /*7520*/  DMUL R70, R68, R70 ;  /* 0x0000004644467228 */ /* 0x000fc40000000000 */
[----:B------:R-:W-:Y:S02]  /*7530*/  DMUL R6, R54, R6 ;  /* 0x0000000636067228 */ /* 0x000fe40000000000 */
[----:B------:R-:W-:Y:S02]  /*7540*/  DFMA R82, -R40, R86, R82 ;  /* 0x000000562852722b */ /* 0x000fe40000000152 */
[----:B------:R-:W-:Y:S02]  /*7550*/  DMUL R96, R96, R12 ;  /* 0x0000000c60607228 */ /* 0x000fe40000000000 */
[----:B------:R-:W-:Y:S02]  /*7560*/  DMUL R118, R46, R118 ;  /* 0x000000762e767228 */ /* 0x000fe40000000000 */
[----:B------:R-:W-:Y:S02]  /*7570*/  DMUL R6, R68, R6 ;  /* 0x0000000644067228 */ /* 0x000fe40000000000 */
[----:B------:R-:W-:-:S02]  /*7580*/  DFMA R70, R40, R70, R82 ;  /* 0x000000462846722b */ /* 0x000fc40000000052 */
[----:B------:R-:W-:Y:S02]  /*7590*/  DMUL R82, R74, 4 ;  /* 0x401000004a527828 */ /* 0x000fe40000000000 */
[----:B------:R-:W-:Y:S02]  /*75a0*/  DMUL R96, R42, R96 ;  /* 0x000000602a607228 */ /* 0x000fe40000000000 */
[----:B------:R-:W-:Y:S02]  /*75b0*/  DMUL R102, R102, 4 ;  /* 0x4010000066667828 */ /* 0x000fe40000000000 */
[----:B------:R-:W-:Y:S02]  /*75c0*/  DFMA R6, R40, R6, R70 ;  /* 0x000000062806722b */ /* 0x000fe40000000046 */
[----:B------:R-:W-:Y:S02]  /*75d0*/  DMUL R82, R78, R82 ;  /* 0x000000524e527228 */ /* 0x000fe40000000000 */
[----:B------:R-:W-:-:S02]  /*75e0*/  DMUL R96, R52, R96 ;  /* 0x0000006034607228 */ /* 0x000fc40000000000 */
[----:B------:R-:W-:Y:S02]  /*75f0*/  DMUL R118, R44, R118 ;  /* 0x000000762c767228 */ /* 0x000fe40000000000 */
[----:B------:R-:W-:Y:S02]  /*7600*/  DMUL R106, R106, R8 ;  /* 0x000000086a6a7228 */ /* 0x000fe40000000000 */
[----:B------:R-:W-:Y:S02]  /*7610*/  DMUL R104, R64, R104 ;  /* 0x0000006840687228 */ /* 0x000fe40000000000 */
[----:B------:R-:W-:Y:S02]  /*7620*/  DMUL R82, R68, R82 ;  /* 0x0000005244527228 */ /* 0x000fe40000000000 */
[----:B------:R-:W-:Y:S02]  /*7630*/  DMUL R70, R102, R58 ;  /* 0x0000003a66467228 */ /* 0x000fe40000000000 */
[----:B------:R-:W-:-:S02]  /*7640*/  DFMA R6, -R40, R96, R6 ;  /* 0x000000602806722b */ /* 0x000fc40000000106 */
[----:B------:R-:W-:Y:S02]  /*7650*/  DMUL R118, R68, R118 ;  /* 0x0000007644767228 */ /* 0x000fe40000000000 */
[----:B------:R-:W-:Y:S02]  /*7660*/  DMUL R106, R60, R106 ;  /* 0x0000006a3c6a7228 */ /* 0x000fe40000000000 */
[----:B------:R-:W-:Y:S02]  /*7670*/  DFMA R82, R44, R104, R82 ;  /* 0x000000682c52722b */ /* 0x000fe40000000052 */
[----:B------:R-:W-:Y:S02]  /*7680*/  DMUL R70, R54, R70 ;  /* 0x0000004636467228 */ /* 0x000fe40000000000 */
[----:B------:R-:W-:Y:S02]  /*7690*/  DFMA R6, -R40, R118, R6 ;  /* 0x000000762806722b */ /* 0x000fe40000000106 */
[----:B------:R-:W-:-:S02]  /*76a0*/  DMUL R90, R42, R90 ;  /* 0x0000005a2a5a7228 */ /* 0x000fc40000000000 */
[----:B------:R-:W-:Y:S02]  /*76b0*/  DMUL R94, R50, R66 ;  /* 0x00000042325e7228 */ /* 0x000fe40000000000 */
[----:B------:R-:W-:Y:S02]  /*76c0*/  DMUL R106, R46, R106 ;  /* 0x0000006a2e6a7228 */ /* 0x000fe40000000000 */
[----:B------:R-:W-:Y:S02]  /*76d0*/  DFMA R82, -R52, R70, R82 ;  /* 0x000000463452722b */ /* 0x000fe40000000152 */
[----:B------:R-:W-:Y:S02]  /*76e0*/  DFMA R6, R40, R90, R6 ;  /* 0x0000005a2806722b */ /* 0x000fe40000000006 */
[C---:B------:R-:W-:Y:S02]  /*76f0*/  DMUL R70, R42.reuse, R94 ;  /* 0x0000005e2a467228 */ /* 0x040fe40000000000 */
[----:B------:R-:W-:-:S02]  /*7700*/  DMUL R106, R42, R106 ;  /* 0x0000006a2a6a7228 */ /* 0x000fc40000000000 */
[----:B------:R-:W-:Y:S02]  /*7710*/  DMUL R62, R62, 4 ;  /* 0x401000003e3e7828 */ /* 0x000fe40000000000 */
[----:B------:R-:W-:Y:S02]  /*7720*/  DMUL R74, R74, 90 ;  /* 0x405680004a4a7828 */ /* 0x000fe40000000000 */
[----:B------:R-:W-:Y:S02]  /*7730*/  DFMA R6, R40, R70, R6 ;  /* 0x000000462806722b */ /* 0x000fe40000000006 */
[----:B------:R-:W-:Y:S02]  /*7740*/  DMUL R106, R52, R106 ;  /* 0x0000006a346a7228 */ /* 0x000fe40000000000 */
[----:B------:R-:W-:Y:S02]  /*7750*/  DMUL R88, R42, R88 ;  /* 0x000000582a587228 */ /* 0x000fe40000000000 */
        /* <DEDUP_REMOVED lines=8> */
[----:B------:R-:W-:Y:S02]  /*77e0*/  DFMA R6, R40, R88, R6 ;  /* 0x000000582806722b */ /* 0x000fe40000000006 */
[----:B------:R-:W-:Y:S02]  /*77f0*/  DMUL R66, R68, R66 ;  /* 0x0000004244427228 */ /* 0x000fe40000000000 */
[----:B------:R-:W-:Y:S02]  /*7800*/  DMUL R92, R92, R58 ;  /* 0x0000003a5c5c7228 */ /* 0x000fe40000000000 */
[----:B------:R-:W-:Y:S02]  /*7810*/  DMUL R100, R64, R100 ;  /* 0x0000006440647228 */ /* 0x000fe40000000000 */
[----:B------:R-:W-:-:S02]  /*7820*/  DMUL R62, R38, R62 ;  /* 0x0000003e263e7228 */ /* 0x000fc40000000000 */
[----:B------:R-:W-:Y:S02]  /*7830*/  DFMA R82, R56, R86, R82 ;  /* 0x000000563852722b */ /* 0x000fe40000000052 */
[----:B------:R-:W-:Y:S02]  /*7840*/  DMUL R70, R50, R98 ;  /* 0x0000006232467228 */ /* 0x000fe40000000000 */
[----:B------:R-:W-:Y:S02]  /*7850*/  DFMA R6, R40, R66, R6 ;  /* 0x000000422806722b */ /* 0x000fe40000000006 */
[----:B------:R-:W-:Y:S02]  /*7860*/  DMUL R92, R92, R16 ;  /* 0x000000105c5c7228 */ /* 0x000fe40000000000 */
[----:B------:R-:W-:Y:S02]  /*7870*/  DMUL R62, R44, R62 ;  /* 0x0000003e2c3e7228 */ /* 0x000fe40000000000 */
[----:B------:R-:W-:-:S02]  /*7880*/  DMUL R66, R76, R100 ;  /* 0x000000644c427228 */ /* 0x000fc40000000000 */
[----:B------:R-:W-:Y:S02]  /*7890*/  DMUL R102, R102, 90 ;  /* 0x4056800066667828 */ /* 0x000fe40000000000 */
        /* <DEDUP_REMOVED lines=8> */
[----:B------:R-:W-:Y:S02]  /*7920*/  DMUL R98, R68, R98 ;  /* 0x0000006244627228 */ /* 0x000fe40000000000 */
[----:B------:R-:W-:Y:S02]  /*7930*/  DMUL R92, R54, R92 ;  /* 0x0000005c365c7228 */ /* 0x000fe40000000000 */
[----:B------:R-:W-:-:S02]  /*7940*/  DFMA R6, R40, R62, R6 ;  /* 0x0000003e2806722b */ /* 0x000fc40000000006 */
[----:B------:R-:W-:Y:S02]  /*7950*/  DMUL R66, R68, R66 ;  /* 0x0000004244427228 */ /* 0x000fe40000000000 */
[----:B------:R-:W-:Y:S02]  /*7960*/  DMUL R102, R60, R102 ;  /* 0x000000663c667228 */ /* 0x000fe40000000000 */
[----:B------:R-:W-:Y:S02]  /*7970*/  DMUL R36, R36, R18 ;  /* 0x0000001224247228 */ /* 0x000fe40000000000 */
[----:B------:R-:W-:Y:S02]  /*7980*/  DMUL R72, R42, R116 ;  /* 0x000000742a487228 */ /* 0x000fe40000000000 */
[----:B------:R-:W-:Y:S02]  /*7990*/  DFMA R70, R56, R98, R70 ;  /* 0x000000623846722b */ /* 0x000fe40000000046 */
[----:B------:R-:W-:-:S02]  /*79a0*/  DMUL R100, R68, R100 ;  /* 0x0000006444647228 */ /* 0x000fc40000000000 */
[----:B------:R-:W-:Y:S02]  /*79b0*/  DMUL R62, R50, R74 ;  /* 0x0000004a323e7228 */ /* 0x000fe40000000000 */
[----:B------:R-:W-:Y:S02]  /*79c0*/  DMUL R92, R84, R92 ;  /* 0x0000005c545c7228 */ /* 0x000fe40000000000 */
[----:B------:R-:W-:Y:S02]  /*79d0*/  DFMA R6, R40, R66, R6 ;  /* 0x000000422806722b */ /* 0x000fe40000000006 */
[----:B------:R-:W-:Y:S02]  /*79e0*/  DMUL R102, R102, R16 ;  /* 0x0000001066667228 */ /* 0x000fe40000000000 */
[----:B------:R-:W-:Y:S02]  /*79f0*/  DMUL R36, R60, R36 ;  /* 0x000000243c247228 */ /* 0x000fe40000000000 */
[----:B------:R-:W-:-:S02]  /*7a00*/  DMUL R72, R84, R72 ;  /* 0x0000004854487228 */ /* 0x000fc40000000000 */
[----:B------:R-:W-:Y:S02]  /*7a10*/  DFMA R70, R56, R100, R70 ;  /* 0x000000643846722b */ /* 0x000fe40000000046 */
[----:B------:R-:W-:Y:S02]  /*7a20*/  DMUL R116, R50, R116 ;  /* 0x0000007432747228 */ /* 0x000fe40000000000 */
[----:B------:R-:W-:Y:S02]  /*7a30*/  DMUL R62, R44, R62 ;  /* 0x0000003e2c3e7228 */ /* 0x000fe40000000000 */
[----:B------:R-:W-:Y:S02]  /*7a40*/  DFMA R6, -R40, R92, R6 ;  /* 0x0000005c2806722b */ /* 0x000fe40000000106 */
[----:B------:R-:W-:Y:S02]  /*7a50*/  DMUL R102, R46, R102 ;  /* 0x000000662e667228 */ /* 0x000fe40000000000 */
[----:B------:R-:W-:-:S02]  /*7a60*/  DMUL R36, R36, R12 ;  /* 0x0000000c24247228 */ /* 0x000fc40000000000 */
[----:B------:R-:W-:Y:S02]  /*7a70*/  DFMA R70, -R56, R72, R70 ;  /* 0x000000483846722b */ /* 0x000fe40000000146 */
[----:B------:R-:W-:Y:S02]  /*7a80*/  DMUL R116, R42, R116 ;  /* 0x000000742a747228 */ /* 0x000fe40000000000 */
[----:B------:R-:W-:Y:S02]  /*7a90*/  DMUL R62, R68, R62 ;  /* 0x0000003e443e7228 */ /* 0x000fe40000000000 */
[----:B------:R-:W-:Y:S02]  /*7aa0*/  DMUL R48, R50, R48 ;  /* 0x0000003032307228 */ /* 0x000fe40000000000 */
[----:B------:R-:W-:Y:S02]  /*7ab0*/  DFMA R6, -R54, R102, R6 ;  /* 0x000000663606722b */ /* 0x000fe40000000106 */
[----:B------:R-:W-:-:S02]  /*7ac0*/  DMUL R36, R46, R36 ;  /* 0x000000242e247228 */ /* 0x000fc40000000000 */
[----:B------:R-:W-:Y:S02]  /*7ad0*/  DMUL R120, R120, 4 ;  /* 0x4010000078787828 */ /* 0x000fe40000000000 */
[----:B------:R-:W-:Y:S02]  /*7ae0*/  DFMA R62, R56, R62, R70 ;  /* 0x0000003e383e722b */ /* 0x000fe40000000046 */
[----:B------:R-:W-:Y:S02]  /*7af0*/  DMUL R116, R52, R116 ;  /* 0x0000007434747228 */ /* 0x000fe40000000000 */
[----:B------:R-:W-:Y:S02]  /*7b00*/  DMUL R48, R44, R48 ;  /* 0x000000302c307228 */ /* 0x000fe40000000000 */
[----:B------:R-:W-:Y:S02]  /*7b10*/  DMUL R8, R108, R8 ;  /* 0x000000086c087228 */ /* 0x000fe40000000000 */
[----:B------:R-:W-:-:S02]  /*7b20*/  DFMA R6, -R44, R36, R6 ;  /* 0x000000242c06722b */ /* 0x000fc40000000106 */
[----:B------:R-:W-:Y:S02]  /*7b30*/  DMUL R120, R120, 90 ;  /* 0x4056800078787828 */ /* 0x000fe40000000000 */
[----:B------:R-:W-:Y:S02]  /*7b40*/  DFMA R62, -R56, R116, R62 ;  /* 0x00000074383e722b */ /* 0x000fe4000000013e */
[----:B------:R-:W-:Y:S02]  /*7b50*/  DMUL R36, R64, 90 ;  /* 0x4056800040247828 */ /* 0x000fe40000000000 */
[----:B------:R-:W-:Y:S02]  /*7b60*/  DMUL R48, R52, R48 ;  /* 0x0000003034307228 */ /* 0x000fe40000000000 */
[----:B------:R-:W-:Y:S02]  /*7b70*/  DMUL R56, R64, R8 ;  /* 0x0000000840387228 */ /* 0x000fe40000000000 */
[----:B------:R-:W-:-:S02]  /*7b80*/  DMUL R80, R50, R80 ;  /* 0x0000005032507228 */ /* 0x000fc40000000000 */
[----:B------:R-:W-:Y:S02]  /*7b90*/  DMUL R8, R64, R120 ;  /* 0x0000007840087228 */ /* 0x000fe40000000000 */
[----:B------:R-:W-:Y:S02]  /*7ba0*/  DMUL R110, R110, 4 ;  /* 0x401000006e6e7828 */ /* 0x000fe40000000000 */
[----:B------:R-:W-:Y:S02]  /*7bb0*/  DMUL R124, R36, R62 ;  /* 0x0000003e247c7228 */ /* 0x000fe40000000000 */
[----:B------:R-:W-:Y:S02]  /*7bc0*/  DFMA R6, -R40, R48, R6 ;  /* 0x000000302806722b */ /* 0x000fe40000000106 */
[----:B------:R-:W-:Y:S01]  /*7bd0*/  DMUL R80, R44, R80 ;  /* 0x000000502c507228 */ /* 0x000fe20000000000 */
[----:B------:R-:W-:Y:S01]  /*7be0*/  IMAD.MOV.U32 R48, RZ, RZ, 0x1 ;  /* 0x00000001ff307424 */ /* 0x000fe200078e00ff */
[----:B------:R-:W0:Y:S01]  /*7bf0*/  MUFU.RCP64H R49, R125 ;  /* 0x0000007d00317308 */ /* 0x000e220000001800 */
[----:B------:R-:W-:-:S02]  /*7c00*/  DMUL R56, R56, R16 ;  /* 0x0000001038387228 */ /* 0x000fc40000000000 */
[----:B------:R-:W-:Y:S02]  /*7c10*/  DMUL R8, R38, R8 ;  /* 0x0000000826087228 */ /* 0x000fe40000000000 */
[----:B------:R-:W-:Y:S02]  /*7c20*/  DMUL R110, R110, 90 ;  /* 0x405680006e6e7828 */ /* 0x000fe40000000000 */
[----:B------:R-:W-:Y:S02]  /*7c30*/  DMUL R120, R120, R18 ;  /* 0x0000001278787228 */ /* 0x000fe40000000000 */
        /* <DEDUP_REMOVED lines=12> */
[----:B------:R-:W-:Y:S02]  /*7d00*/  DMUL R56, R68, R56 ;  /* 0x0000003844387228 */ /* 0x000fe40000000000 */
[----:B------:R-:W-:Y:S02]  /*7d10*/  DFMA R60, R60, R60, R60 ;  /* 0x0000003c3c3c722b */ /* 0x000fe4000000003c */
[----:B------:R-:W-:-:S02]  /*7d20*/  DMUL R110, R110, R12 ;  /* 0x0000000c6e6e7228 */ /* 0x000fc40000000000 */
[----:B------:R-:W-:Y:S02]  /*7d30*/  DMUL R120, R46, R120 ;  /* 0x000000782e787228 */ /* 0x000fe40000000000 */
[----:B------:R-:W-:Y:S02]  /*7d40*/  DFMA R6, R40, R56, R6 ;  /* 0x000000382806722b */ /* 0x000fe40000000006 */
[----:B------:R-:W-:Y:S02]  /*7d50*/  DFMA R60, R48, R60, R48 ;  /* 0x0000003c303c722b */ /* 0x000fe40000000030 */
[----:B------:R-:W-:Y:S02]  /*7d60*/  DMUL R110, R46, R110 ;  /* 0x0000006e2e6e7228 */ /* 0x000fe40000000000 */
[----:B------:R-:W-:-:S04]  /*7d70*/  DMUL R120, R78, R120 ;  /* 0x000000784e787228 */ /* 0x000fc80000000000 */
[----:B------:R-:W-:Y:S02]  /*7d80*/  DFMA R8, -R124, R60, 1 ;  /* 0x3ff000007c08742b */ /* 0x000fe4000000013c */
[----:B------:R-:W-:Y:S02]  /*7d90*/  DMUL R110, R54, R110 ;  /* 0x0000006e366e7228 */ /* 0x000fe40000000000 */
[----:B------:R-:W-:-:S04]  /*7da0*/  DFMA R6, R52, R120, R6 ;  /* 0x000000783406722b */ /* 0x000fc80000000006 */
[----:B------:R-:W-:-:S04]  /*7db0*/  DFMA R8, R60, R8, R60 ;  /* 0x000000083c08722b */ /* 0x000fc8000000003c */
[----:B------:R-:W-:-:S08]  /*7dc0*/  DFMA R132, R52, R110, R6 ;  /* 0x0000006e3484722b */ /* 0x000fd00000000006 */
[----:B------:R-:W-:Y:S02]  /*7dd0*/  DMUL R6, R132, R8 ;  /* 0x0000000884067228 */ /* 0x000fe40000000000 */
[----:B------:R-:W-:-:S06]  /*7de0*/  FSETP.GEU.AND P1, PT, |R133|, 6.5827683646048100446e-37, PT ;  /* 0x036000008500780b */ /* 0x000fcc0003f2e200 */
[----:B------:R-:W-:-:S08]  /*7df0*/  DFMA R48, -R124, R6, R132 ;  /* 0x000000067c30722b */ /* 0x000fd00000000184 */
[----:B------:R-:W-:-:S10]  /*7e00*/  DFMA R6, R8, R48, R6 ;  /* 0x000000300806722b */ /* 0x000fd40000000006 */
[----:B------:R-:W-:-:S05]  /*7e10*/  FFMA R8, RZ, R125, R7 ;  /* 0x0000007dff087223 */ /* 0x000fca0000000007 */
[----:B------:R-:W-:-:S13]  /*7e20*/  FSETP.GT.AND P0, PT, |R8|, 1.469367938527859385e-39, PT ;  /* 0x001000000800780b */ /* 0x000fda0003f04200 */
[----:B------:R-:W-:Y:S05]  /*7e30*/  @P0 BRA P1, `(.L_x_99) ;  /* 0x0000000000100947 */ /* 0x000fea0000800000 */
[----:B------:R-:W-:-:S07]  /*7e40*/  MOV R142, 0x7e60 ;  /* 0x00007e60008e7802 */ /* 0x000fce0000000f00 */
[----:B------:R-:W-:Y:S05]  /*7e50*/  CALL.REL.NOINC `($__internal_1_$__cuda_sm20_div_rn_f64_full) ;  /* 0x0000000800a87944 */ /* 0x000fea0003c00000 */
[----:B------:R-:W-:Y:S02]  /*7e60*/  IMAD.MOV.U32 R6, RZ, RZ, R8 ;  /* 0x000000ffff067224 */ /* 0x000fe400078e0008 */
[----:B------:R-:W-:-:S07]  /*7e70*/  IMAD.MOV.U32 R7, RZ, RZ, R9 ;  /* 0x000000ffff077224 */ /* 0x000fce00078e0009 */
.L_x_99:
[----:B------:R-:W-:Y:S05]  /*7e80*/  BSYNC.RECONVERGENT B0 ;  /* 0x0000000000007941 */ /* 0x000fea0003800200 */
.L_x_98:
[----:B------:R-:W-:Y:S01]  /*7e90*/  DMUL R124, R44, R128 ;  /* 0x000000802c7c7228 */ /* 0x000fe20000000000 */
[----:B------:R-:W-:Y:S01]  /*7ea0*/  IMAD.MOV.U32 R8, RZ, RZ, 0x1 ;  /* 0x00000001ff087424 */ /* 0x000fe200078e00ff */
[----:B------:R-:W-:Y:S01]  /*7eb0*/  DMUL R132, R46, R4 ;  /* 0x000000042e847228 */ /* 0x000fe20000000000 */
[----:B------:R-:W-:Y:S01]  /*7ec0*/  BSSY.RECONVERGENT B0, `(.L_x_100) ;  /* 0x0000013000007945 */ /* 0x000fe20003800200 */
[----:B------:R-:W-:Y:S02]  /*7ed0*/  DADD R130, R130, -R6 ;  /* 0x0000000082827229 */ /* 0x000fe40000000806 */
[----:B------:R-:W0:Y:S06]  /*7ee0*/  MUFU.RCP64H R9, R125 ;  /* 0x0000007d00097308 */ /* 0x000e2c0000001800 */
        /* <DEDUP_REMOVED lines=16> */
.L_x_101:
[----:B------:R-:W-:Y:S05]  /*7ff0*/  BSYNC.RECONVERGENT B0 ;  /* 0x0000000000007941 */ /* 0x000fea0003800200 */
.L_x_100:
[----:B------:R-:W-:Y:S01]  /*8000*/  UMOV UR6, 0x47ae147b ;  /* 0x47ae147b00067882 */ /* 0x000fe20000000000 */
[----:B------:R-:W-:Y:S01]  /*8010*/  UMOV UR7, 0x4088d4e1 ;  /* 0x4088d4e100077882 */ /* 0x000fe20000000000 */
[----:B------:R-:W-:Y:S01]  /*8020*/  DMUL R8, R58, -162 ;  /* 0xc06440003a087828 */ /* 0x000fe20000000000 */
[----:B------:R-:W-:Y:S01]  /*8030*/  BSSY.RECONVERGENT B0, `(.L_x_102) ;  /* 0x000003f000007945 */ /* 0x000fe20003800200 */
[----:B------:R-:W-:Y:S02]  /*8040*/  DMUL R6, R64, UR6 ;  /* 0x0000000640067c28 */ /* 0x000fe40008000000 */
        /* <DEDUP_REMOVED lines=10> */
[----:B------:R-:W-:Y:S02]  /*80f0*/  DADD R48, R22, R22 ;  /* 0x0000000016307229 */ /* 0x000fe40000000016 */
[----:B------:R-:W-:Y:S02]  /*8100*/  DFMA R6, R64, R122, R6 ;  /* 0x0000007a4006722b */ /* 0x000fe40000000006 */
[----:B------:R-:W-:Y:S02]  /*8110*/  DFMA R56, R44, R56, R60 ;  /* 0x000000382c38722b */ /* 0x000fe4000000003c */
[----:B------:R-:W-:Y:S02]  /*8120*/  DMUL R74, R78, R74 ;  /* 0x0000004a4e4a7228 */ /* 0x000fe40000000000 */
[----:B------:R-:W-:-:S02]  /*8130*/  DMUL R76, R46, R76 ;  /* 0x0000004c2e4c7228 */ /* 0x000fc40000000000 */
[----:B------:R-:W-:Y:S02]  /*8140*/  DFMA R6, R42, R8, R6 ;  /* 0x000000082a06722b */ /* 0x000fe40000000006 */
[----:B------:R-:W-:Y:S02]  /*8150*/  DMUL R8, R112, R16 ;  /* 0x0000001070087228 */ /* 0x000fe40000000000 */
[----:B------:R-:W-:Y:S02]  /*8160*/  DMUL R48, R48, 90 ;  /* 0x4056800030307828 */ /* 0x000fe40000000000 */
[----:B------:R-:W-:Y:S02]  /*8170*/  DMUL R58, R112, R58 ;  /* 0x0000003a703a7228 */ /* 0x000fe40000000000 */
[----:B------:R-:W-:Y:S02]  /*8180*/  DMUL R124, R36, R56 ;  /* 0x00000038247c7228 */ /* 0x000fe40000000000 */
[----:B------:R-:W-:Y:S01]  /*8190*/  DFMA R6, R52, R74, R6 ;  /* 0x0000004a3406722b */ /* 0x000fe20000000006 */
[----:B------:R-:W-:Y:S01]  /*81a0*/  IMAD.MOV.U32 R36, RZ, RZ, 0x1 ;  /* 0x00000001ff247424 */ /* 0x000fe200078e00ff */
[----:B------:R-:W-:-:S02]  /*81b0*/  DMUL R8, R8, R12 ;  /* 0x0000000c08087228 */ /* 0x000fc40000000000 */
[----:B------:R-:W0:Y:S01]  /*81c0*/  MUFU.RCP64H R37, R125 ;  /* 0x0000007d00257308 */ /* 0x000e220000001800 */
[----:B------:R-:W-:Y:S02]  /*81d0*/  DMUL R76, R44, R76 ;  /* 0x0000004c2c4c7228 */ /* 0x000fe40000000000 */
        /* <DEDUP_REMOVED lines=10> */
[----:B0-----:R-:W-:-:S02]  /*8280*/  DFMA R38, -R124, R36, 1 ;  /* 0x3ff000007c26742b */ /* 0x001fc40000000124 */
[----:B------:R-:W-:Y:S02]  /*8290*/  DFMA R6, -R54, R58, R6 ;  /* 0x0000003a3606722b */ /* 0x000fe40000000106 */
[----:B------:R-:W-:Y:S02]  /*82a0*/  DMUL R114, R46, R114 ;  /* 0x000000722e727228 */ /* 0x000fe40000000000 */
[----:B------:R-:W-:Y:S02]  /*82b0*/  DMUL R50, R50, R48 ;  /* 0x0000003032327228 */ /* 0x000fe40000000000 */
[----:B------:R-:W-:Y:S02]  /*82c0*/  DFMA R38, R38, R38, R38 ;  /* 0x000000262626722b */ /* 0x000fe40000000026 */
[----:B------:R-:W-:Y:S02]  /*82d0*/  DFMA R6, R52, R8, R6 ;  /* 0x000000083406722b */ /* 0x000fe40000000006 */
[----:B------:R-:W-:-:S02]  /*82e0*/  DMUL R48, R42, R48 ;  /* 0x000000302a307228 */ /* 0x000fc40000000000 */
[----:B------:R-:W-:Y:S02]  /*82f0*/  DMUL R50, R42, R50 ;  /* 0x000000322a327228 */ /* 0x000fe40000000000 */
[----:B------:R-:W-:Y:S02]  /*8300*/  DFMA R38, R36, R38, R36 ;  /* 0x000000262426722b */ /* 0x000fe40000000024 */
[----:B------:R-:W-:Y:S02]  /*8310*/  DFMA R6, -R44, R114, R6 ;  /* 0x000000722c06722b */ /* 0x000fe40000000106 */
[----:B------:R-:W-:-:S04]  /*8320*/  DMUL R48, R68, R48 ;  /* 0x0000003044307228 */ /* 0x000fc80000000000 */
[----:B------:R-:W-:Y:S02]  /*8330*/  DFMA R8, -R124, R38, 1 ;  /* 0x3ff000007c08742b */ /* 0x000fe40000000126 */
[----:B------:R-:W-:-:S06]  /*8340*/  DFMA R6, R40, R50, R6 ;  /* 0x000000322806722b */ /* 0x000fcc0000000006 */
[----:B------:R-:W-:Y:S02]  /*8350*/  DFMA R8, R38, R8, R38 ;  /* 0x000000082608722b */ /* 0x000fe40000000026 */
        /* <DEDUP_REMOVED lines=12> */
.L_x_103:
[----:B------:R-:W-:Y:S05]  /*8420*/  BSYNC.RECONVERGENT B0 ;  /* 0x0000000000007941 */ /* 0x000fea0003800200 */
.L_x_102:
[----:B------:R-:W0:Y:S01]  /*8430*/  LDC.64 R8, c[0x0][0x388] ;  /* 0x0000e200ff087b82 */ /* 0x000e220000000a00 */
[----:B------:R-:W-:Y:S01]  /*8440*/  DADD R4, R6, -R4 ;  /* 0x0000000006047229 */ /* 0x000fe20000000804 */
[----:B------:R-:W-:Y:S01]  /*8450*/  UMOV UR6, 0xd2f1a9fc ;  /* 0xd2f1a9fc00067882 */ /* 0x000fe20000000000 */
[----:B------:R-:W-:Y:S01]  /*8460*/  UMOV UR7, 0x3f50624d ;  /* 0x3f50624d00077882 */ /* 0x000fe20000000000 */
[----:B------:R-:W-:Y:S01]  /*8470*/  UIADD3 UR5, UPT, UPT, UR5, 0x1, URZ ;  /* 0x0000000105057890 */ /* 0x000fe2000fffe0ff */
[----:B------:R-:W-:Y:S02]  /*8480*/  DFMA R32, R34, UR6, R32 ;  /* 0x0000000622207c2b */ /* 0x000fe40008000020 */
[----:B------:R-:W-:Y:S01]  /*8490*/  DFMA R10, R16, UR6, R10 ;  /* 0x00000006100a7c2b */ /* 0x000fe2000800000a */
[----:B------:R-:W-:Y:S01]  /*84a0*/  UISETP.NE.AND UP0, UPT, UR5, 0x5dc, UPT ;  /* 0x000005dc0500788c */ /* 0x000fe2000bf05270 */
[----:B------:R-:W-:Y:S02]  /*84b0*/  DFMA R14, R18, UR6, R14 ;  /* 0x00000006120e7c2b */ /* 0x000fe4000800000e */
[----:B------:R-:W-:-:S02]  /*84c0*/  DFMA R12, R126, UR6, R12 ;  /* 0x000000067e0c7c2b */ /* 0x000fc4000800000c */
[----:B------:R-:W-:Y:S02]  /*84d0*/  DFMA R34, R2, UR6, R34 ;  /* 0x0000000602227c2b */ /* 0x000fe40008000022 */
[----:B------:R-:W-:Y:S02]  /*84e0*/  DFMA R16, R130, UR6, R16 ;  /* 0x0000000682107c2b */ /* 0x000fe40008000010 */
[----:B------:R-:W-:Y:S01]  /*84f0*/  DFMA R18, R4, UR6, R18 ;  /* 0x0000000604127c2b */ /* 0x000fe20008000012 */
[----:B0-----:R-:W-:-:S05]  /*8500*/  IMAD.WIDE R2, R0, 0x8, R8 ;  /* 0x0000000800027825 */ /* 0x001fca00078e0208 */
[----:B------:R1:W-:Y:S04]  /*8510*/  STG.E.64 desc[UR10][R2.64], RZ ;  /* 0x000000ff02007986 */ /* 0x0003e8000c101b0a */
[----:B------:R1:W-:Y:S04]  /*8520*/  STG.E.64 desc[UR10][R2.64+0x8], R32 ;  /* 0x0000082002007986 */ /* 0x0003e8000c101b0a */
[----:B------:R1:W-:Y:S04]  /*8530*/  STG.E.64 desc[UR10][R2.64+0x10], R10 ;  /* 0x0000100a02007986 */ /* 0x0003e8000c101b0a */
[----:B------:R1:W-:Y:S04]  /*8540*/  STG.E.64 desc[UR10][R2.64+0x18], R14 ;  /* 0x0000180e02007986 */ /* 0x0003e8000c101b0a */
[----:B------:R1:W-:Y:S04]  /*8550*/  STG.E.64 desc[UR10][R2.64+0x20], R12 ;  /* 0x0000200c02007986 */ /* 0x0003e8000c101b0a */
[----:B------:R1:W-:Y:S04]  /*8560*/  STG.E.64 desc[UR10][R2.64+0x28], R34 ;  /* 0x0000282202007986 */ /* 0x0003e8000c101b0a */
[----:B------:R1:W-:Y:S04]  /*8570*/  STG.E.64 desc[UR10][R2.64+0x30], R16 ;  /* 0x0000301002007986 */ /* 0x0003e8000c101b0a */
[----:B------:R1:W-:Y:S01]  /*8580*/  STG.E.64 desc[UR10][R2.64+0x38], R18 ;  /* 0x0000381202007986 */ /* 0x0003e2000c101b0a */
[----:B------:R-:W-:Y:S05]  /*8590*/  BRA.U UP0, `(.L_x_104) ;  /* 0xffffff8900447547 */ /* 0x000fea000b83ffff */
[----:B-1----:R-:W0:Y:S02]  /*85a0*/  LDC.64 R2, c[0x0][0x398] ;  /* 0x0000e600ff027b82 */ /* 0x002e240000000a00 */
[----:B0-----:R-:W-:-:S05]  /*85b0*/  IMAD.WIDE R2, R0, 0x8, R2 ;  /* 0x0000000800027825 */ /* 0x001fca00078e0202 */
[----:B------:R-:W-:Y:S04]  /*85c0*/  STG.E.64 desc[UR10][R2.64+0x8], R32 ;  /* 0x0000082002007986 */ /* 0x000fe8000c101b0a */
[----:B------:R-:W-:Y:S04]  /*85d0*/  STG.E.64 desc[UR10][R2.64+0x10], R10 ;  /* 0x0000100a02007986 */ /* 0x000fe8000c101b0a */
[----:B------:R-:W-:Y:S04]  /*85e0*/  STG.E.64 desc[UR10][R2.64+0x18], R14 ;  /* 0x0000180e02007986 */ /* 0x000fe8000c101b0a */
[----:B------:R-:W-:Y:S04]  /*85f0*/  STG.E.64 desc[UR10][R2.64+0x20], R12 ;  /* 0x0000200c02007986 */ /* 0x000fe8000c101b0a */
[----:B------:R-:W-:Y:S04]  /*8600*/  STG.E.64 desc[UR10][R2.64+0x28], R34 ;  /* 0x0000282202007986 */ /* 0x000fe8000c101b0a */
[----:B------:R-:W-:Y:S04]  /*8610*/  STG.E.64 desc[UR10][R2.64+0x30], R16 ;  /* 0x0000301002007986 */ /* 0x000fe8000c101b0a */
[----:B------:R-:W-:Y:S04]  /*8620*/  STG.E.64 desc[UR10][R2.64+0x38], R18 ;  /* 0x0000381202007986 */ /* 0x000fe8000c101b0a */
[----:B------:R-:W-:Y:S01]  /*8630*/  STG.E.64 desc[UR10][R2.64], RZ ;  /* 0x000000ff02007986 */ /* 0x000fe2000c101b0a */
[----:B------:R-:W-:Y:S05]  /*8640*/  EXIT ;  /* 0x000000000000794d */ /* 0x000fea0003800000 */
        .weak           $__internal_0_$__cuda_sm20_dblrcp_rn_slowpath_v3
        .type           $__internal_0_$__cuda_sm20_dblrcp_rn_slowpath_v3,@function
        .size           $__internal_0_$__cuda_sm20_dblrcp_rn_slowpath_v3,($__internal_1_$__cuda_sm20_div_rn_f64_full - $__internal_0_$__cuda_sm20_dblrcp_rn_slowpath_v3)
$__internal_0_$__cuda_sm20_dblrcp_rn_slowpath_v3:
[----:B------:R-:W-:Y:S01]  /*8650*/  DSETP.GTU.AND P0, PT, |R60|, +INF , PT ;  /* 0x7ff000003c00742a */ /* 0x000fe20003f0c200 */
[----:B------:R-:W-:-:S13]  /*8660*/  BSSY.RECONVERGENT B1, `(.L_x_105) ;  /* 0x0000024000017945 */ /* 0x000fda0003800200 */
[----:B------:R-:W-:Y:S05]  /*8670*/  @P0 BRA `(.L_x_106) ;  /* 0x0000000000800947 */ /* 0x000fea0003800000 */
[----:B------:R-:W-:-:S05]  /*8680*/  LOP3.LUT R8, R61, 0x7fffffff, RZ, 0xc0, !PT ;  /* 0x7fffffff3d087812 */ /* 0x000fca00078ec0ff */
[----:B------:R-:W-:-:S05]  /*8690*/  VIADD R6, R8, 0xffffffff ;  /* 0xffffffff08067836 */ /* 0x000fca0000000000 */
[----:B------:R-:W-:-:S13]  /*86a0*/  ISETP.GE.U32.AND P0, PT, R6, 0x7fefffff, PT ;  /* 0x7fefffff0600780c */ /* 0x000fda0003f06070 */
[----:B------:R-:W-:Y:S01]  /*86b0*/  @P0 LOP3.LUT R7, R61, 0x7ff00000, RZ, 0x3c, !PT ;  /* 0x7ff000003d070812 */ /* 0x000fe200078e3cff */
[----:B------:R-:W-:Y:S01]  /*86c0*/  @P0 IMAD.MOV.U32 R6, RZ, RZ, RZ ;  /* 0x000000ffff060224 */ /* 0x000fe200078e00ff */
[----:B------:R-:W-:Y:S06]  /*86d0*/  @P0 BRA `(.L_x_107) ;  /* 0x0000000000700947 */ /* 0x000fec0003800000 */
[----:B------:R-:W-:-:S13]  /*86e0*/  ISETP.GE.U32.AND P0, PT, R8, 0x1000001, PT ;  /* 0x010000010800780c */ /* 0x000fda0003f06070 */
[----:B------:R-:W-:Y:S05]  /*86f0*/  @!P0 BRA `(.L_x_108) ;  /* 0x0000000000388947 */ /* 0x000fea0003800000 */
[----:B------:R-:W-:Y:S02]  /*8700*/  VIADD R7, R61, 0xc0200000 ;  /* 0xc02000003d077836 */ /* 0x000fe40000000000 */
[----:B------:R-:W-:Y:S02]  /*8710*/  IMAD.MOV.U32 R6, RZ, RZ, R60 ;  /* 0x000000ffff067224 */ /* 0x000fe400078e003c */
[----:B------:R-:W0:Y:S01]  /*8720*/  MUFU.RCP64H R9, R7 ;  /* 0x0000000700097308 */ /* 0x000e220000001800 */
[----:B------:R-:W-:-:S06]  /*8730*/  IMAD.MOV.U32 R8, RZ, RZ, R59 ;  /* 0x000000ffff087224 */ /* 0x000fcc00078e003b */
[----:B0-----:R-:W-:-:S08]  /*8740*/  DFMA R58, -R6, R8, 1 ;  /* 0x3ff00000063a742b */ /* 0x001fd00000000108 */
[----:B------:R-:W-:-:S08]  /*8750*/  DFMA R58, R58, R58, R58 ;  /* 0x0000003a3a3a722b */ /* 0x000fd0000000003a */
[----:B------:R-:W-:-:S08]  /*8760*/  DFMA R58, R8, R58, R8 ;  /* 0x0000003a083a722b */ /* 0x000fd00000000008 */
[----:B------:R-:W-:-:S08]  /*8770*/  DFMA R8, -R6, R58, 1 ;  /* 0x3ff000000608742b */ /* 0x000fd0000000013a */
[----:B------:R-:W-:-:S08]  /*8780*/  DFMA R8, R58, R8, R58 ;  /* 0x000000083a08722b */ /* 0x000fd0000000003a */
[----:B------:R-:W-:-:S08]  /*8790*/  DMUL R8, R8, 2.2250738585072013831e-308 ;  /* 0x0010000008087828 */ /* 0x000fd00000000000 */
[----:B------:R-:W-:-:S08]  /*87a0*/  DFMA R58, -R60, R8, 1 ;  /* 0x3ff000003c3a742b */ /* 0x000fd00000000108 */
[----:B------:R-:W-:-:S08]  /*87b0*/  DFMA R58, R58, R58, R58 ;  /* 0x0000003a3a3a722b */ /* 0x000fd0000000003a */
[----:B------:R-:W-:Y:S01]  /*87c0*/  DFMA R6, R8, R58, R8 ;  /* 0x0000003a0806722b */ /* 0x000fe20000000008 */
[----:B------:R-:W-:Y:S10]  /*87d0*/  BRA `(.L_x_107) ;  /* 0x0000000000307947 */ /* 0x000ff40003800000 */
.L_x_108:
[----:B------:R-:W-:Y:S01]  /*87e0*/  DMUL R8, R60, 8.11296384146066816958e+31 ;  /* 0x469000003c087828 */ /* 0x000fe20000000000 */
[----:B------:R-:W-:-:S05]  /*87f0*/  IMAD.MOV.U32 R6, RZ, RZ, R59 ;  /* 0x000000ffff067224 */ /* 0x000fca00078e003b */
[----:B------:R-:W0:Y:S02]  /*8800*/  MUFU.RCP64H R7, R9 ;  /* 0x0000000900077308 */ /* 0x000e240000001800 */
[----:B0-----:R-:W-:-:S08]  /*8810*/  DFMA R58, -R8, R6, 1 ;  /* 0x3ff00000083a742b */ /* 0x001fd00000000106 */
[----:B------:R-:W-:-:S08]  /*8820*/  DFMA R58, R58, R58, R58 ;  /* 0x0000003a3a3a722b */ /* 0x000fd0000000003a */
[----:B------:R-:W-:-:S08]  /*8830*/  DFMA R58, R6, R58, R6 ;  /* 0x0000003a063a722b */ /* 0x000fd00000000006 */
[----:B------:R-:W-:-:S08]  /*8840*/  DFMA R6, -R8, R58, 1 ;  /* 0x3ff000000806742b */ /* 0x000fd0000000013a */
[----:B------:R-:W-:-:S08]  /*8850*/  DFMA R6, R58, R6, R58 ;  /* 0x000000063a06722b */ /* 0x000fd0000000003a */
[----:B------:R-:W-:Y:S01]  /*8860*/  DMUL R6, R6, 8.11296384146066816958e+31 ;  /* 0x4690000006067828 */ /* 0x000fe20000000000 */
[----:B------:R-:W-:Y:S10]  /*8870*/  BRA `(.L_x_107) ;  /* 0x0000000000087947 */ /* 0x000ff40003800000 */
.L_x_106:
[----:B------:R-:W-:Y:S01]  /*8880*/  LOP3.LUT R7, R61, 0x80000, RZ, 0xfc, !PT ;  /* 0x000800003d077812 */ /* 0x000fe200078efcff */
[----:B------:R-:W-:-:S07]  /*8890*/  IMAD.MOV.U32 R6, RZ, RZ, R60 ;  /* 0x000000ffff067224 */ /* 0x000fce00078e003c */
.L_x_107:
[----:B------:R-:W-:Y:S05]  /*88a0*/  BSYNC.RECONVERGENT B1 ;  /* 0x0000000000017941 */ /* 0x000fea0003800200 */
.L_x_105:
[----:B------:R-:W-:Y:S02]  /*88b0*/  IMAD.MOV.U32 R58, RZ, RZ, R6 ;  /* 0x000000ffff3a7224 */ /* 0x000fe400078e0006 */
[----:B------:R-:W-:Y:S02]  /*88c0*/  IMAD.MOV.U32 R59, RZ, RZ, R7 ;  /* 0x000000ffff3b7224 */ /* 0x000fe400078e0007 */
[----:B------:R-:W-:Y:S02]  /*88d0*/  IMAD.MOV.U32 R6, RZ, RZ, R62 ;  /* 0x000000ffff067224 */ /* 0x000fe400078e003e */
[----:B------:R-:W-:-:S04]  /*88e0*/  IMAD.MOV.U32 R7, RZ, RZ, 0x0 ;  /* 0x00000000ff077424 */ /* 0x000fc800078e00ff */
[----:B------:R-:W-:Y:S05]  /*88f0*/  RET.REL.NODEC R6 `(_Z8simulateP17curandStateXORWOWPdS1_S1_ii) ;  /* 0xffffff7406c07950 */ /* 0x000fea0003c3ffff */
        .weak           $__internal_1_$__cuda_sm20_div_rn_f64_full
        .type           $__internal_1_$__cuda_sm20_div_rn_f64_full,@function
        .size           $__internal_1_$__cuda_sm20_div_rn_f64_full,($_Z8simulateP17curandStateXORWOWPdS1_S1_ii$__internal_accurate_pow - $__internal_1_$__cuda_sm20_div_rn_f64_full)
$__internal_1_$__cuda_sm20_div_rn_f64_full:
[C---:B------:R-:W-:Y:S01]  /*8900*/  FSETP.GEU.AND P0, PT, |R125|.reuse, 1.469367938527859385e-39, PT ;  /* 0x001000007d00780b */ /* 0x040fe20003f0e200 */
[----:B------:R-:W-:Y:S01]  /*8910*/  IMAD.MOV.U32 R136, RZ, RZ, 0x1 ;  /* 0x00000001ff887424 */ /* 0x000fe200078e00ff */
[----:B------:R-:W-:Y:S01]  /*8920*/  LOP3.LUT R8, R125, 0x800fffff, RZ, 0xc0, !PT ;  /* 0x800fffff7d087812 */ /* 0x000fe200078ec0ff */
[----:B------:R-:W-:Y:S01]  /*8930*/  IMAD.MOV.U32 R144, RZ, RZ, 0x1ca00000 ;  /* 0x1ca00000ff907424 */ /* 0x000fe200078e00ff */
[C---:B------:R-:W-:Y:S01]  /*8940*/  FSETP.GEU.AND P2, PT, |R133|.reuse, 1.469367938527859385e-39, PT ;  /* 0x001000008500780b */ /* 0x040fe20003f4e200 */
[----:B------:R-:W-:Y:S01]  /*8950*/  BSSY.RECONVERGENT B1, `(.L_x_109) ;  /* 0x0000052000017945 */ /* 0x000fe20003800200 */
[----:B------:R-:W-:Y:S01]  /*8960*/  LOP3.LUT R9, R8, 0x3ff00000, RZ, 0xfc, !PT ;  /* 0x3ff0000008097812 */ /* 0x000fe200078efcff */
[----:B------:R-:W-:Y:S01]  /*8970*/  IMAD.MOV.U32 R8, RZ, RZ, R124 ;  /* 0x000000ffff087224 */ /* 0x000fe200078e007c */
[----:B------:R-:W-:Y:S02]  /*8980*/  LOP3.LUT R143, R133, 0x7ff00000, RZ, 0xc0, !PT ;  /* 0x7ff00000858f7812 */ /* 0x000fe400078ec0ff */
[----:B------:R-:W-:-:S03]  /*8990*/  LOP3.LUT R150, R125, 0x7ff00000, RZ, 0xc0, !PT ;  /* 0x7ff000007d967812 */ /* 0x000fc600078ec0ff */
[----:B------:R-:W-:Y:S01]  /*89a0*/  @!P0 DMUL R8, R124, 8.98846567431157953865e+307 ;  /* 0x7fe000007c088828 */ /* 0x000fe20000000000 */
[----:B------:R-:W-:Y:S01]  /*89b0*/  ISETP.GE.U32.AND P1, PT, R143, R150, PT ;  /* 0x000000968f00720c */ /* 0x000fe20003f26070 */
[----:B------:R-:W-:Y:S02]  /*89c0*/  IMAD.MOV.U32 R145, RZ, RZ, R143 ;  /* 0x000000ffff917224 */ /* 0x000fe400078e008f */
[----:B------:R-:W-:Y:S02]  /*89d0*/  @!P2 LOP3.LUT R138, R125, 0x7ff00000, RZ, 0xc0, !PT ;  /* 0x7ff000007d8aa812 */ /* 0x000fe400078ec0ff */
[----:B------:R-:W0:Y:S02]  /*89e0*/  MUFU.RCP64H R137, R9 ;  /* 0x0000000900897308 */ /* 0x000e240000001800 */
[----:B------:R-:W-:Y:S02]  /*89f0*/  @!P2 ISETP.GE.U32.AND P3, PT, R143, R138, PT ;  /* 0x0000008a8f00a20c */ /* 0x000fe40003f66070 */
[----:B------:R-:W-:-:S02]  /*8a00*/  @!P0 LOP3.LUT R150, R9, 0x7ff00000, RZ, 0xc0, !PT ;  /* 0x7ff0000009968812 */ /* 0x000fc400078ec0ff */
[----:B------:R-:W-:-:S03]  /*8a10*/  @!P2 SEL R139, R144, 0x63400000, !P3 ;  /* 0x63400000908ba807 */ /* 0x000fc60005800000 */
[----:B------:R-:W-:Y:S01]  /*8a20*/  VIADD R152, R150, 0xffffffff ;  /* 0xffffffff96987836 */ /* 0x000fe20000000000 */
[----:B------:R-:W-:-:S04]  /*8a30*/  @!P2 LOP3.LUT R140, R139, 0x80000000, R133, 0xf8, !PT ;  /* 0x800000008b8ca812 */ /* 0x000fc800078ef885 */
[----:B------:R-:W-:Y:S01]  /*8a40*/  @!P2 LOP3.LUT R141, R140, 0x100000, RZ, 0xfc, !PT ;  /* 0x001000008c8da812 */ /* 0x000fe200078efcff */
[----:B------:R-:W-:Y:S01]  /*8a50*/  @!P2 IMAD.MOV.U32 R140, RZ, RZ, RZ ;  /* 0x000000ffff8ca224 */ /* 0x000fe200078e00ff */
[----:B0-----:R-:W-:-:S08]  /*8a60*/  DFMA R134, R136, -R8, 1 ;  /* 0x3ff000008886742b */ /* 0x001fd00000000808 */
[----:B------:R-:W-:-:S08]  /*8a70*/  DFMA R134, R134, R134, R134 ;  /* 0x000000868686722b */ /* 0x000fd00000000086 */
[----:B------:R-:W-:Y:S01]  /*8a80*/  DFMA R136, R136, R134, R136 ;  /* 0x000000868888722b */ /* 0x000fe20000000088 */
[----:B------:R-:W-:Y:S01]  /*8a90*/  SEL R135, R144, 0x63400000, !P1 ;  /* 0x6340000090877807 */ /* 0x000fe20004800000 */
[----:B------:R-:W-:-:S03]  /*8aa0*/  IMAD.MOV.U32 R134, RZ, RZ, R132 ;  /* 0x000000ffff867224 */ /* 0x000fc600078e0084 */
[----:B------:R-:W-:-:S03]  /*8ab0*/  LOP3.LUT R135, R135, 0x800fffff, R133, 0xf8, !PT ;  /* 0x800fffff87877812 */ /* 0x000fc600078ef885 */
[----:B------:R-:W-:-:S03]  /*8ac0*/  DFMA R138, R136, -R8, 1 ;  /* 0x3ff00000888a742b */ /* 0x000fc60000000808 */
[----:B------:R-:W-:-:S05]  /*8ad0*/  @!P2 DFMA R134, R134, 2, -R140 ;  /* 0x400000008686a82b */ /* 0x000fca000000088c */
[----:B------:R-:W-:-:S05]  /*8ae0*/  DFMA R138, R136, R138, R136 ;  /* 0x0000008a888a722b */ /* 0x000fca0000000088 */
[----:B------:R-:W-:-:S03]  /*8af0*/  @!P2 LOP3.LUT R145, R135, 0x7ff00000, RZ, 0xc0, !PT ;  /* 0x7ff000008791a812 */ /* 0x000fc600078ec0ff */
[----:B------:R-:W-:Y:S02]  /*8b00*/  DMUL R136, R138, R134 ;  /* 0x000000868a887228 */ /* 0x000fe40000000000 */
[----:B------:R-:W-:-:S05]  /*8b10*/  VIADD R151, R145, 0xffffffff ;  /* 0xffffffff91977836 */ /* 0x000fca0000000000 */
[----:B------:R-:W-:Y:S01]  /*8b20*/  ISETP.GT.U32.AND P0, PT, R151, 0x7feffffe, PT ;  /* 0x7feffffe9700780c */ /* 0x000fe20003f04070 */
[----:B------:R-:W-:-:S03]  /*8b30*/  DFMA R140, R136, -R8, R134 ;  /* 0x80000008888c722b */ /* 0x000fc60000000086 */
[----:B------:R-:W-:-:S05]  /*8b40*/  ISETP.GT.U32.OR P0, PT, R152, 0x7feffffe, P0 ;  /* 0x7feffffe9800780c */ /* 0x000fca0000704470 */
[----:B------:R-:W-:-:S08]  /*8b50*/  DFMA R140, R138, R140, R136 ;  /* 0x0000008c8a8c722b */ /* 0x000fd00000000088 */
[----:B------:R-:W-:Y:S05]  /*8b60*/  @P0 BRA `(.L_x_110) ;  /* 0x00000000006c0947 */ /* 0x000fea0003800000 */
[----:B------:R-:W-:-:S04]  /*8b70*/  LOP3.LUT R136, R125, 0x7ff00000, RZ, 0xc0, !PT ;  /* 0x7ff000007d887812 */ /* 0x000fc800078ec0ff */
[CC--:B------:R-:W-:Y:S02]  /*8b80*/  VIADDMNMX R132, R143.reuse, -R136.reuse, 0xb9600000, !PT ;  /* 0xb96000008f847446 */ /* 0x0c0fe40007800988 */
[----:B------:R-:W-:Y:S02]  /*8b90*/  ISETP.GE.U32.AND P0, PT, R143, R136, PT ;  /* 0x000000888f00720c */ /* 0x000fe40003f06070 */
[----:B------:R-:W-:Y:S02]  /*8ba0*/  VIMNMX R132, PT, PT, R132, 0x46a00000, PT ;  /* 0x46a0000084847848 */ /* 0x000fe40003fe0100 */
[----:B------:R-:W-:-:S05]  /*8bb0*/  SEL R133, R144, 0x63400000, !P0 ;  /* 0x6340000090857807 */ /* 0x000fca0004000000 */
[----:B------:R-:W-:Y:S02]  /*8bc0*/  IMAD.IADD R138, R132, 0x1, -R133 ;  /* 0x00000001848a7824 */ /* 0x000fe400078e0a85 */
[----:B------:R-:W-:Y:S02]  /*8bd0*/  IMAD.MOV.U32 R132, RZ, RZ, RZ ;  /* 0x000000ffff847224 */ /* 0x000fe400078e00ff */
[----:B------:R-:W-:-:S06]  /*8be0*/  VIADD R133, R138, 0x7fe00000 ;  /* 0x7fe000008a857836 */ /* 0x000fcc0000000000 */
[----:B------:R-:W-:-:S10]  /*8bf0*/  DMUL R136, R140, R132 ;  /* 0x000000848c887228 */ /* 0x000fd40000000000 */
[----:B------:R-:W-:-:S13]  /*8c00*/  FSETP.GTU.AND P0, PT, |R137|, 1.469367938527859385e-39, PT ;  /* 0x001000008900780b */ /* 0x000fda0003f0c200 */
[----:B------:R-:W-:Y:S05]  /*8c10*/  @P0 BRA `(.L_x_111) ;  /* 0x0000000000940947 */ /* 0x000fea0003800000 */
[----:B------:R-:W-:Y:S01]  /*8c20*/  DFMA R8, R140, -R8, R134 ;  /* 0x800000088c08722b */ /* 0x000fe20000000086 */
[----:B------:R-:W-:-:S09]  /*8c30*/  IMAD.MOV.U32 R132, RZ, RZ, RZ ;  /* 0x000000ffff847224 */ /* 0x000fd200078e00ff */
[C---:B------:R-:W-:Y:S02]  /*8c40*/  FSETP.NEU.AND P0, PT, R9.reuse, RZ, PT ;  /* 0x000000ff0900720b */ /* 0x040fe40003f0d000 */
[----:B------:R-:W-:-:S04]  /*8c50*/  LOP3.LUT R125, R9, 0x80000000, R125, 0x48, !PT ;  /* 0x80000000097d7812 */ /* 0x000fc800078e487d */
[----:B------:R-:W-:-:S07]  /*8c60*/  LOP3.LUT R133, R125, R133, RZ, 0xfc, !PT ;  /* 0x000000857d857212 */ /* 0x000fce00078efcff */
[----:B------:R-:W-:Y:S05]  /*8c70*/  @!P0 BRA `(.L_x_111) ;  /* 0x00000000007c8947 */ /* 0x000fea0003800000 */
[----:B------:R-:W-:Y:S01]  /*8c80*/  IMAD.MOV R9, RZ, RZ, -R138 ;  /* 0x000000ffff097224 */ /* 0x000fe200078e0a8a */
[----:B------:R-:W-:Y:S01]  /*8c90*/  DMUL.RP R132, R140, R132 ;  /* 0x000000848c847228 */ /* 0x000fe20000008000 */
[----:B------:R-:W-:-:S06]  /*8ca0*/  IMAD.MOV.U32 R8, RZ, RZ, RZ ;  /* 0x000000ffff087224 */ /* 0x000fcc00078e00ff */
[----:B------:R-:W-:-:S03]  /*8cb0*/  DFMA R8, R136, -R8, R140 ;  /* 0x800000088808722b */ /* 0x000fc6000000008c */
[----:B------:R-:W-:-:S03]  /*8cc0*/  LOP3.LUT R125, R133, R125, RZ, 0x3c, !PT ;  /* 0x0000007d857d7212 */ /* 0x000fc600078e3cff */
[----:B------:R-:W-:-:S04]  /*8cd0*/  IADD3 R8, PT, PT, -R138, -0x43300000, RZ ;  /* 0xbcd000008a087810 */ /* 0x000fc80007ffe1ff */
[----:B------:R-:W-:-:S04]  /*8ce0*/  FSETP.NEU.AND P0, PT, |R9|, R8, PT ;  /* 0x000000080900720b */ /* 0x000fc80003f0d200 */
[----:B------:R-:W-:Y:S02]  /*8cf0*/  FSEL R136, R132, R136, !P0 ;  /* 0x0000008884887208 */ /* 0x000fe40004000000 */
[----:B------:R-:W-:Y:S01]  /*8d00*/  FSEL R137, R125, R137, !P0 ;  /* 0x000000897d897208 */ /* 0x000fe20004000000 */
[----:B------:R-:W-:Y:S06]  /*8d10*/  BRA `(.L_x_111) ;  /* 0x0000000000547947 */ /* 0x000fec0003800000 */
.L_x_110:
[----:B------:R-:W-:-:S14]  /*8d20*/  DSETP.NAN.AND P0, PT, R132, R132, PT ;  /* 0x000000848400722a */ /* 0x000fdc0003f08000 */
[----:B------:R-:W-:Y:S05]  /*8d30*/  @P0 BRA `(.L_x_112) ;  /* 0x0000000000440947 */ /* 0x000fea0003800000 */
[----:B------:R-:W-:-:S14]  /*8d40*/  DSETP.NAN.AND P0, PT, R124, R124, PT ;  /* 0x0000007c7c00722a */ /* 0x000fdc0003f08000 */
[----:B------:R-:W-:Y:S05]  /*8d50*/  @P0 BRA `(.L_x_113) ;  /* 0x0000000000300947 */ /* 0x000fea0003800000 */
[----:B------:R-:W-:Y:S01]  /*8d60*/  ISETP.NE.AND P0, PT, R145, R150, PT ;  /* 0x000000969100720c */ /* 0x000fe20003f05270 */
[----:B------:R-:W-:Y:S02]  /*8d70*/  IMAD.MOV.U32 R136, RZ, RZ, 0x0 ;  /* 0x00000000ff887424 */ /* 0x000fe400078e00ff */
[----:B------:R-:W-:-:S10]  /*8d80*/  IMAD.MOV.U32 R137, RZ, RZ, -0x80000 ;  /* 0xfff80000ff897424 */ /* 0x000fd400078e00ff */
[----:B------:R-:W-:Y:S05]  /*8d90*/  @!P0 BRA `(.L_x_111) ;  /* 0x0000000000348947 */ /* 0x000fea0003800000 */
[----:B------:R-:W-:Y:S02]  /*8da0*/  ISETP.NE.AND P0, PT, R145, 0x7ff00000, PT ;  /* 0x7ff000009100780c */ /* 0x000fe40003f05270 */
[----:B------:R-:W-:Y:S02]  /*8db0*/  LOP3.LUT R137, R133, 0x80000000, R125, 0x48, !PT ;  /* 0x8000000085897812 */ /* 0x000fe400078e487d */
[----:B------:R-:W-:-:S13]  /*8dc0*/  ISETP.EQ.OR P0, PT, R150, RZ, !P0 ;  /* 0x000000ff9600720c */ /* 0x000fda0004702670 */
[----:B------:R-:W-:Y:S01]  /*8dd0*/  @P0 LOP3.LUT R8, R137, 0x7ff00000, RZ, 0xfc, !PT ;  /* 0x7ff0000089080812 */ /* 0x000fe200078efcff */
[----:B------:R-:W-:Y:S02]  /*8de0*/  @!P0 IMAD.MOV.U32 R136, RZ, RZ, RZ ;  /* 0x000000ffff888224 */ /* 0x000fe400078e00ff */
[----:B------:R-:W-:Y:S02]  /*8df0*/  @P0 IMAD.MOV.U32 R136, RZ, RZ, RZ ;  /* 0x000000ffff880224 */ /* 0x000fe400078e00ff */
[----:B------:R-:W-:Y:S01]  /*8e00*/  @P0 IMAD.MOV.U32 R137, RZ, RZ, R8 ;  /* 0x000000ffff890224 */ /* 0x000fe200078e0008 */
[----:B------:R-:W-:Y:S06]  /*8e10*/  BRA `(.L_x_111) ;  /* 0x0000000000147947 */ /* 0x000fec0003800000 */
.L_x_113:
[----:B------:R-:W-:Y:S01]  /*8e20*/  LOP3.LUT R137, R125, 0x80000, RZ, 0xfc, !PT ;  /* 0x000800007d897812 */ /* 0x000fe200078efcff */
[----:B------:R-:W-:Y:S01]  /*8e30*/  IMAD.MOV.U32 R136, RZ, RZ, R124 ;  /* 0x000000ffff887224 */ /* 0x000fe200078e007c */
[----:B------:R-:W-:Y:S06]  /*8e40*/  BRA `(.L_x_111) ;  /* 0x0000000000087947 */ /* 0x000fec0003800000 */
.L_x_112:
[----:B------:R-:W-:Y:S01]  /*8e50*/  LOP3.LUT R137, R133, 0x80000, RZ, 0xfc, !PT ;  /* 0x0008000085897812 */ /* 0x000fe200078efcff */
[----:B------:R-:W-:-:S07]  /*8e60*/  IMAD.MOV.U32 R136, RZ, RZ, R132 ;  /* 0x000000ffff887224 */ /* 0x000fce00078e0084 */
.L_x_111:
[----:B------:R-:W-:Y:S05]  /*8e70*/  BSYNC.RECONVERGENT B1 ;  /* 0x0000000000017941 */ /* 0x000fea0003800200 */
.L_x_109:
[----:B------:R-:W-:Y:S02]  /*8e80*/  IMAD.MOV.U32 R143, RZ, RZ, 0x0 ;  /* 0x00000000ff8f7424 */ /* 0x000fe400078e00ff */
[----:B------:R-:W-:Y:S02]  /*8e90*/  IMAD.MOV.U32 R8, RZ, RZ, R136 ;  /* 0x000000ffff087224 */ /* 0x000fe400078e0088 */
[----:B------:R-:W-:Y:S01]  /*8ea0*/  IMAD.MOV.U32 R9, RZ, RZ, R137 ;  /* 0x000000ffff097224 */ /* 0x000fe200078e0089 */
[----:B------:R-:W-:Y:S06]  /*8eb0*/  RET.REL.NODEC R142 `(_Z8simulateP17curandStateXORWOWPdS1_S1_ii) ;  /* 0xffffff708e507950 */ /* 0x000fec0003c3ffff */
        .type           $_Z8simulateP17curandStateXORWOWPdS1_S1_ii$__internal_accurate_pow,@function
        .size           $_Z8simulateP17curandStateXORWOWPdS1_S1_ii$__internal_accurate_pow,($_Z8simulateP17curandStateXORWOWPdS1_S1_ii$__internal_trig_reduction_slowpathd - $_Z8simulateP17curandStateXORWOWPdS1_S1_ii$__internal_accurate_pow)
$_Z8simulateP17curandStateXORWOWPdS1_S1_ii$__internal_accurate_pow:
[----:B------:R-:W-:Y:S01]  /*8ec0*/  ISETP.GT.U32.AND P3, PT, R7, 0xfffff, PT ;  /* 0x000fffff0700780c */ /* 0x000fe20003f64070 */
[--C-:B------:R-:W-:Y:S01]  /*8ed0*/  IMAD.MOV.U32 R9, RZ, RZ, R7.reuse ;  /* 0x000000ffff097224 */ /* 0x100fe200078e0007 */
[----:B------:R-:W-:Y:S01]  /*8ee0*/  UMOV UR8, 0x7d2cafe2 ;  /* 0x7d2cafe200087882 */ /* 0x000fe20000000000 */
[----:B------:R-:W-:Y:S01]  /*8ef0*/  IMAD.MOV.U32 R134, RZ, RZ, 0x41ad3b5a ;  /* 0x41ad3b5aff867424 */ /* 0x000fe200078e00ff */
[----:B------:R-:W-:Y:S01]  /*8f00*/  UMOV UR9, 0x3eb0f5ff ;  /* 0x3eb0f5ff00097882 */ /* 0x000fe20000000000 */
[----:B------:R-:W-:Y:S01]  /*8f10*/  IMAD.MOV.U32 R135, RZ, RZ, 0x3ed0f5d2 ;  /* 0x3ed0f5d2ff877424 */ /* 0x000fe200078e00ff */
[----:B------:R-:W-:Y:S01]  /*8f20*/  SHF.R.U32.HI R7, RZ, 0x14, R7 ;  /* 0x00000014ff077819 */ /* 0x000fe20000011607 */
[----:B------:R-:W-:Y:S01]  /*8f30*/  UMOV UR14, 0xfefa39ef ;  /* 0xfefa39ef000e7882 */ /* 0x000fe20000000000 */
[----:B------:R-:W-:Y:S01]  /*8f40*/  UMOV UR15, 0x3fe62e42 ;  /* 0x3fe62e42000f7882 */ /* 0x000fe20000000000 */
[----:B------:R-:W-:-:S04]  /*8f50*/  UMOV UR6, UR4 ;  /* 0x0000000400067c82 */ /* 0x000fc80008000000 */
[----:B------:R-:W-:-:S10]  /*8f60*/  @!P3 DMUL R124, R8, 1.80143985094819840000e+16 ;  /* 0x43500000087cb828 */ /* 0x000fd40000000000 */
[----:B------:R-:W-:Y:S01]  /*8f70*/  @!P3 IMAD.MOV.U32 R9, RZ, RZ, R125 ;  /* 0x000000ffff09b224 */ /* 0x000fe200078e007d */
[----:B------:R-:W-:Y:S01]  /*8f80*/  @!P3 LEA.HI R7, R125, 0xffffffca, RZ, 0xc ;  /* 0xffffffca7d07b811 */ /* 0x000fe200078f60ff */
[----:B------:R-:W-:-:S03]  /*8f90*/  @!P3 IMAD.MOV.U32 R8, RZ, RZ, R124 ;  /* 0x000000ffff08b224 */ /* 0x000fc600078e007c */
[----:B------:R-:W-:Y:S01]  /*8fa0*/  LOP3.LUT R9, R9, 0x800fffff, RZ, 0xc0, !PT ;  /* 0x800fffff09097812 */ /* 0x000fe200078ec0ff */
[----:B------:R-:W-:-:S03]  /*8fb0*/  IMAD.MOV.U32 R142, RZ, RZ, R8 ;  /* 0x000000ffff8e7224 */ /* 0x000fc600078e0008 */
[----:B------:R-:W-:-:S04]  /*8fc0*/  LOP3.LUT R9, R9, 0x3ff00000, RZ, 0xfc, !PT ;  /* 0x3ff0000009097812 */ /* 0x000fc800078efcff */
[----:B------:R-:W-:Y:S01]  /*8fd0*/  ISETP.GE.U32.AND P4, PT, R9, 0x3ff6a09f, PT ;  /* 0x3ff6a09f0900780c */ /* 0x000fe20003f86070 */
[----:B------:R-:W-:-:S12]  /*8fe0*/  IMAD.MOV.U32 R143, RZ, RZ, R9 ;  /* 0x000000ffff8f7224 */ /* 0x000fd800078e0009 */
[----:B------:R-:W-:-:S04]  /*8ff0*/  @P4 VIADD R8, R143, 0xfff00000 ;  /* 0xfff000008f084836 */ /* 0x000fc80000000000 */
[----:B------:R-:W-:Y:S02]  /*9000*/  @P4 IMAD.MOV.U32 R143, RZ, RZ, R8 ;  /* 0x000000ffff8f4224 */ /* 0x000fe400078e0008 */
[----:B------:R-:W-:-:S04]  /*9010*/  IMAD.MOV.U32 R8, RZ, RZ, RZ ;  /* 0x000000ffff087224 */ /* 0x000fc800078e00ff */
[C---:B------:R-:W-:Y:S02]  /*9020*/  DADD R138, R142.reuse, 1 ;  /* 0x3ff000008e8a7429 */ /* 0x040fe40000000000 */
[----:B------:R-:W-:-:S04]  /*9030*/  DADD R142, R142, -1 ;  /* 0xbff000008e8e7429 */ /* 0x000fc80000000000 */
[----:B------:R-:W0:Y:S02]  /*9040*/  MUFU.RCP64H R9, R139 ;  /* 0x0000008b00097308 */ /* 0x000e240000001800 */
[----:B0-----:R-:W-:-:S08]  /*9050*/  DFMA R132, -R138, R8, 1 ;  /* 0x3ff000008a84742b */ /* 0x001fd00000000108 */
[----:B------:R-:W-:-:S08]  /*9060*/  DFMA R132, R132, R132, R132 ;  /* 0x000000848484722b */ /* 0x000fd00000000084 */
[----:B------:R-:W-:-:S08]  /*9070*/  DFMA R132, R8, R132, R8 ;  /* 0x000000840884722b */ /* 0x000fd00000000008 */
[----:B------:R-:W-:-:S08]  /*9080*/  DMUL R8, R142, R132 ;  /* 0x000000848e087228 */ /* 0x000fd00000000000 */
[----:B------:R-:W-:-:S08]  /*9090*/  DFMA R8, R142, R132, R8 ;  /* 0x000000848e08722b */ /* 0x000fd00000000008 */
[-C--:B------:R-:W-:Y:S02]  /*90a0*/  DMUL R136, R8, R8.reuse ;  /* 0x0000000808887228 */ /* 0x080fe40000000000 */
[----:B------:R-:W-:Y:S02]  /*90b0*/  DADD R144, R142, -R8 ;  /* 0x000000008e907229 */ /* 0x000fe40000000808 */
[----:B------:R-:W-:-:S04]  /*90c0*/  DMUL R146, R8, R8 ;  /* 0x0000000808927228 */ /* 0x000fc80000000000 */
[----:B------:R-:W-:Y:S01]  /*90d0*/  DFMA R134, R136, UR8, R134 ;  /* 0x0000000888867c2b */ /* 0x000fe20008000086 */
[----:B------:R-:W-:Y:S01]  /*90e0*/  UMOV UR8, 0x75488a3f ;  /* 0x75488a3f00087882 */ /* 0x000fe20000000000 */
[----:B------:R-:W-:Y:S01]  /*90f0*/  UMOV UR9, 0x3ef3b20a ;  /* 0x3ef3b20a00097882 */ /* 0x000fe20000000000 */
[----:B------:R-:W-:-:S05]  /*9100*/  DADD R144, R144, R144 ;  /* 0x0000000090907229 */ /* 0x000fca0000000090 */
[----:B------:R-:W-:Y:S01]  /*9110*/  DFMA R138, R136, R134, UR8 ;  /* 0x00000008888a7e2b */ /* 0x000fe20008000086 */
[----:B------:R-:W-:Y:S01]  /*9120*/  UMOV UR8, 0xe4faecd5 ;  /* 0xe4faecd500087882 */ /* 0x000fe20000000000 */
[----:B------:R-:W-:Y:S01]  /*9130*/  UMOV UR9, 0x3f1745cd ;  /* 0x3f1745cd00097882 */ /* 0x000fe20000000000 */
[----:B------:R-:W-:-:S05]  /*9140*/  DFMA R144, R142, -R8, R144 ;  /* 0x800000088e90722b */ /* 0x000fca0000000090 */
[----:B------:R-:W-:Y:S01]  /*9150*/  DFMA R138, R136, R138, UR8 ;  /* 0x00000008888a7e2b */ /* 0x000fe2000800008a */
[----:B------:R-:W-:Y:S01]  /*9160*/  UMOV UR8, 0x258a578b ;  /* 0x258a578b00087882 */ /* 0x000fe20000000000 */
[----:B------:R-:W-:Y:S01]  /*9170*/  UMOV UR9, 0x3f3c71c7 ;  /* 0x3f3c71c700097882 */ /* 0x000fe20000000000 */
[----:B------:R-:W-:-:S05]  /*9180*/  DMUL R132, R132, R144 ;  /* 0x0000009084847228 */ /* 0x000fca0000000000 */
[----:B------:R-:W-:Y:S01]  /*9190*/  DFMA R138, R136, R138, UR8 ;  /* 0x00000008888a7e2b */ /* 0x000fe2000800008a */
[----:B------:R-:W-:Y:S01]  /*91a0*/  UMOV UR8, 0x9242b910 ;  /* 0x9242b91000087882 */ /* 0x000fe20000000000 */
[----:B------:R-:W-:-:S03]  /*91b0*/  UMOV UR9, 0x3f624924 ;  /* 0x3f62492400097882 */ /* 0x000fc60000000000 */
[----:B------:R-:W-:Y:S02]  /*91c0*/  VIADD R143, R133, 0x100000 ;  /* 0x00100000858f7836 */ /* 0x000fe40000000000 */
[----:B------:R-:W-:Y:S01]  /*91d0*/  IMAD.MOV.U32 R142, RZ, RZ, R132 ;  /* 0x000000ffff8e7224 */ /* 0x000fe200078e0084 */
[----:B------:R-:W-:Y:S01]  /*91e0*/  DFMA R138, R136, R138, UR8 ;  /* 0x00000008888a7e2b */ /* 0x000fe2000800008a */
[----:B------:R-:W-:Y:S01]  /*91f0*/  UMOV UR8, 0x99999dfb ;  /* 0x99999dfb00087882 */ /* 0x000fe20000000000 */
[----:B------:R-:W-:-:S06]  /*9200*/  UMOV UR9, 0x3f899999 ;  /* 0x3f89999900097882 */ /* 0x000fcc0000000000 */
[----:B------:R-:W-:Y:S01]  /*9210*/  DFMA R138, R136, R138, UR8 ;  /* 0x00000008888a7e2b */ /* 0x000fe2000800008a */
[----:B------:R-:W-:Y:S01]  /*9220*/  UMOV UR8, 0x55555555 ;  /* 0x5555555500087882 */ /* 0x000fe20000000000 */
[----:B------:R-:W-:-:S06]  /*9230*/  UMOV UR9, 0x3fb55555 ;  /* 0x3fb5555500097882 */ /* 0x000fcc0000000000 */
[----:B------:R-:W-:-:S08]  /*9240*/  DFMA R134, R136, R138, UR8 ;  /* 0x0000000888867e2b */ /* 0x000fd0000800008a */
[----:B------:R-:W-:Y:S01]  /*9250*/  DADD R140, -R134, UR8 ;  /* 0x00000008868c7e29 */ /* 0x000fe20008000100 */
[----:B------:R-:W-:Y:S01]  /*9260*/  UMOV UR8, 0xb9e7b0 ;  /* 0x00b9e7b000087882 */ /* 0x000fe20000000000 */
[----:B------:R-:W-:-:S06]  /*9270*/  UMOV UR9, 0x3c46a4cb ;  /* 0x3c46a4cb00097882 */ /* 0x000fcc0000000000 */
[----:B------:R-:W-:Y:S02]  /*9280*/  DFMA R138, R136, R138, R140 ;  /* 0x0000008a888a722b */ /* 0x000fe4000000008c */
[C---:B------:R-:W-:Y:S02]  /*9290*/  DMUL R136, R8.reuse, R146 ;  /* 0x0000009208887228 */ /* 0x040fe40000000000 */
[----:B------:R-:W-:-:S04]  /*92a0*/  DFMA R140, R8, R8, -R146 ;  /* 0x00000008088c722b */ /* 0x000fc80000000892 */
[----:B------:R-:W-:Y:S01]  /*92b0*/  DADD R138, R138, -UR8 ;  /* 0x800000088a8a7e29 */ /* 0x000fe20008000000 */
[----:B------:R-:W-:Y:S01]  /*92c0*/  UMOV UR8, 0x80000000 ;  /* 0x8000000000087882 */ /* 0x000fe20000000000 */
[C---:B------:R-:W-:Y:S01]  /*92d0*/  DFMA R148, R8.reuse, R146, -R136 ;  /* 0x000000920894722b */ /* 0x040fe20000000888 */
[----:B------:R-:W-:Y:S01]  /*92e0*/  UMOV UR9, 0x43300000 ;  /* 0x4330000000097882 */ /* 0x000fe20000000000 */
[----:B------:R-:W-:-:S04]  /*92f0*/  DFMA R142, R8, R142, R140 ;  /* 0x0000008e088e722b */ /* 0x000fc8000000008c */
[----:B------:R-:W-:Y:S02]  /*9300*/  DADD R144, R134, R138 ;  /* 0x0000000086907229 */ /* 0x000fe4000000008a */
[----:B------:R-:W-:-:S06]  /*9310*/  DFMA R148, R132, R146, R148 ;  /* 0x000000928494722b */ /* 0x000fcc0000000094 */
[----:B------:R-:W-:Y:S02]  /*9320*/  DMUL R140, R144, R136 ;  /* 0x00000088908c7228 */ /* 0x000fe40000000000 */
[----:B------:R-:W-:Y:S02]  /*9330*/  DADD R134, R134, -R144 ;  /* 0x0000000086867229 */ /* 0x000fe40000000890 */
[----:B------:R-:W-:-:S04]  /*9340*/  DFMA R142, R8, R142, R148 ;  /* 0x0000008e088e722b */ /* 0x000fc80000000094 */
[----:B------:R-:W-:Y:S02]  /*9350*/  DFMA R146, R144, R136, -R140 ;  /* 0x000000889092722b */ /* 0x000fe4000000088c */
[----:B------:R-:W-:-:S06]  /*9360*/  DADD R134, R138, R134 ;  /* 0x000000008a867229 */ /* 0x000fcc0000000086 */
[----:B------:R-:W-:-:S08]  /*9370*/  DFMA R138, R144, R142, R146 ;  /* 0x0000008e908a722b */ /* 0x000fd00000000092 */
[----:B------:R-:W-:-:S08]  /*9380*/  DFMA R138, R134, R136, R138 ;  /* 0x00000088868a722b */ /* 0x000fd0000000008a */
[----:B------:R-:W-:-:S08]  /*9390*/  DADD R136, R140, R138 ;  /* 0x000000008c887229 */ /* 0x000fd0000000008a */
[--C-:B------:R-:W-:Y:S02]  /*93a0*/  DADD R134, R8, R136.reuse ;  /* 0x0000000008867229 */ /* 0x100fe40000000088 */
[----:B------:R-:W-:-:S06]  /*93b0*/  DADD R140, R140, -R136 ;  /* 0x000000008c8c7229 */ /* 0x000fcc0000000888 */
[----:B------:R-:W-:Y:S02]  /*93c0*/  DADD R8, R8, -R134 ;  /* 0x0000000008087229 */ /* 0x000fe40000000886 */
[----:B------:R-:W-:-:S06]  /*93d0*/  DADD R140, R138, R140 ;  /* 0x000000008a8c7229 */ /* 0x000fcc000000008c */
[----:B------:R-:W-:-:S08]  /*93e0*/  DADD R8, R136, R8 ;  /* 0x0000000088087229 */ /* 0x000fd00000000008 */
[----:B------:R-:W-:Y:S01]  /*93f0*/  DADD R140, R140, R8 ;  /* 0x000000008c8c7229 */ /* 0x000fe20000000008 */
[C---:B------:R-:W-:Y:S02]  /*9400*/  VIADD R8, R7.reuse, 0xfffffc01 ;  /* 0xfffffc0107087836 */ /* 0x040fe40000000000 */
[----:B------:R-:W-:Y:S02]  /*9410*/  @P4 VIADD R8, R7, 0xfffffc02 ;  /* 0xfffffc0207084836 */ /* 0x000fe40000000000 */
[----:B------:R-:W-:-:S03]  /*9420*/  IMAD.MOV.U32 R9, RZ, RZ, 0x43300000 ;  /* 0x43300000ff097424 */ /* 0x000fc600078e00ff */
[----:B------:R-:W-:Y:S01]  /*9430*/  DADD R132, R132, R140 ;  /* 0x0000000084847229 */ /* 0x000fe2000000008c */
[----:B------:R-:W-:-:S06]  /*9440*/  LOP3.LUT R8, R8, 0x80000000, RZ, 0x3c, !PT ;  /* 0x8000000008087812 */ /* 0x000fcc00078e3cff */
[----:B------:R-:W-:Y:S01]  /*9450*/  DADD R124, R8, -UR8 ;  /* 0x80000008087c7e29 */ /* 0x000fe20008000000 */
[----:B------:R-:W-:Y:S01]  /*9460*/  UMOV UR8, 0xfefa39ef ;  /* 0xfefa39ef00087882 */ /* 0x000fe20000000000 */
[----:B------:R-:W-:Y:S01]  /*9470*/  DADD R136, R134, R132 ;  /* 0x0000000086887229 */ /* 0x000fe20000000084 */
[----:B------:R-:W-:-:S07]  /*9480*/  UMOV UR9, 0x3fe62e42 ;  /* 0x3fe62e4200097882 */ /* 0x000fce0000000000 */
[--C-:B------:R-:W-:Y:S01]  /*9490*/  DFMA R8, R124, UR8, R136.reuse ;  /* 0x000000087c087c2b */ /* 0x100fe20008000088 */
[----:B------:R-:W-:Y:S01]  /*94a0*/  UMOV UR8, 0x3b39803f ;  /* 0x3b39803f00087882 */ /* 0x000fe20000000000 */
[----:B------:R-:W-:Y:S01]  /*94b0*/  DADD R138, R134, -R136 ;  /* 0x00000000868a7229 */ /* 0x000fe20000000888 */
[----:B------:R-:W-:-:S05]  /*94c0*/  UMOV UR9, 0x3c7abc9e ;  /* 0x3c7abc9e00097882 */ /* 0x000fca0000000000 */
[----:B------:R-:W-:Y:S02]  /*94d0*/  DFMA R134, R124, -UR14, R8 ;  /* 0x8000000e7c867c2b */ /* 0x000fe40008000008 */
[----:B------:R-:W-:-:S06]  /*94e0*/  DADD R138, R132, R138 ;  /* 0x00000000848a7229 */ /* 0x000fcc000000008a */
[----:B------:R-:W-:-:S08]  /*94f0*/  DADD R134, -R136, R134 ;  /* 0x0000000088867229 */ /* 0x000fd00000000186 */
[----:B------:R-:W-:-:S08]  /*9500*/  DADD R132, R138, -R134 ;  /* 0x000000008a847229 */ /* 0x000fd00000000886 */
[----:B------:R-:W-:Y:S01]  /*9510*/  DFMA R132, R124, UR8, R132 ;  /* 0x000000087c847c2b */ /* 0x000fe20008000084 */
[----:B------:R-:W-:Y:S02]  /*9520*/  USHF.L.U32 UR9, UR7, 0x1, URZ ;  /* 0x0000000107097899 */ /* 0x000fe400080006ff */
[----:B------:R-:W-:Y:S02]  /*9530*/  ULOP3.LUT UR8, UR7, 0xff0fffff, URZ, 0xc0, !UPT ;  /* 0xff0fffff07087892 */ /* 0x000fe4000f8ec0ff */
[----:B------:R-:W-:-:S03]  /*9540*/  UISETP.GT.U32.AND UP0, UPT, UR9, -0x2000001, UPT ;  /* 0xfdffffff0900788c */ /* 0x000fc6000bf04070 */
[----:B------:R-:W-:Y:S01]  /*9550*/  DADD R124, R8, R132 ;  /* 0x00000000087c7229 */ /* 0x000fe20000000084 */
[----:B------:R-:W-:-:S07]  /*9560*/  USEL UR7, UR8, UR7, UP0 ;  /* 0x0000000708077287 */ /* 0x000fce0008000000 */
[----:B------:R-:W-:Y:S02]  /*9570*/  DADD R8, R8, -R124 ;  /* 0x0000000008087229 */ /* 0x000fe4000000087c */
[----:B------:R-:W-:-:S06]  /*9580*/  DMUL R134, R124, UR6 ;  /* 0x000000067c867c28 */ /* 0x000fcc0008000000 */
[----:B------:R-:W-:Y:S02]  /*9590*/  DADD R132, R132, R8 ;  /* 0x0000000084847229 */ /* 0x000fe40000000008 */
[----:B------:R-:W-:Y:S01]  /*95a0*/  DFMA R124, R124, UR6, -R134 ;  /* 0x000000067c7c7c2b */ /* 0x000fe20008000886 */
[----:B------:R-:W-:Y:S02]  /*95b0*/  IMAD.MOV.U32 R8, RZ, RZ, 0x652b82fe ;  /* 0x652b82feff087424 */ /* 0x000fe400078e00ff */
[----:B------:R-:W-:-:S05]  /*95c0*/  IMAD.MOV.U32 R9, RZ, RZ, 0x3ff71547 ;  /* 0x3ff71547ff097424 */ /* 0x000fca00078e00ff */
[----:B------:R-:W-:Y:S01]  /*95d0*/  DFMA R132, R132, UR6, R124 ;  /* 0x0000000684847c2b */ /* 0x000fe2000800007c */
[----:B------:R-:W-:Y:S01]  /*95e0*/  UMOV UR6, 0x3b39803f ;  /* 0x3b39803f00067882 */ /* 0x000fe20000000000 */
[----:B------:R-:W-:-:S06]  /*95f0*/  UMOV UR7, 0x3c7abc9e ;  /* 0x3c7abc9e00077882 */ /* 0x000fcc0000000000 */
[----:B------:R-:W-:-:S08]  /*9600*/  DADD R136, R134, R132 ;  /* 0x0000000086887229 */ /* 0x000fd00000000084 */
[----:B------:R-:W-:Y:S02]  /*9610*/  DFMA R8, R136, R8, 6.75539944105574400000e+15 ;  /* 0x433800008808742b */ /* 0x000fe40000000008 */
[----:B------:R-:W-:Y:S01]  /*9620*/  FSETP.GEU.AND P3, PT, |R137|, 4.1917929649353027344, PT ;  /* 0x4086232b8900780b */ /* 0x000fe20003f6e200 */
[----:B------:R-:W-:-:S05]  /*9630*/  DADD R134, R134, -R136 ;  /* 0x0000000086867229 */ /* 0x000fca0000000888 */
[----:B------:R-:W-:-:S03]  /*9640*/  DADD R124, R8, -6.75539944105574400000e+15 ;  /* 0xc3380000087c7429 */ /* 0x000fc60000000000 */
[----:B------:R-:W-:-:S05]  /*9650*/  DADD R132, R132, R134 ;  /* 0x0000000084847229 */ /* 0x000fca0000000086 */
[----:B------:R-:W-:-:S08]  /*9660*/  DFMA R138, R124, -UR14, R136 ;  /* 0x8000000e7c8a7c2b */ /* 0x000fd00008000088 */
[----:B------:R-:W-:Y:S01]  /*9670*/  DFMA R138, R124, -UR6, R138 ;  /* 0x800000067c8a7c2b */ /* 0x000fe2000800008a */
[----:B------:R-:W-:Y:S01]  /*9680*/  UMOV UR6, 0x69ce2bdf ;  /* 0x69ce2bdf00067882 */ /* 0x000fe20000000000 */
[----:B------:R-:W-:Y:S01]  /*9690*/  IMAD.MOV.U32 R124, RZ, RZ, -0x35dec16 ;  /* 0xfca213eaff7c7424 */ /* 0x000fe200078e00ff */
[----:B------:R-:W-:Y:S01]  /*96a0*/  UMOV UR7, 0x3e5ade15 ;  /* 0x3e5ade1500077882 */ /* 0x000fe20000000000 */
[----:B------:R-:W-:-:S06]  /*96b0*/  IMAD.MOV.U32 R125, RZ, RZ, 0x3e928af3 ;  /* 0x3e928af3ff7d7424 */ /* 0x000fcc00078e00ff */
[----:B------:R-:W-:Y:S01]  /*96c0*/  DFMA R124, R138, UR6, R124 ;  /* 0x000000068a7c7c2b */ /* 0x000fe2000800007c */
        /* <DEDUP_REMOVED lines=24> */
[----:B------:R-:W-:-:S08]  /*9850*/  DFMA R124, R138, R124, 1 ;  /* 0x3ff000008a7c742b */ /* 0x000fd0000000007c */
[----:B------:R-:W-:-:S10]  /*9860*/  DFMA R124, R138, R124, 1 ;  /* 0x3ff000008a7c742b */ /* 0x000fd4000000007c */
[----:B------:R-:W-:Y:S02]  /*9870*/  IMAD R135, R8, 0x100000, R125 ;  /* 0x0010000008877824 */ /* 0x000fe400078e027d */
[----:B------:R-:W-:Y:S01]  /*9880*/  IMAD.MOV.U32 R134, RZ, RZ, R124 ;  /* 0x000000ffff867224 */ /* 0x000fe200078e007c */
[----:B------:R-:W-:Y:S06]  /*9890*/  @!P3 BRA `(.L_x_114) ;  /* 0x000000000030b947 */ /* 0x000fec0003800000 */
[----:B------:R-:W-:Y:S01]  /*98a0*/  FSETP.GEU.AND P3, PT, |R137|, 4.2275390625, PT ;  /* 0x408748008900780b */ /* 0x000fe20003f6e200 */
[C---:B------:R-:W-:Y:S02]  /*98b0*/  DADD R134, R136.reuse, +INF ;  /* 0x7ff0000088867429 */ /* 0x040fe40000000000 */
[----:B------:R-:W-:-:S08]  /*98c0*/  DSETP.GEU.AND P4, PT, R136, RZ, PT ;  /* 0x000000ff8800722a */ /* 0x000fd00003f8e000 */
[----:B------:R-:W-:Y:S02]  /*98d0*/  FSEL R134, R134, RZ, P4 ;  /* 0x000000ff86867208 */ /* 0x000fe40002000000 */
[----:B------:R-:W-:Y:S02]  /*98e0*/  @!P3 LEA.HI R7, R8, R8, RZ, 0x1 ;  /* 0x000000080807b211 */ /* 0x000fe400078f08ff */
[----:B------:R-:W-:Y:S02]  /*98f0*/  FSEL R135, R135, RZ, P4 ;  /* 0x000000ff87877208 */ /* 0x000fe40002000000 */
[----:B------:R-:W-:-:S05]  /*9900*/  @!P3 SHF.R.S32.HI R7, RZ, 0x1, R7 ;  /* 0x00000001ff07b819 */ /* 0x000fca0000011407 */
[----:B------:R-:W-:Y:S02]  /*9910*/  @!P3 IMAD.IADD R8, R8, 0x1, -R7 ;  /* 0x000000010808b824 */ /* 0x000fe400078e0a07 */
[----:B------:R-:W-:-:S03]  /*9920*/  @!P3 IMAD R125, R7, 0x100000, R125 ;  /* 0x00100000077db824 */ /* 0x000fc600078e027d */
[----:B------:R-:W-:Y:S01]  /*9930*/  @!P3 LEA R9, R8, 0x3ff00000, 0x14 ;  /* 0x3ff000000809b811 */ /* 0x000fe200078ea0ff */
[----:B------:R-:W-:-:S06]  /*9940*/  @!P3 IMAD.MOV.U32 R8, RZ, RZ, RZ ;  /* 0x000000ffff08b224 */ /* 0x000fcc00078e00ff */
[----:B------:R-:W-:-:S11]  /*9950*/  @!P3 DMUL R134, R124, R8 ;  /* 0x000000087c86b228 */ /* 0x000fd60000000000 */
.L_x_114:
[----:B------:R-:W-:Y:S01]  /*9960*/  DFMA R132, R132, R134, R134 ;  /* 0x000000868484722b */ /* 0x000fe20000000086 */
[----:B------:R-:W-:Y:S01]  /*9970*/  IMAD.MOV.U32 R7, RZ, RZ, 0x0 ;  /* 0x00000000ff077424 */ /* 0x000fe200078e00ff */
[----:B------:R-:W-:-:S08]  /*9980*/  DSETP.NEU.AND P3, PT, |R134|, +INF , PT ;  /* 0x7ff000008600742a */ /* 0x000fd00003f6d200 */
[----:B------:R-:W-:Y:S02]  /*9990*/  FSEL R124, R134, R132, !P3 ;  /* 0x00000084867c7208 */ /* 0x000fe40005800000 */
[----:B------:R-:W-:Y:S01]  /*99a0*/  FSEL R9, R135, R133, !P3 ;  /* 0x0000008587097208 */ /* 0x000fe20005800000 */
[----:B------:R-:W-:Y:S06]  /*99b0*/  RET.REL.NODEC R6 `(_Z8simulateP17curandStateXORWOWPdS1_S1_ii) ;  /* 0xffffff6406907950 */ /* 0x000fec0003c3ffff */
        .type           $_Z8simulateP17curandStateXORWOWPdS1_S1_ii$__internal_trig_reduction_slowpathd,@function
        .size           $_Z8simulateP17curandStateXORWOWPdS1_S1_ii$__internal_trig_reduction_slowpathd,(.L_x_135 - $_Z8simulateP17curandStateXORWOWPdS1_S1_ii$__internal_trig_reduction_slowpathd)
$_Z8simulateP17curandStateXORWOWPdS1_S1_ii$__internal_trig_reduction_slowpathd:
[----:B------:R-:W-:Y:S01]  /*99c0*/  SHF.R.U32.HI R85, RZ, 0x14, R86 ;  /* 0x00000014ff557819 */ /* 0x000fe20000011656 */
[----:B------:R-:W-:Y:S02]  /*99d0*/  IMAD.MOV.U32 R9, RZ, RZ, R6 ;  /* 0x000000ffff097224 */ /* 0x000fe400078e0006 */
[----:B------:R-:W-:Y:S01]  /*99e0*/  IMAD.MOV.U32 R6, RZ, RZ, RZ ;  /* 0x000000ffff067224 */ /* 0x000fe200078e00ff */
[----:B------:R-:W-:-:S04]  /*99f0*/  LOP3.LUT R7, R85, 0x7ff, RZ, 0xc0, !PT ;  /* 0x000007ff55077812 */ /* 0x000fc800078ec0ff */
[----:B------:R-:W-:-:S13]  /*9a00*/  ISETP.NE.AND P0, PT, R7, 0x7ff, PT ;  /* 0x000007ff0700780c */ /* 0x000fda0003f05270 */
[----:B------:R-:W-:Y:S05]  /*9a10*/  @!P0 BRA `(.L_x_115) ;  /* 0x0000000800448947 */ /* 0x000fea0003800000 */
[----:B------:R-:W-:Y:S01]  /*9a20*/  VIADD R6, R7, 0xfffffc00 ;  /* 0xfffffc0007067836 */ /* 0x000fe20000000000 */
[----:B------:R-:W-:Y:S01]  /*9a30*/  BSSY.RECONVERGENT B2, `(.L_x_116) ;  /* 0x000002e000027945 */ /* 0x000fe20003800200 */
[----:B------:R-:W-:-:S03]  /*9a40*/  CS2R R90, SRZ ;  /* 0x00000000005a7805 */ /* 0x000fc6000001ff00 */
[----:B------:R-:W-:Y:S02]  /*9a50*/  SHF.R.U32.HI R88, RZ, 0x6, R6 ;  /* 0x00000006ff587819 */ /* 0x000fe40000011606 */
[----:B------:R-:W-:Y:S02]  /*9a60*/  ISETP.GE.U32.AND P0, PT, R6, 0x80, PT ;  /* 0x000000800600780c */ /* 0x000fe40003f06070 */
[C---:B------:R-:W-:Y:S02]  /*9a70*/  IADD3 R6, PT, PT, -R88.reuse, 0x13, RZ ;  /* 0x0000001358067810 */ /* 0x040fe40007ffe1ff */
[----:B------:R-:W-:Y:S02]  /*9a80*/  IADD3 R7, PT, PT, -R88, 0xf, RZ ;  /* 0x0000000f58077810 */ /* 0x000fe40007ffe1ff */
[----:B------:R-:W-:-:S04]  /*9a90*/  SEL R89, R6, 0x12, P0 ;  /* 0x0000001206597807 */ /* 0x000fc80000000000 */
[----:B------:R-:W-:-:S13]  /*9aa0*/  ISETP.GE.AND P0, PT, R7, R89, PT ;  /* 0x000000590700720c */ /* 0x000fda0003f06270 */
[----:B------:R-:W-:Y:S05]  /*9ab0*/  @P0 BRA `(.L_x_117) ;  /* 0x0000000000940947 */ /* 0x000fea0003800000 */
[----:B------:R-:W0:Y:S01]  /*9ac0*/  LDC.64 R98, c[0x0][0x358] ;  /* 0x0000d600ff627b82 */ /* 0x000e220000000a00 */
[C---:B------:R-:W-:Y:S01]  /*9ad0*/  SHF.L.U64.HI R6, R9.reuse, 0xb, R86 ;  /* 0x0000000b09067819 */ /* 0x040fe20000010256 */
[----:B------:R-:W-:Y:S01]  /*9ae0*/  BSSY.RECONVERGENT B3, `(.L_x_118) ;  /* 0x0000021000037945 */ /* 0x000fe20003800200 */
[----:B------:R-:W-:Y:S01]  /*9af0*/  IMAD.SHL.U32 R87, R9, 0x800, RZ ;  /* 0x0000080009577824 */ /* 0x000fe200078e00ff */
[----:B------:R-:W-:Y:S01]  /*9b00*/  IADD3 R80, PT, PT, RZ, -R88, -R89 ;  /* 0x80000058ff507210 */ /* 0x000fe20007ffe859 */
[----:B------:R-:W-:Y:S01]  /*9b10*/  IMAD.MOV.U32 R81, RZ, RZ, R7 ;  /* 0x000000ffff517224 */ /* 0x000fe200078e0007 */
[----:B------:R-:W-:Y:S01]  /*9b20*/  CS2R R90, SRZ ;  /* 0x00000000005a7805 */ /* 0x000fe2000001ff00 */
[----:B------:R-:W-:Y:S01]  /*9b30*/  IMAD.MOV.U32 R82, RZ, RZ, RZ ;  /* 0x000000ffff527224 */ /* 0x000fe200078e00ff */
[----:B------:R-:W-:-:S07]  /*9b40*/  LOP3.LUT R97, R6, 0x80000000, RZ, 0xfc, !PT ;  /* 0x8000000006617812 */ /* 0x000fce00078efcff */
.L_x_119:
[----:B------:R-:W1:Y:S01]  /*9b50*/  LDC.64 R6, c[0x4][0x40] ;  /* 0x01001000ff067b82 */ /* 0x000e620000000a00 */
[----:B0-----:R-:W-:Y:S02]  /*9b60*/  R2UR UR6, R98 ;  /* 0x00000000620672ca */ /* 0x001fe400000e0000 */
[----:B------:R-:W-:Y:S01]  /*9b70*/  R2UR UR7, R99 ;  /* 0x00000000630772ca */ /* 0x000fe200000e0000 */
[----:B-1----:R-:W-:-:S12]  /*9b80*/  IMAD.WIDE R6, R81, 0x8, R6 ;  /* 0x0000000851067825 */ /* 0x002fd800078e0206 */
[----:B------:R-:W2:Y:S01]  /*9b90*/  LDG.E.64.CONSTANT R6, desc[UR6][R6.64] ;  /* 0x0000000606067981 */ /* 0x000ea2000c1e9b00 */
[----:B------:R-:W-:Y:S02]  /*9ba0*/  VIADD R80, R80, 0x1 ;  /* 0x0000000150507836 */ /* 0x000fe40000000000 */
[----:B------:R-:W-:Y:S02]  /*9bb0*/  VIADD R81, R81, 0x1 ;  /* 0x0000000151517836 */ /* 0x000fe40000000000 */
[----:B--2---:R-:W-:-:S04]  /*9bc0*/  IMAD.WIDE.U32 R8, P2, R6, R87, R90 ;  /* 0x0000005706087225 */ /* 0x004fc8000784005a */
[----:B------:R-:W-:Y:S02]  /*9bd0*/  IMAD R83, R6, R97, RZ ;  /* 0x0000006106537224 */ /* 0x000fe400078e02ff */
[CC--:B------:R-:W-:Y:S02]  /*9be0*/  IMAD R90, R7.reuse, R87.reuse, RZ ;  /* 0x00000057075a7224 */ /* 0x0c0fe400078e02ff */
[----:B------:R-:W-:Y:S01]  /*9bf0*/  IMAD.HI.U32 R91, R7, R87, RZ ;  /* 0x00000057075b7227 */ /* 0x000fe200078e00ff */
[----:B------:R-:W-:-:S03]  /*9c00*/  IADD3 R9, P0, PT, R83, R9, RZ ;  /* 0x0000000953097210 */ /* 0x000fc60007f1e0ff */
[----:B------:R-:W-:Y:S01]  /*9c10*/  IMAD R83, R82, 0x8, R1 ;  /* 0x0000000852537824 */ /* 0x000fe200078e0201 */
[----:B------:R-:W-:Y:S01]  /*9c20*/  IADD3 R9, P1, PT, R90, R9, RZ ;  /* 0x000000095a097210 */ /* 0x000fe20007f3e0ff */
[----:B------:R-:W-:-:S04]  /*9c30*/  IMAD.HI.U32 R90, R6, R97, RZ ;  /* 0x00000061065a7227 */ /* 0x000fc800078e00ff */
[----:B------:R-:W-:Y:S01]  /*9c40*/  IMAD.X R6, RZ, RZ, R90, P2 ;  /* 0x000000ffff067224 */ /* 0x000fe200010e065a */
[----:B------:R1:W-:Y:S01]  /*9c50*/  STL.64 [R83], R8 ;  /* 0x0000000853007387 */ /* 0x0003e20000100a00 */
[----:B------:R-:W-:-:S03]  /*9c60*/  IMAD.HI.U32 R96, R7, R97, RZ ;  /* 0x0000006107607227 */ /* 0x000fc600078e00ff */
[----:B------:R-:W-:Y:S01]  /*9c70*/  IADD3.X R6, P0, PT, R91, R6, RZ, P0, !PT ;  /* 0x000000065b067210 */ /* 0x000fe2000071e4ff */
[----:B------:R-:W-:Y:S02]  /*9c80*/  IMAD R7, R7, R97, RZ ;  /* 0x0000006107077224 */ /* 0x000fe400078e02ff */
[----:B------:R-:W-:-:S03]  /*9c90*/  VIADD R82, R82, 0x1 ;  /* 0x0000000152527836 */ /* 0x000fc60000000000 */
[----:B------:R-:W-:Y:S01]  /*9ca0*/  IADD3.X R90, P1, PT, R7, R6, RZ, P1, !PT ;  /* 0x00000006075a7210 */ /* 0x000fe20000f3e4ff */
[----:B------:R-:W-:Y:S01]  /*9cb0*/  IMAD.X R6, RZ, RZ, R96, P0 ;  /* 0x000000ffff067224 */ /* 0x000fe200000e0660 */
[----:B------:R-:W-:-:S03]  /*9cc0*/  ISETP.NE.AND P0, PT, R80, -0xf, PT ;  /* 0xfffffff15000780c */ /* 0x000fc60003f05270 */
[----:B------:R-:W-:-:S10]  /*9cd0*/  IMAD.X R91, RZ, RZ, R6, P1 ;  /* 0x000000ffff5b7224 */ /* 0x000fd400008e0606 */
[----:B-1----:R-:W-:Y:S05]  /*9ce0*/  @P0 BRA `(.L_x_119) ;  /* 0xfffffffc00980947 */ /* 0x002fea000383ffff */
[----:B------:R-:W-:Y:S05]  /*9cf0*/  BSYNC.RECONVERGENT B3 ;  /* 0x0000000000037941 */ /* 0x000fea0003800200 */
.L_x_118:
[----:B------:R-:W-:-:S07]  /*9d00*/  IMAD.MOV.U32 R7, RZ, RZ, R89 ;  /* 0x000000ffff077224 */ /* 0x000fce00078e0059 */
.L_x_117:
[----:B------:R-:W-:Y:S05]  /*9d10*/  BSYNC.RECONVERGENT B2 ;  /* 0x0000000000027941 */ /* 0x000fea0003800200 */
.L_x_116:
[----:B------:R-:W-:Y:S01]  /*9d20*/  LOP3.LUT P0, R99, R85, 0x3f, RZ, 0xc0, !PT ;  /* 0x0000003f55637812 */ /* 0x000fe2000780c0ff */
[----:B------:R-:W-:-:S04]  /*9d30*/  IMAD.IADD R6, R88, 0x1, R7 ;  /* 0x0000000158067824 */ /* 0x000fc800078e0207 */
[----:B------:R-:W-:-:S05]  /*9d40*/  IMAD.U32 R97, R6, 0x8, R1 ;  /* 0x0000000806617824 */ /* 0x000fca00078e0001 */
[----:B------:R0:W-:Y:S04]  /*9d50*/  STL.64 [R97+-0x78], R90 ;  /* 0xffff885a61007387 */ /* 0x0001e80000100a00 */
[----:B------:R-:W2:Y:S04]  /*9d60*/  @P0 LDL.64 R80, [R1+0x8] ;  /* 0x0000080001500983 */ /* 0x000ea80000100a00 */
[----:B------:R-:W3:Y:S04]  /*9d70*/  LDL.64 R88, [R1+0x10] ;  /* 0x0000100001587983 */ /* 0x000ee80000100a00 */
[----:B------:R-:W4:Y:S01]  /*9d80*/  LDL.64 R6, [R1+0x18] ;  /* 0x0000180001067983 */ /* 0x000f220000100a00 */
[----:B------:R-:W-:Y:S01]  /*9d90*/  @P0 LOP3.LUT R8, R99, 0x3f, RZ, 0x3c, !PT ;  /* 0x0000003f63080812 */ /* 0x000fe200078e3cff */
[----:B------:R-:W-:Y:S01]  /*9da0*/  BSSY.RECONVERGENT B2, `(.L_x_120) ;  /* 0x0000034000027945 */ /* 0x000fe20003800200 */
[----:B--2---:R-:W-:-:S02]  /*9db0*/  @P0 SHF.R.U64 R9, R80, 0x1, R81 ;  /* 0x0000000150090819 */ /* 0x004fc40000001251 */
[----:B------:R-:W-:Y:S02]  /*9dc0*/  @P0 SHF.R.U32.HI R81, RZ, 0x1, R81 ;  /* 0x00000001ff510819 */ /* 0x000fe40000011651 */
[CC--:B---3--:R-:W-:Y:S02]  /*9dd0*/  @P0 SHF.L.U32 R82, R88.reuse, R99.reuse, RZ ;  /* 0x0000006358520219 */ /* 0x0c8fe400000006ff */
[----:B------:R-:W-:Y:S02]  /*9de0*/  @P0 SHF.R.U64 R9, R9, R8, R81 ;  /* 0x0000000809090219 */ /* 0x000fe40000001251 */
[--C-:B------:R-:W-:Y:S02]  /*9df0*/  @P0 SHF.R.U32.HI R87, RZ, 0x1, R89.reuse ;  /* 0x00000001ff570819 */ /* 0x100fe40000011659 */
[C-C-:B------:R-:W-:Y:S02]  /*9e00*/  @P0 SHF.R.U64 R85, R88.reuse, 0x1, R89.reuse ;  /* 0x0000000158550819 */ /* 0x140fe40000001259 */
[----:B------:R-:W-:-:S02]  /*9e10*/  @P0 SHF.L.U64.HI R83, R88, R99, R89 ;  /* 0x0000006358530219 */ /* 0x000fc40000010259 */
[-C--:B------:R-:W-:Y:S02]  /*9e20*/  @P0 SHF.R.U32.HI R80, RZ, R8.reuse, R81 ;  /* 0x00000008ff500219 */ /* 0x080fe40000011651 */
[----:B------:R-:W-:Y:S02]  /*9e30*/  @P0 LOP3.LUT R88, R82, R9, RZ, 0xfc, !PT ;  /* 0x0000000952580212 */ /* 0x000fe400078efcff */
[-C--:B----4-:R-:W-:Y:S02]  /*9e40*/  @P0 SHF.L.U32 R81, R6, R99.reuse, RZ ;  /* 0x0000006306510219 */ /* 0x090fe400000006ff */
[----:B0-----:R-:W-:Y:S01]  /*9e50*/  @P0 SHF.R.U64 R90, R85, R8, R87 ;  /* 0x00000008555a0219 */ /* 0x001fe20000001257 */
[----:B------:R-:W-:Y:S01]  /*9e60*/  IMAD.SHL.U32 R82, R88, 0x4, RZ ;  /* 0x0000000458527824 */ /* 0x000fe200078e00ff */
[----:B------:R-:W-:Y:S02]  /*9e70*/  @P0 LOP3.LUT R89, R83, R80, RZ, 0xfc, !PT ;  /* 0x0000005053590212 */ /* 0x000fe400078efcff */
[----:B------:R-:W-:-:S02]  /*9e80*/  @P0 SHF.L.U64.HI R9, R6, R99, R7 ;  /* 0x0000006306090219 */ /* 0x000fc40000010207 */
[----:B------:R-:W-:Y:S02]  /*9e90*/  @P0 SHF.R.U32.HI R8, RZ, R8, R87 ;  /* 0x00000008ff080219 */ /* 0x000fe40000011657 */
[----:B------:R-:W-:Y:S02]  /*9ea0*/  @P0 LOP3.LUT R6, R81, R90, RZ, 0xfc, !PT ;  /* 0x0000005a51060212 */ /* 0x000fe400078efcff */
[----:B------:R-:W-:Y:S02]  /*9eb0*/  SHF.L.U64.HI R85, R88, 0x2, R89 ;  /* 0x0000000258557819 */ /* 0x000fe40000010259 */
[----:B------:R-:W-:Y:S02]  /*9ec0*/  @P0 LOP3.LUT R7, R9, R8, RZ, 0xfc, !PT ;  /* 0x0000000809070212 */ /* 0x000fe400078efcff */
[----:B------:R-:W-:Y:S02]  /*9ed0*/  SHF.L.W.U32.HI R89, R89, 0x2, R6 ;  /* 0x0000000259597819 */ /* 0x000fe40000010e06 */
[----:B------:R-:W-:-:S02]  /*9ee0*/  IADD3 RZ, P0, PT, RZ, -R82, RZ ;  /* 0x80000052ffff7210 */ /* 0x000fc40007f1e0ff */
[----:B------:R-:W-:Y:S02]  /*9ef0*/  LOP3.LUT R8, RZ, R85, RZ, 0x33, !PT ;  /* 0x00000055ff087212 */ /* 0x000fe400078e33ff */
[----:B------:R-:W-:Y:S02]  /*9f00*/  SHF.L.W.U32.HI R6, R6, 0x2, R7 ;  /* 0x0000000206067819 */ /* 0x000fe40000010e07 */
[----:B------:R-:W-:Y:S02]  /*9f10*/  LOP3.LUT R9, RZ, R89, RZ, 0x33, !PT ;  /* 0x00000059ff097212 */ /* 0x000fe400078e33ff */
[----:B------:R-:W-:Y:S02]  /*9f20*/  IADD3.X R8, P0, PT, RZ, R8, RZ, P0, !PT ;  /* 0x00000008ff087210 */ /* 0x000fe4000071e4ff */
[----:B------:R-:W-:Y:S02]  /*9f30*/  LOP3.LUT R81, RZ, R6, RZ, 0x33, !PT ;  /* 0x00000006ff517212 */ /* 0x000fe400078e33ff */
[----:B------:R-:W-:-:S02]  /*9f40*/  IADD3.X R80, P1, PT, RZ, R9, RZ, P0, !PT ;  /* 0x00000009ff507210 */ /* 0x000fc4000073e4ff */
[----:B------:R-:W-:-:S03]  /*9f50*/  ISETP.GT.U32.AND P2, PT, R89, -0x1, PT ;  /* 0xffffffff5900780c */ /* 0x000fc60003f44070 */
[----:B------:R-:W-:Y:S01]  /*9f60*/  IMAD.X R81, RZ, RZ, R81, P1 ;  /* 0x000000ffff517224 */ /* 0x000fe200008e0651 */
[----:B------:R-:W-:-:S04]  /*9f70*/  ISETP.GT.AND.EX P0, PT, R6, -0x1, PT, P2 ;  /* 0xffffffff0600780c */ /* 0x000fc80003f04320 */
[----:B------:R-:W-:Y:S02]  /*9f80*/  SEL R88, R6, R81, P0 ;  /* 0x0000005106587207 */ /* 0x000fe40000000000 */
[----:B------:R-:W-:Y:S02]  /*9f90*/  SEL R83, R89, R80, P0 ;  /* 0x0000005059537207 */ /* 0x000fe40000000000 */
[----:B------:R-:W-:Y:S02]  /*9fa0*/  ISETP.NE.U32.AND P1, PT, R88, RZ, PT ;  /* 0x000000ff5800720c */ /* 0x000fe40003f25070 */
[----:B------:R-:W-:Y:S02]  /*9fb0*/  SEL R85, R85, R8, P0 ;  /* 0x0000000855557207 */ /* 0x000fe40000000000 */
[----:B------:R-:W-:Y:S01]  /*9fc0*/  SEL R9, R83, R88, !P1 ;  /* 0x0000005853097207 */ /* 0x000fe20004800000 */
[----:B------:R-:W-:-:S05]  /*9fd0*/  @!P0 IMAD.MOV R82, RZ, RZ, -R82 ;  /* 0x000000ffff528224 */ /* 0x000fca00078e0a52 */
[----:B------:R-:W0:Y:S02]  /*9fe0*/  FLO.U32 R9, R9 ;  /* 0x0000000900097300 */ /* 0x000e2400000e0000 */
[C---:B0-----:R-:W-:Y:S02]  /*9ff0*/  IADD3 R80, PT, PT, -R9.reuse, 0x1f, RZ ;  /* 0x0000001f09507810 */ /* 0x041fe40007ffe1ff */
[----:B------:R-:W-:-:S03]  /*a000*/  IADD3 R81, PT, PT, -R9, 0x3f, RZ ;  /* 0x0000003f09517810 */ /* 0x000fc60007ffe1ff */
[----:B------:R-:W-:-:S05]  /*a010*/  @P1 IMAD.MOV R81, RZ, RZ, R80 ;  /* 0x000000ffff511224 */ /* 0x000fca00078e0250 */
[----:B------:R-:W-:-:S13]  /*a020*/  ISETP.NE.AND P1, PT, R81, RZ, PT ;  /* 0x000000ff5100720c */ /* 0x000fda0003f25270 */
[----:B------:R-:W-:Y:S05]  /*a030*/  @!P1 BRA `(.L_x_121) ;  /* 0x0000000000289947 */ /* 0x000fea0003800000 */
[C---:B------:R-:W-:Y:S02]  /*a040*/  LOP3.LUT R8, R81.reuse, 0x3f, RZ, 0xc0, !PT ;  /* 0x0000003f51087812 */ /* 0x040fe400078ec0ff */
[--C-:B------:R-:W-:Y:S02]  /*a050*/  SHF.R.U64 R80, R82, 0x1, R85.reuse ;  /* 0x0000000152507819 */ /* 0x100fe40000001255 */
[----:B------:R-:W-:Y:S02]  /*a060*/  SHF.R.U32.HI R82, RZ, 0x1, R85 ;  /* 0x00000001ff527819 */ /* 0x000fe40000011655 */
[----:B------:R-:W-:Y:S02]  /*a070*/  LOP3.LUT R9, R81, 0x3f, RZ, 0xc, !PT ;  /* 0x0000003f51097812 */ /* 0x000fe400078e0cff */
[CC--:B------:R-:W-:Y:S02]  /*a080*/  SHF.L.U64.HI R88, R83.reuse, R8.reuse, R88 ;  /* 0x0000000853587219 */ /* 0x0c0fe40000010258 */
[----:B------:R-:W-:-:S02]  /*a090*/  SHF.L.U32 R83, R83, R8, RZ ;  /* 0x0000000853537219 */ /* 0x000fc400000006ff */
[-CC-:B------:R-:W-:Y:S02]  /*a0a0*/  SHF.R.U64 R8, R80, R9.reuse, R82.reuse ;  /* 0x0000000950087219 */ /* 0x180fe40000001252 */
[----:B------:R-:W-:Y:S02]  /*a0b0*/  SHF.R.U32.HI R9, RZ, R9, R82 ;  /* 0x00000009ff097219 */ /* 0x000fe40000011652 */
[----:B------:R-:W-:Y:S02]  /*a0c0*/  LOP3.LUT R83, R83, R8, RZ, 0xfc, !PT ;  /* 0x0000000853537212 */ /* 0x000fe400078efcff */
[----:B------:R-:W-:-:S07]  /*a0d0*/  LOP3.LUT R88, R88, R9, RZ, 0xfc, !PT ;  /* 0x0000000958587212 */ /* 0x000fce00078efcff */
.L_x_121:
[----:B------:R-:W-:Y:S05]  /*a0e0*/  BSYNC.RECONVERGENT B2 ;  /* 0x0000000000027941 */ /* 0x000fea0003800200 */
.L_x_120:
[----:B------:R-:W-:-:S04]  /*a0f0*/  IMAD.WIDE.U32 R90, R83, 0x2168c235, RZ ;  /* 0x2168c235535a7825 */ /* 0x000fc800078e00ff */
[----:B------:R-:W-:Y:S01]  /*a100*/  IMAD.MOV.U32 R8, RZ, RZ, R91 ;  /* 0x000000ffff087224 */ /* 0x000fe200078e005b */
[----:B------:R-:W-:Y:S01]  /*a110*/  IADD3 RZ, P1, PT, R90, R90, RZ ;  /* 0x0000005a5aff7210 */ /* 0x000fe20007f3e0ff */
[----:B------:R-:W-:Y:S02]  /*a120*/  IMAD.MOV.U32 R9, RZ, RZ, RZ ;  /* 0x000000ffff097224 */ /* 0x000fe400078e00ff */
[----:B------:R-:W-:-:S04]  /*a130*/  IMAD.HI.U32 R80, R88, -0x36f0255e, RZ ;  /* 0xc90fdaa258507827 */ /* 0x000fc800078e00ff */
[----:B------:R-:W-:-:S04]  /*a140*/  IMAD.WIDE.U32 R8, R83, -0x36f0255e, R8 ;  /* 0xc90fdaa253087825 */ /* 0x000fc800078e0008 */
[C---:B------:R-:W-:Y:S02]  /*a150*/  IMAD R83, R88.reuse, -0x36f0255e, RZ ;  /* 0xc90fdaa258537824 */ /* 0x040fe400078e02ff */
[----:B------:R-:W-:-:S04]  /*a160*/  IMAD.WIDE.U32 R8, P2, R88, 0x2168c235, R8 ;  /* 0x2168c23558087825 */ /* 0x000fc80007840008 */
[----:B------:R-:W-:Y:S01]  /*a170*/  IMAD.X R80, RZ, RZ, R80, P2 ;  /* 0x000000ffff507224 */ /* 0x000fe200010e0650 */
[----:B------:R-:W-:Y:S02]  /*a180*/  IADD3 R9, P2, PT, R83, R9, RZ ;  /* 0x0000000953097210 */ /* 0x000fe40007f5e0ff */
[----:B------:R-:W-:Y:S02]  /*a190*/  IADD3.X RZ, P1, PT, R8, R8, RZ, P1, !PT ;  /* 0x0000000808ff7210 */ /* 0x000fe40000f3e4ff */
[C---:B------:R-:W-:Y:S01]  /*a1a0*/  ISETP.GT.U32.AND P3, PT, R9.reuse, RZ, PT ;  /* 0x000000ff0900720c */ /* 0x040fe20003f64070 */
[----:B------:R-:W-:Y:S01]  /*a1b0*/  IMAD.X R80, RZ, RZ, R80, P2 ;  /* 0x000000ffff507224 */ /* 0x000fe200010e0650 */
[----:B------:R-:W-:-:S04]  /*a1c0*/  IADD3.X R8, P2, PT, R9, R9, RZ, P1, !PT ;  /* 0x0000000909087210 */ /* 0x000fc80000f5e4ff */
[C---:B------:R-:W-:Y:S01]  /*a1d0*/  ISETP.GT.AND.EX P1, PT, R80.reuse, RZ, PT, P3 ;  /* 0x000000ff5000720c */ /* 0x040fe20003f24330 */
[----:B------:R-:W-:-:S03]  /*a1e0*/  IMAD.X R83, R80, 0x1, R80, P2 ;  /* 0x0000000150537824 */ /* 0x000fc600010e0650 */
[----:B------:R-:W-:Y:S02]  /*a1f0*/  SEL R9, R8, R9, P1 ;  /* 0x0000000908097207 */ /* 0x000fe40000800000 */
[----:B------:R-:W-:Y:S02]  /*a200*/  SEL R80, R83, R80, P1 ;  /* 0x0000005053507207 */ /* 0x000fe40000800000 */
[----:B------:R-:W-:Y:S02]  /*a210*/  IADD3 R9, P2, PT, R9, 0x1, RZ ;  /* 0x0000000109097810 */ /* 0x000fe40007f5e0ff */
[----:B------:R-:W-:Y:S02]  /*a220*/  SEL R82, RZ, 0xffffffff, !P1 ;  /* 0xffffffffff527807 */ /* 0x000fe40004800000 */
[----:B------:R-:W-:Y:S01]  /*a230*/  LOP3.LUT P1, R8, R86, 0x80000000, RZ, 0xc0, !PT ;  /* 0x8000000056087812 */ /* 0x000fe2000782c0ff */
[----:B------:R-:W-:Y:S01]  /*a240*/  IMAD.X R80, RZ, RZ, R80, P2 ;  /* 0x000000ffff507224 */ /* 0x000fe200010e0650 */
[----:B------:R-:W-:Y:S01]  /*a250*/  SHF.R.U32.HI R83, RZ, 0x1e, R7 ;  /* 0x0000001eff537819 */ /* 0x000fe20000011607 */
[----:B------:R-:W-:Y:S01]  /*a260*/  IMAD.IADD R81, R82, 0x1, -R81 ;  /* 0x0000000152517824 */ /* 0x000fe200078e0a51 */
[----:B------:R-:W-:-:S02]  /*a270*/  @!P0 LOP3.LUT R8, R8, 0x80000000, RZ, 0x3c, !PT ;  /* 0x8000000008088812 */ /* 0x000fc400078e3cff */
[----:B------:R-:W-:Y:S01]  /*a280*/  SHF.R.U64 R9, R9, 0xa, R80 ;  /* 0x0000000a09097819 */ /* 0x000fe20000001250 */
[----:B------:R-:W-:Y:S01]  /*a290*/  IMAD.SHL.U32 R7, R81, 0x100000, RZ ;  /* 0x0010000051077824 */ /* 0x000fe200078e00ff */
[----:B------:R-:W-:Y:S02]  /*a2a0*/  LEA.HI R6, R6, R83, RZ, 0x1 ;  /* 0x0000005306067211 */ /* 0x000fe400078f08ff */
[----:B------:R-:W-:-:S03]  /*a2b0*/  IADD3 R9, P2, PT, R9, 0x1, RZ ;  /* 0x0000000109097810 */ /* 0x000fc60007f5e0ff */
[----:B------:R-:W-:Y:S01]  /*a2c0*/  @P1 IMAD.MOV R6, RZ, RZ, -R6 ;  /* 0x000000ffff061224 */ /* 0x000fe200078e0a06 */
[----:B------:R-:W-:-:S04]  /*a2d0*/  LEA.HI.X R80, R80, RZ, RZ, 0x16, P2 ;  /* 0x000000ff50507211 */ /* 0x000fc800010fb4ff */
[--C-:B------:R-:W-:Y:S02]  /*a2e0*/  SHF.R.U64 R9, R9, 0x1, R80.reuse ;  /* 0x0000000109097819 */ /* 0x100fe40000001250 */
[----:B------:R-:W-:Y:S02]  /*a2f0*/  SHF.R.U32.HI R80, RZ, 0x1, R80 ;  /* 0x00000001ff507819 */ /* 0x000fe40000011650 */
[----:B------:R-:W-:-:S04]  /*a300*/  IADD3 R9, P2, P3, RZ, RZ, R9 ;  /* 0x000000ffff097210 */ /* 0x000fc80007b5e009 */
[----:B------:R-:W-:-:S04]  /*a310*/  IADD3.X R7, PT, PT, R7, 0x3fe00000, R80, P2, P3 ;  /* 0x3fe0000007077810 */ /* 0x000fc800017e6450 */
[----:B------:R-:W-:-:S07]  /*a320*/  LOP3.LUT R86, R7, R8, RZ, 0xfc, !PT ;  /* 0x0000000807567212 */ /* 0x000fce00078efcff */
.L_x_115:
[----:B------:R-:W-:Y:S02]  /*a330*/  IMAD.MOV.U32 R85, RZ, RZ, 0x0 ;  /* 0x00000000ff557424 */ /* 0x000fe400078e00ff */
[----:B------:R-:W-:Y:S02]  /*a340*/  IMAD.MOV.U32 R8, RZ, RZ, R6 ;  /* 0x000000ffff087224 */ /* 0x000fe400078e0006 */
[----:B------:R-:W-:Y:S02]  /*a350*/  IMAD.MOV.U32 R6, RZ, RZ, R9 ;  /* 0x000000ffff067224 */ /* 0x000fe400078e0009 */
[----:B------:R-:W-:Y:S01]  /*a360*/  IMAD.MOV.U32 R7, RZ, RZ, R86 ;  /* 0x000000ffff077224 */ /* 0x000fe200078e0056 */
[----:B------:R-:W-:Y:S06]  /*a370*/  RET.REL.NODEC R84 `(_Z8simulateP17curandStateXORWOWPdS1_S1_ii) ;  /* 0xffffff5c54207950 */ /* 0x000fec0003c3ffff */
.L_x_122:
[----:B------:R-:W-:-:S00]  /*a380*/  BRA `(.L_x_122) ;  /* 0xfffffffc00fc7947 */ /* 0x000fc0000383ffff */
[----:B------:R-:W-:-:S00]  /*a390*/  NOP ;  /* 0x0000000000007918 */ /* 0x000fc00000000000 */
        /* <DEDUP_REMOVED lines=14> */
.L_x_135:


//--------------------- .text._Z4initjP17curandStateXORWOW --------------------------
	.section	.text._Z4initjP17curandStateXORWOW,"ax",@progbits
	.align	128
        .global         _Z4initjP17curandStateXORWOW
        .type           _Z4initjP17curandStateXORWOW,@function
        .size           _Z4initjP17curandStateXORWOW,(.L_x_137 - _Z4initjP17curandStateXORWOW)
        .other          _Z4initjP17curandStateXORWOW,@"STO_CUDA_ENTRY STV_DEFAULT"
_Z4initjP17curandStateXORWOW:
.text._Z4initjP17curandStateXORWOW:
[----:B------:R-:W-:Y:S01]  /*0000*/  LDC R1, c[0x0][0x37c] ;  /* 0x0000df00ff017b82 */ /* 0x000fe20000000800 */
[----:B------:R-:W0:Y:S07]  /*0010*/  S2R R13, SR_TID.X ;  /* 0x00000000000d7919 */ /* 0x000e2e0000002100 */
[----:B------:R-:W0:Y:S08]  /*0020*/  S2UR UR4, SR_CTAID.X ;  /* 0x00000000000479c3 */ /* 0x000e300000002500 */
[----:B------:R-:W0:Y:S02]  /*0030*/  LDC R0, c[0x0][0x360] ;  /* 0x0000d800ff007b82 */ /* 0x000e240000000800 */
[----:B0-----:R-:W-:-:S05]  /*0040*/  IMAD R13, R0, UR4, R13 ;  /* 0x00000004000d7c24 */ /* 0x001fca000f8e020d */
[----:B------:R-:W-:-:S13]  /*0050*/  ISETP.GT.AND P0, PT, R13, 0xf423f, PT ;  /* 0x000f423f0d00780c */ /* 0x000fda0003f04270 */
[----:B------:R-:W-:Y:S05]  /*0060*/  @P0 EXIT ;  /* 0x000000000000094d */ /* 0x000fea0003800000 */
[----:B------:R-:W0:Y:S01]  /*0070*/  LDC R0, c[0x0][0x380] ;  /* 0x0000e000ff007b82 */ /* 0x000e220000000800 */
[----:B------:R-:W1:Y:S01]  /*0080*/  LDCU.64 UR4, c[0x0][0x358] ;  /* 0x00006b00ff0477ac */ /* 0x000e620008000a00 */
[----:B------:R-:W-:Y:S01]  /*0090*/  IMAD.MOV.U32 R5, RZ, RZ, -0x75bd8fc ;  /* 0xf8a42704ff057424 */ /* 0x000fe200078e00ff */
[----:B------:R-:W-:Y:S01]  /*00a0*/  ISETP.NE.AND P0, PT, R13, RZ, PT ;  /* 0x000000ff0d00720c */ /* 0x000fe20003f05270 */
[----:B------:R-:W-:Y:S01]  /*00b0*/  IMAD.MOV.U32 R8, RZ, RZ, -0x23270784 ;  /* 0xdcd8f87cff087424 */ /* 0x000fe200078e00ff */
[----:B------:R-:W-:Y:S03]  /*00c0*/  BSSY.RECONVERGENT B0, `(.L_x_123) ;  /* 0x00000dd000007945 */ /* 0x000fe60003800200 */
[----:B------:R-:W2:Y:S01]  /*00d0*/  LDC.64 R6, c[0x0][0x388] ;  /* 0x0000e200ff067b82 */ /* 0x000ea20000000a00 */
[----:B0-----:R-:W-:-:S05]  /*00e0*/  LOP3.LUT R0, R0, 0xaad26b49, RZ, 0x3c, !PT ;  /* 0xaad26b4900007812 */ /* 0x001fca00078e3cff */
[----:B------:R-:W-:Y:S02]  /*00f0*/  IMAD R0, R0, 0x4182bed5, RZ ;  /* 0x4182bed500007824 */ /* 0x000fe400078e02ff */
[----:B--2---:R-:W-:-:S03]  /*0100*/  IMAD.WIDE R6, R13, 0x30, R6 ;  /* 0x000000300d067825 */ /* 0x004fc600078e0206 */
[C---:B------:R-:W-:Y:S01]  /*0110*/  LOP3.LUT R4, R0.reuse, 0x159a55e5, RZ, 0x3c, !PT ;  /* 0x159a55e500047812 */ /* 0x040fe200078e3cff */
[C---:B------:R-:W-:Y:S02]  /*0120*/  VIADD R2, R0.reuse, 0xd9f6dc18 ;  /* 0xd9f6dc1800027836 */ /* 0x040fe40000000000 */
[C---:B------:R-:W-:Y:S02]  /*0130*/  VIADD R3, R0.reuse, 0x75bcd15 ;  /* 0x075bcd1500037836 */ /* 0x040fe40000000000 */
[----:B-1----:R0:W-:Y:S01]  /*0140*/  STG.E.64 desc[UR4][R6.64+0x8], R4 ;  /* 0x0000080406007986 */ /* 0x0021e2000c101b04 */
[----:B------:R-:W-:-:S03]  /*0150*/  VIADD R9, R0, 0x583f19 ;  /* 0x00583f1900097836 */ /* 0x000fc60000000000 */
[----:B------:R0:W-:Y:S04]  /*0160*/  STG.E.64 desc[UR4][R6.64], R2 ;  /* 0x0000000206007986 */ /* 0x0001e8000c101b04 */
[----:B------:R0:W-:Y:S01]  /*0170*/  STG.E.64 desc[UR4][R6.64+0x10], R8 ;  /* 0x0000100806007986 */ /* 0x0001e2000c101b04 */
[----:B------:R-:W-:Y:S05]  /*0180*/  @!P0 BRA `(.L_x_124) ;  /* 0x0000000c00408947 */ /* 0x000fea0003800000 */
[----:B------:R-:W-:Y:S01]  /*0190*/  SHF.R.S32.HI R0, RZ, 0x1f, R13 ;  /* 0x0000001fff007819 */ /* 0x000fe2000001140d */
[----:B------:R-:W-:-:S07]  /*01a0*/  IMAD.MOV.U32 R12, RZ, RZ, RZ ;  /* 0x000000ffff0c7224 */ /* 0x000fce00078e00ff */
.L_x_130:
[----:B0-----:R-:W-:Y:S01]  /*01b0*/  LOP3.LUT R2, R13, 0x3, RZ, 0xc0, !PT ;  /* 0x000000030d027812 */ /* 0x001fe200078ec0ff */
[----:B------:R-:W-:Y:S03]  /*01c0*/  BSSY.RECONVERGENT B1, `(.L_x_125) ;  /* 0x00000c6000017945 */ /* 0x000fe60003800200 */
[----:B------:R-:W-:-:S04]  /*01d0*/  ISETP.NE.U32.AND P0, PT, R2, RZ, PT ;  /* 0x000000ff0200720c */ /* 0x000fc80003f05070 */
[----:B------:R-:W-:-:S13]  /*01e0*/  ISETP.NE.AND.EX P0, PT, RZ, RZ, PT, P0 ;  /* 0x000000ffff00720c */ /* 0x000fda0003f05300 */
[----:B------:R-:W-:Y:S05]  /*01f0*/  @!P0 BRA `(.L_x_126) ;  /* 0x0000000c00088947 */ /* 0x000fea0003800000 */
[----:B------:R-:W0:Y:S01]  /*0200*/  LDC.64 R8, c[0x4][RZ] ;  /* 0x01000000ff087b82 */ /* 0x000e220000000a00 */
[----:B------:R-:W-:Y:S02]  /*0210*/  IMAD.MOV.U32 R14, RZ, RZ, RZ ;  /* 0x000000ffff0e7224 */ /* 0x000fe400078e00ff */
[----:B0-----:R-:W-:-:S07]  /*0220*/  IMAD.WIDE.U32 R8, R12, 0xc80, R8 ;  /* 0x00000c800c087825 */ /* 0x001fce00078e0008 */
.L_x_129:
[----:B0-----:R-:W-:Y:S01]  /*0230*/  IMAD.MOV.U32 R15, RZ, RZ, RZ ;  /* 0x000000ffff0f7224 */ /* 0x001fe200078e00ff */
[----:B------:R-:W-:Y:S01]  /*0240*/  CS2R R2, SRZ ;  /* 0x0000000000027805 */ /* 0x000fe2000001ff00 */
[----:B------:R-:W-:Y:S01]  /*0250*/  IMAD.MOV.U32 R17, RZ, RZ, RZ ;  /* 0x000000ffff117224 */ /* 0x000fe200078e00ff */
[----:B------:R-:W-:-:S07]  /*0260*/  CS2R R4, SRZ ;  /* 0x0000000000047805 */ /* 0x000fce000001ff00 */
.L_x_128:
[----:B------:R-:W-:-:S05]  /*0270*/  IMAD.WIDE.U32 R10, R17, 0x4, R6 ;  /* 0x00000004110a7825 */ /* 0x000fca00078e0006 */
[----:B------:R0:W5:Y:S01]  /*0280*/  LDG.E R16, desc[UR4][R10.64+0x4] ;  /* 0x000004040a107981 */ /* 0x000162000c1e1900 */
[----:B------:R-:W-:-:S07]  /*0290*/  IMAD.MOV.U32 R19, RZ, RZ, RZ ;  /* 0x000000ffff137224 */ /* 0x000fce00078e00ff */
.L_x_127:
[----:B-----5:R-:W-:Y:S01]  /*02a0*/  SHF.R.U32.HI R24, RZ, R19, R16 ;  /* 0x00000013ff187219 */ /* 0x020fe20000011610 */
[----:B0-----:R-:W-:-:S03]  /*02b0*/  IMAD.SHL.U32 R10, R17, 0x20, RZ ;  /* 0x00000020110a7824 */ /* 0x001fc600078e00ff */
[----:B------:R-:W-:Y:S01]  /*02c0*/  LOP3.LUT R11, R24, 0x1, RZ, 0xc0, !PT ;  /* 0x00000001180b7812 */ /* 0x000fe200078ec0ff */
[----:B------:R-:W-:-:S03]  /*02d0*/  IMAD.IADD R10, R10, 0x1, R19 ;  /* 0x000000010a0a7824 */ /* 0x000fc600078e0213 */
[----:B------:R-:W-:Y:S01]  /*02e0*/  ISETP.NE.U32.AND P0, PT, R11, 0x1, PT ;  /* 0x000000010b00780c */ /* 0x000fe20003f05070 */
[----:B------:R-:W-:-:S03]  /*02f0*/  IMAD R11, R10, 0x5, RZ ;  /* 0x000000050a0b7824 */ /* 0x000fc600078e02ff */
[----:B------:R-:W-:Y:S01]  /*0300*/  R2P PR, R24, 0x7e ;  /* 0x0000007e18007804 */ /* 0x000fe20000000000 */
[----:B------:R-:W-:-:S08]  /*0310*/  IMAD.WIDE.U32 R10, R11, 0x4, R8 ;  /* 0x000000040b0a7825 */ /* 0x000fd000078e0008 */
[----:B------:R-:W2:Y:S04]  /*0320*/  @!P0 LDG.E R18, desc[UR4][R10.64] ;  /* 0x000000040a128981 */ /* 0x000ea8000c1e1900 */
[----:B------:R-:W3:Y:S04]  /*0330*/  @!P0 LDG.E R20, desc[UR4][R10.64+0x10] ;  /* 0x000010040a148981 */ /* 0x000ee8000c1e1900 */
[----:B------:R-:W4:Y:S04]  /*0340*/  @P1 LDG.E R22, desc[UR4][R10.64+0x14] ;  /* 0x000014040a161981 */ /* 0x000f28000c1e1900 */
[----:B------:R-:W4:Y:S04]  /*0350*/  @P2 LDG.E R26, desc[UR4][R10.64+0x28] ;  /* 0x000028040a1a2981 */ /* 0x000f28000c1e1900 */
[----:B------:R-:W4:Y:S04]  /*0360*/  @!P0 LDG.E R21, desc[UR4][R10.64+0x4] ;  /* 0x000004040a158981 */ /* 0x000f28000c1e1900 */
[----:B------:R-:W4:Y:S04]  /*0370*/  @!P0 LDG.E R23, desc[UR4][R10.64+0xc] ;  /* 0x00000c040a178981 */ /* 0x000f28000c1e1900 */
[----:B------:R-:W4:Y:S04]  /*0380*/  @P1 LDG.E R25, desc[UR4][R10.64+0x18] ;  /* 0x000018040a191981 */ /* 0x000f28000c1e1900 */
[----:B------:R-:W4:Y:S04]  /*0390*/  @P3 LDG.E R28, desc[UR4][R10.64+0x3c] ;  /* 0x00003c040a1c3981 */ /* 0x000f28000c1e1900 */
[----:B------:R-:W4:Y:S01]  /*03a0*/  @P6 LDG.E R27, desc[UR4][R10.64+0x7c] ;  /* 0x00007c040a1b6981 */ /* 0x000f22000c1e1900 */
[----:B--2---:R-:W-:-:S03]  /*03b0*/  @!P0 LOP3.LUT R15, R15, R18, RZ, 0x3c, !PT ;  /* 0x000000120f0f8212 */ /* 0x004fc600078e3cff */
[----:B------:R-:W2:Y:S01]  /*03c0*/  @!P0 LDG.E R18, desc[UR4][R10.64+0x8] ;  /* 0x000008040a128981 */ /* 0x000ea2000c1e1900 */
[----:B---3--:R-:W-:-:S03]  /*03d0*/  @!P0 LOP3.LUT R3, R3, R20, RZ, 0x3c, !PT ;  /* 0x0000001403038212 */ /* 0x008fc600078e3cff */
[----:B------:R-:W3:Y:S01]  /*03e0*/  @P1 LDG.E R20, desc[UR4][R10.64+0x24] ;  /* 0x000024040a141981 */ /* 0x000ee2000c1e1900 */
[----:B----4-:R-:W-:-:S03]  /*03f0*/  @P1 LOP3.LUT R15, R15, R22, RZ, 0x3c, !PT ;  /* 0x000000160f0f1212 */ /* 0x010fc600078e3cff */
[----:B------:R-:W4:Y:S01]  /*0400*/  @P2 LDG.E R22, desc[UR4][R10.64+0x38] ;  /* 0x000038040a162981 */ /* 0x000f22000c1e1900 */
[----:B------:R-:W-:-:S03]  /*0410*/  @P2 LOP3.LUT R15, R15, R26, RZ, 0x3c, !PT ;  /* 0x0000001a0f0f2212 */ /* 0x000fc600078e3cff */
[----:B------:R-:W4:Y:S01]  /*0420*/  @P4 LDG.E R26, desc[UR4][R10.64+0x50] ;  /* 0x000050040a1a4981 */ /* 0x000f22000c1e1900 */
[----:B------:R-:W-:-:S03]  /*0430*/  @!P0 LOP3.LUT R4, R4, R21, RZ, 0x3c, !PT ;  /* 0x0000001504048212 */ /* 0x000fc600078e3cff */
[----:B------:R-:W4:Y:S01]  /*0440*/  @P1 LDG.E R21, desc[UR4][R10.64+0x20] ;  /* 0x000020040a151981 */ /* 0x000f22000c1e1900 */
[----:B------:R-:W-:-:S03]  /*0450*/  @!P0 LOP3.LUT R2, R2, R23, RZ, 0x3c, !PT ;  /* 0x0000001702028212 */ /* 0x000fc600078e3cff */
[----:B------:R-:W4:Y:S01]  /*0460*/  @P2 LDG.E R23, desc[UR4][R10.64+0x2c] ;  /* 0x00002c040a172981 */ /* 0x000f22000c1e1900 */
[----:B------:R-:W-:-:S03]  /*0470*/  @P1 LOP3.LUT R4, R4, R25, RZ, 0x3c, !PT ;  /* 0x0000001904041212 */ /* 0x000fc600078e3cff */
[----:B------:R-:W4:Y:S01]  /*0480*/  @P2 LDG.E R25, desc[UR4][R10.64+0x34] ;  /* 0x000034040a192981 */ /* 0x000f22000c1e1900 */
[----:B--2---:R-:W-:-:S03]  /*0490*/  @!P0 LOP3.LUT R5, R5, R18, RZ, 0x3c, !PT ;  /* 0x0000001205058212 */ /* 0x004fc600078e3cff */
[----:B------:R-:W2:Y:S01]  /*04a0*/  @P1 LDG.E R18, desc[UR4][R10.64+0x1c] ;  /* 0x00001c040a121981 */ /* 0x000ea2000c1e1900 */
[----:B---3--:R-:W-:-:S03]  /*04b0*/  @P1 LOP3.LUT R3, R3, R20, RZ, 0x3c, !PT ;  /* 0x0000001403031212 */ /* 0x008fc600078e3cff */
[----:B------:R-:W3:Y:S01]  /*04c0*/  @P2 LDG.E R20, desc[UR4][R10.64+0x30] ;  /* 0x000030040a142981 */ /* 0x000ee2000c1e1900 */
[----:B----4-:R-:W-:-:S03]  /*04d0*/  @P2 LOP3.LUT R3, R3, R22, RZ, 0x3c, !PT ;  /* 0x0000001603032212 */ /* 0x010fc600078e3cff */
[----:B------:R-:W4:Y:S01]  /*04e0*/  @P3 LDG.E R22, desc[UR4][R10.64+0x4c] ;  /* 0x00004c040a163981 */ /* 0x000f22000c1e1900 */
[----:B------:R-:W-:-:S04]  /*04f0*/  @P3 LOP3.LUT R15, R15, R28, RZ, 0x3c, !PT ;  /* 0x0000001c0f0f3212 */ /* 0x000fc800078e3cff */
[----:B------:R-:W-:Y:S02]  /*0500*/  @P4 LOP3.LUT R15, R15, R26, RZ, 0x3c, !PT ;  /* 0x0000001a0f0f4212 */ /* 0x000fe400078e3cff */
[----:B------:R-:W-:Y:S01]  /*0510*/  @P1 LOP3.LUT R2, R2, R21, RZ, 0x3c, !PT ;  /* 0x0000001502021212 */ /* 0x000fe200078e3cff */
[----:B------:R-:W4:Y:S04]  /*0520*/  @P5 LDG.E R26, desc[UR4][R10.64+0x64] ;  /* 0x000064040a1a5981 */ /* 0x000f28000c1e1900 */
[----:B------:R-:W4:Y:S01]  /*0530*/  @P3 LDG.E R21, desc[UR4][R10.64+0x40] ;  /* 0x000040040a153981 */ /* 0x000f22000c1e1900 */
[----:B------:R-:W-:Y:S02]  /*0540*/  @P2 LOP3.LUT R4, R4, R23, RZ, 0x3c, !PT ;  /* 0x0000001704042212 */ /* 0x000fe400078e3cff */
[----:B------:R-:W-:Y:S01]  /*0550*/  @P2 LOP3.LUT R2, R2, R25, RZ, 0x3c, !PT ;  /* 0x0000001902022212 */ /* 0x000fe200078e3cff */
[----:B------:R-:W4:Y:S04]  /*0560*/  @P3 LDG.E R23, desc[UR4][R10.64+0x48] ;  /* 0x000048040a173981 */ /* 0x000f28000c1e1900 */
[----:B------:R-:W4:Y:S01]  /*0570*/  @P4 LDG.E R25, desc[UR4][R10.64+0x54] ;  /* 0x000054040a194981 */ /* 0x000f22000c1e1900 */
[----:B--2---:R-:W-:-:S03]  /*0580*/  @P1 LOP3.LUT R5, R5, R18, RZ, 0x3c, !PT ;  /* 0x0000001205051212 */ /* 0x004fc600078e3cff */
[----:B------:R-:W2:Y:S01]  /*0590*/  @P3 LDG.E R18, desc[UR4][R10.64+0x44] ;  /* 0x000044040a123981 */ /* 0x000ea2000c1e1900 */
[----:B---3--:R-:W-:-:S03]  /*05a0*/  @P2 LOP3.LUT R5, R5, R20, RZ, 0x3c, !PT ;  /* 0x0000001405052212 */ /* 0x008fc600078e3cff */
[----:B------:R-:W3:Y:S01]  /*05b0*/  @P4 LDG.E R20, desc[UR4][R10.64+0x58] ;  /* 0x000058040a144981 */ /* 0x000ee2000c1e1900 */
[----:B----4-:R-:W-:-:S03]  /*05c0*/  @P3 LOP3.LUT R3, R3, R22, RZ, 0x3c, !PT ;  /* 0x0000001603033212 */ /* 0x010fc600078e3cff */
[----:B------:R-:W4:Y:S01]  /*05d0*/  @P4 LDG.E R22, desc[UR4][R10.64+0x60] ;  /* 0x000060040a164981 */ /* 0x000f22000c1e1900 */
[----:B------:R-:W-:Y:S02]  /*05e0*/  LOP3.LUT P0, RZ, R24, 0x80, RZ, 0xc0, !PT ;  /* 0x0000008018ff7812 */ /* 0x000fe4000780c0ff */
[----:B------:R-:W-:Y:S02]  /*05f0*/  @P5 LOP3.LUT R15, R15, R26, RZ, 0x3c, !PT ;  /* 0x0000001a0f0f5212 */ /* 0x000fe400078e3cff */
[----:B------:R-:W4:Y:S01]  /*0600*/  @P6 LDG.E R26, desc[UR4][R10.64+0x78] ;  /* 0x000078040a1a6981 */ /* 0x000f22000c1e1900 */
[----:B------:R-:W-:-:S03]  /*0610*/  @P3 LOP3.LUT R4, R4, R21, RZ, 0x3c, !PT ;  /* 0x0000001504043212 */ /* 0x000fc600078e3cff */
[----:B------:R-:W4:Y:S01]  /*0620*/  @P4 LDG.E R21, desc[UR4][R10.64+0x5c] ;  /* 0x00005c040a154981 */ /* 0x000f22000c1e1900 */
[----:B------:R-:W-:-:S03]  /*0630*/  @P3 LOP3.LUT R2, R2, R23, RZ, 0x3c, !PT ;  /* 0x0000001702023212 */ /* 0x000fc600078e3cff */
[----:B------:R-:W4:Y:S01]  /*0640*/  @P5 LDG.E R23, desc[UR4][R10.64+0x68] ;  /* 0x000068040a175981 */ /* 0x000f22000c1e1900 */
[----:B------:R-:W-:-:S03]  /*0650*/  @P4 LOP3.LUT R4, R4, R25, RZ, 0x3c, !PT ;  /* 0x0000001904044212 */ /* 0x000fc600078e3cff */
[----:B------:R-:W4:Y:S01]  /*0660*/  @P5 LDG.E R25, desc[UR4][R10.64+0x70] ;  /* 0x000070040a195981 */ /* 0x000f22000c1e1900 */
[----:B--2---:R-:W-:-:S03]  /*0670*/  @P3 LOP3.LUT R5, R5, R18, RZ, 0x3c, !PT ;  /* 0x0000001205053212 */ /* 0x004fc600078e3cff */
[----:B------:R-:W2:Y:S01]  /*0680*/  @P5 LDG.E R18, desc[UR4][R10.64+0x6c] ;  /* 0x00006c040a125981 */ /* 0x000ea2000c1e1900 */
[----:B---3--:R-:W-:-:S03]  /*0690*/  @P4 LOP3.LUT R5, R5, R20, RZ, 0x3c, !PT ;  /* 0x0000001405054212 */ /* 0x008fc600078e3cff */
[----:B------:R-:W3:Y:S01]  /*06a0*/  @P5 LDG.E R20, desc[UR4][R10.64+0x74] ;  /* 0x000074040a145981 */ /* 0x000ee2000c1e1900 */
[----:B----4-:R-:W-:-:S03]  /*06b0*/  @P4 LOP3.LUT R3, R3, R22, RZ, 0x3c, !PT ;  /* 0x0000001603034212 */ /* 0x010fc600078e3cff */
[----:B------:R-:W4:Y:S01]  /*06c0*/  @P0 LDG.E R22, desc[UR4][R10.64+0x8c] ;  /* 0x00008c040a160981 */ /* 0x000f22000c1e1900 */
[----:B------:R-:W-:-:S03]  /*06d0*/  @P6 LOP3.LUT R15, R15, R26, RZ, 0x3c, !PT ;  /* 0x0000001a0f0f6212 */ /* 0x000fc600078e3cff */
        /* <DEDUP_REMOVED lines=13> */
[----:B------:R-:W-:Y:S02]  /*07b0*/  @P6 LOP3.LUT R4, R4, R27, RZ, 0x3c, !PT ;  /* 0x0000001b04046212 */ /* 0x000fe400078e3cff */
[----:B------:R-:W-:Y:S02]  /*07c0*/  @P6 LOP3.LUT R2, R2, R21, RZ, 0x3c, !PT ;  /* 0x0000001502026212 */ /* 0x000fe400078e3cff */
[----:B------:R-:W-:Y:S02]  /*07d0*/  @P0 LOP3.LUT R4, R4, R23, RZ, 0x3c, !PT ;  /* 0x0000001704040212 */ /* 0x000fe400078e3cff */
[----:B------:R-:W-:Y:S02]  /*07e0*/  @P0 LOP3.LUT R2, R2, R25, RZ, 0x3c, !PT ;  /* 0x0000001902020212 */ /* 0x000fe400078e3cff */
[----:B--2---:R-:W-:Y:S02]  /*07f0*/  @P6 LOP3.LUT R5, R5, R18, RZ, 0x3c, !PT ;  /* 0x0000001205056212 */ /* 0x004fe400078e3cff */
[----:B---3--:R-:W-:-:S02]  /*0800*/  @P6 LOP3.LUT R3, R3, R20, RZ, 0x3c, !PT ;  /* 0x0000001403036212 */ /* 0x008fc400078e3cff */
[----:B----4-:R-:W-:Y:S02]  /*0810*/  @P0 LOP3.LUT R5, R5, R22, RZ, 0x3c, !PT ;  /* 0x0000001605050212 */ /* 0x010fe400078e3cff */
[----:B------:R-:W-:Y:S02]  /*0820*/  @P0 LOP3.LUT R3, R3, R26, RZ, 0x3c, !PT ;  /* 0x0000001a03030212 */ /* 0x000fe400078e3cff */
[----:B------:R-:W-:-:S13]  /*0830*/  R2P PR, R24.B1, 0x7f ;  /* 0x0000007f18007804 */ /* 0x000fda0000001000 */
[----:B------:R-:W2:Y:S04]  /*0840*/  @P0 LDG.E R18, desc[UR4][R10.64+0xa0] ;  /* 0x0000a0040a120981 */ /* 0x000ea8000c1e1900 */
[----:B------:R-:W3:Y:S04]  /*0850*/  @P1 LDG.E R22, desc[UR4][R10.64+0xb4] ;  /* 0x0000b4040a161981 */ /* 0x000ee8000c1e1900 */
[----:B------:R-:W4:Y:S04]  /*0860*/  @P2 LDG.E R26, desc[UR4][R10.64+0xc8] ;  /* 0x0000c8040a1a2981 */ /* 0x000f28000c1e1900 */
[----:B------:R-:W4:Y:S04]  /*0870*/  @P3 LDG.E R28, desc[UR4][R10.64+0xdc] ;  /* 0x0000dc040a1c3981 */ /* 0x000f28000c1e1900 */
[----:B------:R-:W4:Y:S04]  /*0880*/  @P0 LDG.E R23, desc[UR4][R10.64+0xa4] ;  /* 0x0000a4040a170981 */ /* 0x000f28000c1e1900 */
[----:B------:R-:W4:Y:S04]  /*0890*/  @P0 LDG.E R20, desc[UR4][R10.64+0xa8] ;  /* 0x0000a8040a140981 */ /* 0x000f28000c1e1900 */
[----:B------:R-:W4:Y:S04]  /*08a0*/  @P4 LDG.E R25, desc[UR4][R10.64+0xf0] ;  /* 0x0000f0040a194981 */ /* 0x000f28000c1e1900 */
        /* <DEDUP_REMOVED lines=21> */
[----:B------:R-:W-:Y:S02]  /*0a00*/  LOP3.LUT P0, RZ, R24, 0x8000, RZ, 0xc0, !PT ;  /* 0x0000800018ff7812 */ /* 0x000fe4000780c0ff */
[----:B----4-:R-:W-:Y:S01]  /*0a10*/  @P5 LOP3.LUT R15, R15, R26, RZ, 0x3c, !PT ;  /* 0x0000001a0f0f5212 */ /* 0x010fe200078e3cff */
[----:B------:R-:W4:Y:S04]  /*0a20*/  @P3 LDG.E R24, desc[UR4][R10.64+0xe4] ;  /* 0x0000e4040a183981 */ /* 0x000f28000c1e1900 */
[----:B------:R-:W2:Y:S01]  /*0a30*/  @P6 LDG.E R26, desc[UR4][R10.64+0x118] ;  /* 0x000118040a1a6981 */ /* 0x000ea2000c1e1900 */
        /* <DEDUP_REMOVED lines=8> */
[----:B---3--:R-:W-:-:S03]  /*0ac0*/  @P2 LOP3.LUT R3, R3, R22, RZ, 0x3c, !PT ;  /* 0x0000001603032212 */ /* 0x008fc600078e3cff */
[----:B------:R-:W3:Y:S01]  /*0ad0*/  @P4 LDG.E R22, desc[UR4][R10.64+0x100] ;  /* 0x000100040a164981 */ /* 0x000ee2000c1e1900 */
[----:B--2---:R-:W-:-:S03]  /*0ae0*/  @P6 LOP3.LUT R15, R15, R26, RZ, 0x3c, !PT ;  /* 0x0000001a0f0f6212 */ /* 0x004fc600078e3cff */
[----:B------:R-:W2:Y:S01]  /*0af0*/  @P0 LDG.E R26, desc[UR4][R10.64+0x12c] ;  /* 0x00012c040a1a0981 */ /* 0x000ea2000c1e1900 */
[----:B----4-:R-:W-:-:S03]  /*0b00*/  @P2 LOP3.LUT R2, R2, R23, RZ, 0x3c, !PT ;  /* 0x0000001702022212 */ /* 0x010fc600078e3cff */
[----:B------:R-:W4:Y:S01]  /*0b10*/  @P4 LDG.E R23, desc[UR4][R10.64+0xfc] ;  /* 0x0000fc040a174981 */ /* 0x000f22000c1e1900 */
[----:B------:R-:W-:-:S03]  /*0b20*/  @P2 LOP3.LUT R5, R5, R20, RZ, 0x3c, !PT ;  /* 0x0000001405052212 */ /* 0x000fc600078e3cff */
[----:B------:R-:W4:Y:S01]  /*0b30*/  @P4 LDG.E R20, desc[UR4][R10.64+0xf8] ;  /* 0x0000f8040a144981 */ /* 0x000f22000c1e1900 */
[----:B------:R-:W-:Y:S02]  /*0b40*/  @P3 LOP3.LUT R2, R2, R27, RZ, 0x3c, !PT ;  /* 0x0000001b02023212 */ /* 0x000fe400078e3cff */
[----:B------:R-:W-:Y:S01]  /*0b50*/  @P3 LOP3.LUT R4, R4, R25, RZ, 0x3c, !PT ;  /* 0x0000001904043212 */ /* 0x000fe200078e3cff */
[----:B------:R-:W4:Y:S01]  /*0b60*/  @P5 LDG.E R27, desc[UR4][R10.64+0x110] ;  /* 0x000110040a1b5981 */ /* 0x000f22000c1e1900 */
[----:B------:R-:W-:-:S03]  /*0b70*/  @P3 LOP3.LUT R5, R5, R24, RZ, 0x3c, !PT ;  /* 0x0000001805053212 */ /* 0x000fc600078e3cff */
[----:B------:R-:W4:Y:S04]  /*0b80*/  @P5 LDG.E R25, desc[UR4][R10.64+0x108] ;  /* 0x000108040a195981 */ /* 0x000f28000c1e1900 */
        /* <DEDUP_REMOVED lines=19> */
[----:B------:R-:W-:-:S05]  /*0cc0*/  VIADD R19, R19, 0x10 ;  /* 0x0000001013137836 */ /* 0x000fca0000000000 */
[----:B------:R-:W-:Y:S02]  /*0cd0*/  ISETP.NE.AND P1, PT, R19, 0x20, PT ;  /* 0x000000201300780c */ /* 0x000fe40003f25270 */
[----:B------:R-:W-:Y:S02]  /*0ce0*/  @P5 LOP3.LUT R3, R3, R18, RZ, 0x3c, !PT ;  /* 0x0000001203035212 */ /* 0x000fe400078e3cff */
[----:B------:R-:W-:Y:S02]  /*0cf0*/  @P6 LOP3.LUT R4, R4, R21, RZ, 0x3c, !PT ;  /* 0x0000001504046212 */ /* 0x000fe400078e3cff */
[----:B---3--:R-:W-:-:S04]  /*0d00*/  @P6 LOP3.LUT R3, R3, R22, RZ, 0x3c, !PT ;  /* 0x0000001603036212 */ /* 0x008fc800078e3cff */
[----:B--2---:R-:W-:Y:S02]  /*0d10*/  @P0 LOP3.LUT R3, R3, R26, RZ, 0x3c, !PT ;  /* 0x0000001a03030212 */ /* 0x004fe400078e3cff */
[----:B----4-:R-:W-:Y:S02]  /*0d20*/  @P6 LOP3.LUT R2, R2, R23, RZ, 0x3c, !PT ;  /* 0x0000001702026212 */ /* 0x010fe400078e3cff */
[----:B------:R-:W-:Y:S02]  /*0d30*/  @P6 LOP3.LUT R5, R5, R20, RZ, 0x3c, !PT ;  /* 0x0000001405056212 */ /* 0x000fe400078e3cff */
[----:B------:R-:W-:Y:S02]  /*0d40*/  @P0 LOP3.LUT R2, R2, R27, RZ, 0x3c, !PT ;  /* 0x0000001b02020212 */ /* 0x000fe400078e3cff */
[----:B------:R-:W-:Y:S02]  /*0d50*/  @P0 LOP3.LUT R4, R4, R25, RZ, 0x3c, !PT ;  /* 0x0000001904040212 */ /* 0x000fe400078e3cff */
[----:B------:R-:W-:Y:S01]  /*0d60*/  @P0 LOP3.LUT R5, R5, R24, RZ, 0x3c, !PT ;  /* 0x0000001805050212 */ /* 0x000fe200078e3cff */
[----:B------:R-:W-:Y:S06]  /*0d70*/  @P1 BRA `(.L_x_127) ;  /* 0xfffffff400481947 */ /* 0x000fec000383ffff */
[----:B------:R-:W-:-:S05]  /*0d80*/  VIADD R17, R17, 0x1 ;  /* 0x0000000111117836 */ /* 0x000fca0000000000 */
[----:B------:R-:W-:-:S13]  /*0d90*/  ISETP.NE.AND P0, PT, R17, 0x5, PT ;  /* 0x000000051100780c */ /* 0x000fda0003f05270 */
[----:B------:R-:W-:Y:S05]  /*0da0*/  @P0 BRA `(.L_x_128) ;  /* 0xfffffff400300947 */ /* 0x000fea000383ffff */
[----:B------:R0:W-:Y:S01]  /*0db0*/  STG.E.64 desc[UR4][R6.64+0x8], R4 ;  /* 0x0000080406007986 */ /* 0x0001e2000c101b04 */
[----:B------:R-:W-:Y:S01]  /*0dc0*/  VIADD R14, R14, 0x1 ;  /* 0x000000010e0e7836 */ /* 0x000fe20000000000 */
[----:B------:R-:W-:Y:S02]  /*0dd0*/  LOP3.LUT R11, R13, 0x3, RZ, 0xc0, !PT ;  /* 0x000000030d0b7812 */ /* 0x000fe400078ec0ff */
[----:B------:R0:W-:Y:S02]  /*0de0*/  STG.E.64 desc[UR4][R6.64+0x10], R2 ;  /* 0x0000100206007986 */ /* 0x0001e4000c101b04 */
[----:B------:R-:W-:Y:S02]  /*0df0*/  ISETP.GE.U32.AND P0, PT, R14, R11, PT ;  /* 0x0000000b0e00720c */ /* 0x000fe40003f06070 */
[----:B------:R0:W-:Y:S11]  /*0e00*/  STG.E desc[UR4][R6.64+0x4], R15 ;  /* 0x0000040f06007986 */ /* 0x0001f6000c101904 */
[----:B------:R-:W-:Y:S05]  /*0e10*/  @!P0 BRA `(.L_x_129) ;  /* 0xfffffff400048947 */ /* 0x000fea000383ffff */
.L_x_126:
[----:B------:R-:W-:Y:S05]  /*0e20*/  BSYNC.RECONVERGENT B1 ;  /* 0x0000000000017941 */ /* 0x000fea0003800200 */
.L_x_125:
[C---:B------:R-:W-:Y:S01]  /*0e30*/  ISETP.GT.U32.AND P0, PT, R13.reuse, 0x3, PT ;  /* 0x000000030d00780c */ /* 0x040fe20003f04070 */
[----:B------:R-:W-:Y:S01]  /*0e40*/  VIADD R12, R12, 0x1 ;  /* 0x000000010c0c7836 */ /* 0x000fe20000000000 */
[--C-:B------:R-:W-:Y:S02]  /*0e50*/  SHF.R.U64 R13, R13, 0x2, R0.reuse ;  /* 0x000000020d0d7819 */ /* 0x100fe40000001200 */
[----:B------:R-:W-:Y:S02]  /*0e60*/  ISETP.GT.U32.AND.EX P0, PT, R0, RZ, PT, P0 ;  /* 0x000000ff0000720c */ /* 0x000fe40003f04100 */
[----:B------:R-:W-:-:S11]  /*0e70*/  SHF.R.U32.HI R0, RZ, 0x2, R0 ;  /* 0x00000002ff007819 */ /* 0x000fd60000011600 */
[----:B------:R-:W-:Y:S05]  /*0e80*/  @P0 BRA `(.L_x_130) ;  /* 0xfffffff000c80947 */ /* 0x000fea000383ffff */
.L_x_124:
[----:B------:R-:W-:Y:S05]  /*0e90*/  BSYNC.RECONVERGENT B0 ;  /* 0x0000000000007941 */ /* 0x000fea0003800200 */
.L_x_123:
[----:B------:R-:W-:Y:S04]  /*0ea0*/  STG.E.64 desc[UR4][R6.64+0x18], RZ ;  /* 0x000018ff06007986 */ /* 0x000fe8000c101b04 */
[----:B------:R-:W-:Y:S04]  /*0eb0*/  STG.E desc[UR4][R6.64+0x20], RZ ;  /* 0x000020ff06007986 */ /* 0x000fe8000c101904 */
[----:B------:R-:W-:Y:S01]  /*0ec0*/  STG.E.64 desc[UR4][R6.64+0x28], RZ ;  /* 0x000028ff06007986 */ /* 0x000fe2000c101b04 */
[----:B------:R-:W-:Y:S05]  /*0ed0*/  EXIT ;  /* 0x000000000000794d */ /* 0x000fea0003800000 */
.L_x_131:
        /* <DEDUP_REMOVED lines=10> */
.L_x_137:


//--------------------- .nv.global.init           --------------------------
	.section	.nv.global.init,"aw",@progbits
	.align	16
.nv.global.init:
	.type		__cudart_sin_cos_coeffs,@object
	.size		__cudart_sin_cos_coeffs,(__cudart_i2opi_d - __cudart_sin_cos_coeffs)
__cudart_sin_cos_coeffs:
        /*0000*/ 	.byte	0x46, 0xd2, 0xb0, 0x2c, 0xf1, 0xe5, 0x5a, 0xbe, 0x92, 0xe3, 0xac, 0x69, 0xe3, 0x1d, 0xc7, 0x3e
        /*0010*/ 	.byte	0xa1, 0x62, 0xdb, 0x19, 0xa0, 0x01, 0x2a, 0xbf, 0x18, 0x08, 0x11, 0x11, 0x11, 0x11, 0x81, 0x3f
        /*0020*/ 	.byte	0x54, 0x55, 0x55, 0x55, 0x55, 0x55, 0xc5, 0xbf, 0x00, 0x00, 0x00, 0x00, 0x00, 0x00, 0x00, 0x00
        /*0030*/ 	.byte	0x00, 0x00, 0x00, 0x00, 0x00, 0x00, 0x00, 0x00, 0x64, 0x81, 0xfd, 0x20, 0x83, 0xff, 0xa8, 0xbd
        /*0040*/ 	.byte	0x28, 0x85, 0xef, 0xc1, 0xa7, 0xee, 0x21, 0x3e, 0xd9, 0xe6, 0x06, 0x8e, 0x4f, 0x7e, 0x92, 0xbe
        /*0050*/ 	.byte	0xe9, 0xbc, 0xdd, 0x19, 0xa0, 0x01, 0xfa, 0x3e, 0x47, 0x5d, 0xc1, 0x16, 0x6c, 0xc1, 0x56, 0xbf
        /*0060*/ 	.byte	0x51, 0x55, 0x55, 0x55, 0x55, 0x55, 0xa5, 0x3f, 0x00, 0x00, 0x00, 0x00, 0x00, 0x00, 0xe0, 0xbf
        /*0070*/ 	.byte	0x00, 0x00, 0x00, 0x00, 0x00, 0x00, 0xf0, 0x3f, 0x00, 0x00, 0x00, 0x00, 0x00, 0x00, 0x00, 0x00
	.type		__cudart_i2opi_d,@object
	.size		__cudart_i2opi_d,(mrg32k3aM1SubSeq - __cudart_i2opi_d)
__cudart_i2opi_d:
        /* <DEDUP_REMOVED lines=9> */
	.type		mrg32k3aM1SubSeq,@object
	.size		mrg32k3aM1SubSeq,(mrg32k3aM2SubSeq - mrg32k3aM1SubSeq)
mrg32k3aM1SubSeq:
        /* <DEDUP_REMOVED lines=126> */
	.type		mrg32k3aM2SubSeq,@object
	.size		mrg32k3aM2SubSeq,(mrg32k3aM1 - mrg32k3aM2SubSeq)
mrg32k3aM2SubSeq:
        /* <DEDUP_REMOVED lines=126> */
	.type		mrg32k3aM1,@object
	.size		mrg32k3aM1,(mrg32k3aM1Seq - mrg32k3aM1)
mrg32k3aM1:
        /* <DEDUP_REMOVED lines=144> */
	.type		mrg32k3aM1Seq,@object
	.size		mrg32k3aM1Seq,(mrg32k3aM2 - mrg32k3aM1Seq)
mrg32k3aM1Seq:
        /* <DEDUP_REMOVED lines=144> */
	.type		mrg32k3aM2,@object
	.size		mrg32k3aM2,(mrg32k3aM2Seq - mrg32k3aM2)
mrg32k3aM2:
        /* <DEDUP_REMOVED lines=144> */
	.type		mrg32k3aM2Seq,@object
	.size		mrg32k3aM2Seq,(precalc_xorwow_matrix - mrg32k3aM2Seq)
mrg32k3aM2Seq:
        /* <DEDUP_REMOVED lines=144> */
	.type		precalc_xorwow_matrix,@object
	.size		precalc_xorwow_matrix,(precalc_xorwow_offset_matrix - precalc_xorwow_matrix)
precalc_xorwow_matrix:
        /* <DEDUP_REMOVED lines=6400> */
	.type		precalc_xorwow_offset_matrix,@object
	.size		precalc_xorwow_offset_matrix,(.L_1 - precalc_xorwow_offset_matrix)
precalc_xorwow_offset_matrix:
        /* <DEDUP_REMOVED lines=6400> */
.L_1:


//--------------------- .nv.shared.reserved.0     --------------------------
	.section	.nv.shared.reserved.0,"aw",@nobits
	.weak		__nv_reservedSMEM_offset_0_alias
	.size		__nv_reservedSMEM_offset_0_alias, 0, 64
	.other		__nv_reservedSMEM_offset_0_alias,@"STO_CUDA_RESERVED_SHARED STV_DEFAULT"
__nv_reservedSMEM_offset_0_alias:
	.zero		0
	.zero		64


//--------------------- .nv.constant0._Z8simulateP17curandStateXORWOWPdS1_S1_ii --------------------------
	.section	.nv.constant0._Z8simulateP17curandStateXORWOWPdS1_S1_ii,"a",@progbits
	.sectionflags	@""
	.align	4
.nv.constant0._Z8simulateP17curandStateXORWOWPdS1_S1_ii:
	.zero		936


//--------------------- .nv.constant0._Z4initjP17curandStateXORWOW --------------------------
	.section	.nv.constant0._Z4initjP17curandStateXORWOW,"a",@progbits
	.sectionflags	@""
	.align	4
.nv.constant0._Z4initjP17curandStateXORWOW:
	.zero		912


//--------------------- SYMBOLS --------------------------

	.type		.nv.reservedSmem.offset0,@object
	.size		.nv.reservedSmem.offset0,0x4
